def attn_fwd(
    Q,
    K,
    V,
    Out,
    Lse,
    sm_scale,
    stride_qz,
    stride_qh,
    stride_qm,
    stride_qk,
    stride_kz,
    stride_kh,
    stride_kn,
    stride_kk,
    stride_vz,
    stride_vh,
    stride_vn,
    stride_vk,
    stride_oz,
    stride_oh,
    stride_om,
    stride_ok,
    seqlen_q,
    seqlen_k,
    BLOCK_M: tl.constexpr,
    BLOCK_N: tl.constexpr,
    HEAD_DIM: tl.constexpr,
    CAUSAL: tl.constexpr,
):
    start_m = tl.program_id(0)
    off_hz = tl.program_id(1)
    q_off = off_hz * stride_qh
    k_off = off_hz * stride_kh
    v_off = off_hz * stride_vh
    offs_m = start_m * BLOCK_M + tl.arange(0, BLOCK_M)
    offs_d = tl.arange(0, HEAD_DIM)
    offs_n = tl.arange(0, BLOCK_N)
    q_ptrs = Q + q_off + offs_m[:, None] * stride_qm + offs_d[None, :] * stride_qk
    k_ptrs = K + k_off + offs_d[:, None] * stride_kk + offs_n[None, :] * stride_kn
    v_ptrs = V + v_off + offs_n[:, None] * stride_vn + offs_d[None, :] * stride_vk
    m_i = tl.full([BLOCK_M], float("-inf"), dtype=tl.float32)
    l_i = tl.zeros([BLOCK_M], dtype=tl.float32) + 1.0
    acc = tl.zeros([BLOCK_M, HEAD_DIM], dtype=tl.float32)
    q = tl.load(q_ptrs)
    acc, l_i, m_i = _attn_fwd_inner(
        acc,
        l_i,
        m_i,
        q,
        k_ptrs,
        v_ptrs,
        sm_scale,
        stride_kn,
        stride_vn,
        start_m,
        seqlen_k,
        BLOCK_M,
        BLOCK_N,
        HEAD_DIM,
        CAUSAL,
    )
    acc = acc / l_i[:, None]
    lse = m_i + tl.math.log2(l_i) / 1.4426950408889634
    o_ptrs = (
        Out
        + off_hz * stride_oh
        + offs_m[:, None] * stride_om
        + offs_d[None, :] * stride_ok
    )
    tl.store(o_ptrs, acc.to(Out.dtype.element_ty))
    tl.store(Lse + off_hz * seqlen_q + offs_m, lse)

# config = {"BLOCK_M": 128, "BLOCK_N": 128, "HEAD_DIM": 32, "arch": "sm_100", "causal": true, "dtype": "fp8e4m3", "num_stages": 3, "num_warps": 4}
# arch = sm_100


// ===== COMPILED SASS (sm_100a) =====

	.target	sm_100a

	.elftype	@"ET_EXEC"


//--------------------- .note.nv.tkinfo           --------------------------
	.section	.note.nv.tkinfo,"",@"SHT_NOTE"
	.sectionflags	@"SHF_NOTE_NV_TKINFO"
	.tkinfo
        /*0018*/ 	.word	0x00000081
        /*0030*/ 	.string	""
        /*0030*/ 	.string	"ptxas-blackwell"
        /*0030*/ 	.string	"Cuda compilation tools, release 12.9, V12.9.86"
        /*0030*/ 	.string	"Build cuda_12.9.r12.9/compiler.36037853_0"
        /*0030*/ 	.string	"-v  -suppress-debug-info  -lineinfo  -arch sm_100a "



//--------------------- .note.nv.cuver            --------------------------
	.section	.note.nv.cuver,"",@"SHT_NOTE"
	.sectionflags	@"SHF_NOTE_NV_CUVER"
        /*0018*/ 	.short	0x0001
        /*001a*/ 	.short	0x0064
        /*001c*/ 	.short	0x0001
        /*001e*/ 	.short	0x0000
        /*0020*/ 	.short	0x0001
        /*0022*/ 	.short	0x0000


//--------------------- .nv.info                  --------------------------
	.section	.nv.info,"",@"SHT_CUDA_INFO"
	.align	4


	//----- nvinfo : EIATTR_REGCOUNT
	.align		4
        /*0000*/ 	.byte	0x04, 0x2f
        /*0002*/ 	.short	(.L_5 - .L_4)
	.align		4
.L_4:
        /*0004*/ 	.word	index@(attn_fwd)
        /*0008*/ 	.word	0x000000ff


	//----- nvinfo : EIATTR_FRAME_SIZE
	.align		4
.L_5:
        /*000c*/ 	.byte	0x04, 0x11
        /*000e*/ 	.short	(.L_7 - .L_6)
	.align		4
.L_6:
        /*0010*/ 	.word	index@($__internal_2_$__cuda_sm10x_tcgen05_guardrail_trap_unallocated_columns_being_dealloced)
        /*0014*/ 	.word	0x00000240


	//----- nvinfo : EIATTR_FRAME_SIZE
	.align		4
.L_7:
        /*0018*/ 	.byte	0x04, 0x11
        /*001a*/ 	.short	(.L_9 - .L_8)
	.align		4
.L_8:
        /*001c*/ 	.word	index@($__internal_1_$__cuda_sm10x_tcgen05_guardrail_trap_phase_invalid_during_alloc)
        /*0020*/ 	.word	0x00000240


	//----- nvinfo : EIATTR_FRAME_SIZE
	.align		4
.L_9:
        /*0024*/ 	.byte	0x04, 0x11
        /*0026*/ 	.short	(.L_11 - .L_10)
	.align		4
.L_10:
        /*0028*/ 	.word	index@($__internal_0_$__cuda_sm10x_tcgen05_guardrail_trap_col_being_dealloced_not_returned_by_alloc)
        /*002c*/ 	.word	0x00000240


	//----- nvinfo : EIATTR_FRAME_SIZE
	.align		4
.L_11:
        /*0030*/ 	.byte	0x04, 0x11
        /*0032*/ 	.short	(.L_13 - .L_12)
	.align		4
.L_12:
        /*0034*/ 	.word	index@(attn_fwd)
        /*0038*/ 	.word	0x00000240


	//----- nvinfo : EIATTR_MIN_STACK_SIZE
	.align		4
.L_13:
        /*003c*/ 	.byte	0x04, 0x12
        /*003e*/ 	.short	(.L_15 - .L_14)
	.align		4
.L_14:
        /*0040*/ 	.word	index@(attn_fwd)
        /*0044*/ 	.word	0x00000240
.L_15:


//--------------------- .nv.info.attn_fwd         --------------------------
	.section	.nv.info.attn_fwd,"",@"SHT_CUDA_INFO"
	.sectionflags	@""
	.align	4


	//----- nvinfo : EIATTR_CUDA_API_VERSION
	.align		4
        /*0000*/ 	.byte	0x04, 0x37
        /*0002*/ 	.short	(.L_17 - .L_16)
.L_16:
        /*0004*/ 	.word	0x00000081


	//----- nvinfo : EIATTR_KPARAM_INFO
	.align		4
.L_17:
        /*0008*/ 	.byte	0x04, 0x17
        /*000a*/ 	.short	(.L_19 - .L_18)
.L_18:
        /*000c*/ 	.word	0x00000000
        /*0010*/ 	.short	0x0019
        /*0012*/ 	.short	0x0080
        /*0014*/ 	.byte	0x00, 0xf4, 0x21, 0x00


	//----- nvinfo : EIATTR_KPARAM_INFO
	.align		4
.L_19:
        /*0018*/ 	.byte	0x04, 0x17
        /*001a*/ 	.short	(.L_21 - .L_20)
.L_20:
        /*001c*/ 	.word	0x00000000
        /*0020*/ 	.short	0x0018
        /*0022*/ 	.short	0x0078
        /*0024*/ 	.byte	0x00, 0xf4, 0x21, 0x00


	//----- nvinfo : EIATTR_KPARAM_INFO
	.align		4
.L_21:
        /*0028*/ 	.byte	0x04, 0x17
        /*002a*/ 	.short	(.L_23 - .L_22)
.L_22:
        /*002c*/ 	.word	0x00000000
        /*0030*/ 	.short	0x0017
        /*0032*/ 	.short	0x0070
        /*0034*/ 	.byte	0x00, 0xf0, 0x11, 0x00


	//----- nvinfo : EIATTR_KPARAM_INFO
	.align		4
.L_23:
        /*0038*/ 	.byte	0x04, 0x17
        /*003a*/ 	.short	(.L_25 - .L_24)
.L_24:
        /*003c*/ 	.word	0x00000000
        /*0040*/ 	.short	0x0016
        /*0042*/ 	.short	0x006c
        /*0044*/ 	.byte	0x00, 0xf0, 0x11, 0x00


	//----- nvinfo : EIATTR_KPARAM_INFO
	.align		4
.L_25:
        /*0048*/ 	.byte	0x04, 0x17
        /*004a*/ 	.short	(.L_27 - .L_26)
.L_26:
        /*004c*/ 	.word	0x00000000
        /*0050*/ 	.short	0x0015
        /*0052*/ 	.short	0x0068
        /*0054*/ 	.byte	0x00, 0xf0, 0x11, 0x00


	//----- nvinfo : EIATTR_KPARAM_INFO
	.align		4
.L_27:
        /*0058*/ 	.byte	0x04, 0x17
        /*005a*/ 	.short	(.L_29 - .L_28)
.L_28:
        /*005c*/ 	.word	0x00000000
        /*0060*/ 	.short	0x0014
        /*0062*/ 	.short	0x0064
        /*0064*/ 	.byte	0x00, 0xf0, 0x11, 0x00


	//----- nvinfo : EIATTR_KPARAM_INFO
	.align		4
.L_29:
        /*0068*/ 	.byte	0x04, 0x17
        /*006a*/ 	.short	(.L_31 - .L_30)
.L_30:
        /*006c*/ 	.word	0x00000000
        /*0070*/ 	.short	0x0013
        /*0072*/ 	.short	0x0060
        /*0074*/ 	.byte	0x00, 0xf0, 0x11, 0x00


	//----- nvinfo : EIATTR_KPARAM_INFO
	.align		4
.L_31:
        /*0078*/ 	.byte	0x04, 0x17
        /*007a*/ 	.short	(.L_33 - .L_32)
.L_32:
        /*007c*/ 	.word	0x00000000
        /*0080*/ 	.short	0x0012
        /*0082*/ 	.short	0x005c
        /*0084*/ 	.byte	0x00, 0xf0, 0x11, 0x00


	//----- nvinfo : EIATTR_KPARAM_INFO
	.align		4
.L_33:
        /*0088*/ 	.byte	0x04, 0x17
        /*008a*/ 	.short	(.L_35 - .L_34)
.L_34:
        /*008c*/ 	.word	0x00000000
        /*0090*/ 	.short	0x0011
        /*0092*/ 	.short	0x0058
        /*0094*/ 	.byte	0x00, 0xf0, 0x11, 0x00


	//----- nvinfo : EIATTR_KPARAM_INFO
	.align		4
.L_35:
        /*0098*/ 	.byte	0x04, 0x17
        /*009a*/ 	.short	(.L_37 - .L_36)
.L_36:
        /*009c*/ 	.word	0x00000000
        /*00a0*/ 	.short	0x0010
        /*00a2*/ 	.short	0x0054
        /*00a4*/ 	.byte	0x00, 0xf0, 0x11, 0x00


	//----- nvinfo : EIATTR_KPARAM_INFO
	.align		4
.L_37:
        /*00a8*/ 	.byte	0x04, 0x17
        /*00aa*/ 	.short	(.L_39 - .L_38)
.L_38:
        /*00ac*/ 	.word	0x00000000
        /*00b0*/ 	.short	0x000f
        /*00b2*/ 	.short	0x0050
        /*00b4*/ 	.byte	0x00, 0xf0, 0x11, 0x00


	//----- nvinfo : EIATTR_KPARAM_INFO
	.align		4
.L_39:
        /*00b8*/ 	.byte	0x04, 0x17
        /*00ba*/ 	.short	(.L_41 - .L_40)
.L_40:
        /*00bc*/ 	.word	0x00000000
        /*00c0*/ 	.short	0x000e
        /*00c2*/ 	.short	0x004c
        /*00c4*/ 	.byte	0x00, 0xf0, 0x11, 0x00


	//----- nvinfo : EIATTR_KPARAM_INFO
	.align		4
.L_41:
        /*00c8*/ 	.byte	0x04, 0x17
        /*00ca*/ 	.short	(.L_43 - .L_42)
.L_42:
        /*00cc*/ 	.word	0x00000000
        /*00d0*/ 	.short	0x000d
        /*00d2*/ 	.short	0x0048
        /*00d4*/ 	.byte	0x00, 0xf0, 0x11, 0x00


	//----- nvinfo : EIATTR_KPARAM_INFO
	.align		4
.L_43:
        /*00d8*/ 	.byte	0x04, 0x17
        /*00da*/ 	.short	(.L_45 - .L_44)
.L_44:
        /*00dc*/ 	.word	0x00000000
        /*00e0*/ 	.short	0x000c
        /*00e2*/ 	.short	0x0044
        /*00e4*/ 	.byte	0x00, 0xf0, 0x11, 0x00


	//----- nvinfo : EIATTR_KPARAM_INFO
	.align		4
.L_45:
        /*00e8*/ 	.byte	0x04, 0x17
        /*00ea*/ 	.short	(.L_47 - .L_46)
.L_46:
        /*00ec*/ 	.word	0x00000000
        /*00f0*/ 	.short	0x000b
        /*00f2*/ 	.short	0x0040
        /*00f4*/ 	.byte	0x00, 0xf0, 0x11, 0x00


	//----- nvinfo : EIATTR_KPARAM_INFO
	.align		4
.L_47:
        /*00f8*/ 	.byte	0x04, 0x17
        /*00fa*/ 	.short	(.L_49 - .L_48)
.L_48:
        /*00fc*/ 	.word	0x00000000
        /*0100*/ 	.short	0x000a
        /*0102*/ 	.short	0x003c
        /*0104*/ 	.byte	0x00, 0xf0, 0x11, 0x00


	//----- nvinfo : EIATTR_KPARAM_INFO
	.align		4
.L_49:
        /*0108*/ 	.byte	0x04, 0x17
        /*010a*/ 	.short	(.L_51 - .L_50)
.L_50:
        /*010c*/ 	.word	0x00000000
        /*0110*/ 	.short	0x0009
        /*0112*/ 	.short	0x0038
        /*0114*/ 	.byte	0x00, 0xf0, 0x11, 0x00


	//----- nvinfo : EIATTR_KPARAM_INFO
	.align		4
.L_51:
        /*0118*/ 	.byte	0x04, 0x17
        /*011a*/ 	.short	(.L_53 - .L_52)
.L_52:
        /*011c*/ 	.word	0x00000000
        /*0120*/ 	.short	0x0008
        /*0122*/ 	.short	0x0034
        /*0124*/ 	.byte	0x00, 0xf0, 0x11, 0x00


	//----- nvinfo : EIATTR_KPARAM_INFO
	.align		4
.L_53:
        /*0128*/ 	.byte	0x04, 0x17
        /*012a*/ 	.short	(.L_55 - .L_54)
.L_54:
        /*012c*/ 	.word	0x00000000
        /*0130*/ 	.short	0x0007
        /*0132*/ 	.short	0x0030
        /*0134*/ 	.byte	0x00, 0xf0, 0x11, 0x00


	//----- nvinfo : EIATTR_KPARAM_INFO
	.align		4
.L_55:
        /*0138*/ 	.byte	0x04, 0x17
        /*013a*/ 	.short	(.L_57 - .L_56)
.L_56:
        /*013c*/ 	.word	0x00000000
        /*0140*/ 	.short	0x0006
        /*0142*/ 	.short	0x002c
        /*0144*/ 	.byte	0x00, 0xf0, 0x11, 0x00


	//----- nvinfo : EIATTR_KPARAM_INFO
	.align		4
.L_57:
        /*0148*/ 	.byte	0x04, 0x17
        /*014a*/ 	.short	(.L_59 - .L_58)
.L_58:
        /*014c*/ 	.word	0x00000000
        /*0150*/ 	.short	0x0005
        /*0152*/ 	.short	0x0028
        /*0154*/ 	.byte	0x00, 0xf0, 0x11, 0x00


	//----- nvinfo : EIATTR_KPARAM_INFO
	.align		4
.L_59:
        /*0158*/ 	.byte	0x04, 0x17
        /*015a*/ 	.short	(.L_61 - .L_60)
.L_60:
        /*015c*/ 	.word	0x00000000
        /*0160*/ 	.short	0x0004
        /*0162*/ 	.short	0x0020
        /*0164*/ 	.byte	0x00, 0xf4, 0x21, 0x00


	//----- nvinfo : EIATTR_KPARAM_INFO
	.align		4
.L_61:
        /*0168*/ 	.byte	0x04, 0x17
        /*016a*/ 	.short	(.L_63 - .L_62)
.L_62:
        /*016c*/ 	.word	0x00000000
        /*0170*/ 	.short	0x0003
        /*0172*/ 	.short	0x0018
        /*0174*/ 	.byte	0x00, 0xf4, 0x21, 0x00


	//----- nvinfo : EIATTR_KPARAM_INFO
	.align		4
.L_63:
        /*0178*/ 	.byte	0x04, 0x17
        /*017a*/ 	.short	(.L_65 - .L_64)
.L_64:
        /*017c*/ 	.word	0x00000000
        /*0180*/ 	.short	0x0002
        /*0182*/ 	.short	0x0010
        /*0184*/ 	.byte	0x00, 0xf4, 0x21, 0x00


	//----- nvinfo : EIATTR_KPARAM_INFO
	.align		4
.L_65:
        /*0188*/ 	.byte	0x04, 0x17
        /*018a*/ 	.short	(.L_67 - .L_66)
.L_66:
        /*018c*/ 	.word	0x00000000
        /*0190*/ 	.short	0x0001
        /*0192*/ 	.short	0x0008
        /*0194*/ 	.byte	0x00, 0xf4, 0x21, 0x00


	//----- nvinfo : EIATTR_KPARAM_INFO
	.align		4
.L_67:
        /*0198*/ 	.byte	0x04, 0x17
        /*019a*/ 	.short	(.L_69 - .L_68)
.L_68:
        /*019c*/ 	.word	0x00000000
        /*01a0*/ 	.short	0x0000
        /*01a2*/ 	.short	0x0000
        /*01a4*/ 	.byte	0x00, 0xf4, 0x21, 0x00


	//----- nvinfo : EIATTR_AT_ENTRY_FRAGMENTS
	.align		4
.L_69:
        /*01a8*/ 	.byte	0x04, 0x4f
        /*01aa*/ 	.short	(.L_71 - .L_70)


	//   ....[0]....
.L_70:
        /*01ac*/ 	.word	0x00000004


	//----- nvinfo : EIATTR_RESERVED_SMEM_USED
	.align		4
.L_71:
        /*01b0*/ 	.byte	0x01, 0x41
	.zero		2


	//----- nvinfo : EIATTR_SPARSE_MMA_MASK
	.align		4
        /*01b4*/ 	.byte	0x03, 0x50
        /*01b6*/ 	.short	0x0000


	//----- nvinfo : EIATTR_TCGEN05_1CTA_USED
	.align		4
        /*01b8*/ 	.byte	0x01, 0x51
	.zero		2


	//----- nvinfo : EIATTR_MAXREG_COUNT
	.align		4
        /*01bc*/ 	.byte	0x03, 0x1b
        /*01be*/ 	.short	0x00ff


	//----- nvinfo : EIATTR_NUM_BARRIERS
	.align		4
        /*01c0*/ 	.byte	0x02, 0x4c
        /*01c2*/ 	.byte	0x01
	.zero		1


	//----- nvinfo : EIATTR_ANNOTATIONS
	.align		4
        /*01c4*/ 	.byte	0x04, 0x55
        /*01c6*/ 	.short	(.L_73 - .L_72)


	//   ....[0]....
.L_72:
        /*01c8*/ 	.word	0x00000001
        /*01cc*/ 	.byte	0xd0, 0x13, 0x00, 0x00, 0x01, 0x00, 0x00, 0x00, 0x70, 0x14, 0x00, 0x00, 0x01, 0x00, 0x00, 0x00
        /* <DEDUP_REMOVED lines=102> */
        /*083c*/ 	.byte	0x50, 0x05, 0x01, 0x00, 0x01, 0x00, 0x00, 0x00, 0x70, 0x05, 0x01, 0x00


	//----- nvinfo : EIATTR_INT_WARP_WIDE_INSTR_OFFSETS
	.align		4
.L_73:
        /*0848*/ 	.byte	0x04, 0x31
        /*084a*/ 	.short	(.L_75 - .L_74)


	//   ....[0]....
.L_74:
        /*084c*/ 	.word	0x00000f00


	//   ....[1]....
        /*0850*/ 	.word	0x00000f20


	//   ....[2]....
        /*0854*/ 	.word	0x00002050


	//   ....[3]....
        /*0858*/ 	.word	0x00002080


	//   ....[4]....
        /*085c*/ 	.word	0x000093f0


	//   ....[5]....
        /*0860*/ 	.word	0x00011cb0


	//   ....[6]....
        /*0864*/ 	.word	0x00011d00


	//----- nvinfo : EIATTR_COOP_GROUP_MASK_REGIDS
	.align		4
.L_75:
        /*0868*/ 	.byte	0x04, 0x29
        /*086a*/ 	.short	(.L_77 - .L_76)


	//   ....[0]....
.L_76:
        /*086c*/ 	.word	0xffffffff


	//   ....[1]....
        /*0870*/ 	.word	0xffffffff


	//   ....[2]....
        /*0874*/ 	.word	0xffffffff


	//   ....[3]....
        /*0878*/ 	.word	0xffffffff


	//----- nvinfo : EIATTR_COOP_GROUP_INSTR_OFFSETS
	.align		4
.L_77:
        /*087c*/ 	.byte	0x04, 0x28
        /*087e*/ 	.short	(.L_79 - .L_78)


	//   ....[0]....
.L_78:
        /*0880*/ 	.word	0x00000070


	//   ....[1]....
        /*0884*/ 	.word	0x00000330


	//   ....[2]....
        /*0888*/ 	.word	0x00011b40


	//   ....[3]....
        /*088c*/ 	.word	0x00011db0


	//----- nvinfo : EIATTR_VRC_CTA_INIT_COUNT
	.align		4
.L_79:
        /*0890*/ 	.byte	0x02, 0x4a
        /*0892*/ 	.byte	0x80
	.zero		1


	//----- nvinfo : EIATTR_MBARRIER_INSTR_OFFSETS
	.align		4
        /*0894*/ 	.byte	0x04, 0x39
        /*0896*/ 	.short	(.L_81 - .L_80)


	//   ....[0]....
.L_80:
        /*0898*/ 	.word	0x00001430
        /*089c*/ 	.word	0x000000ff
        /*08a0*/ 	.word	0x00000000
        /*08a4*/ 	.short	0x0100
        /*08a6*/ 	.byte	0x0d
	.zero		1


	//   ....[1]....
        /*08a8*/ 	.word	0x00002070
        /*08ac*/ 	.word	0x000000ff
        /*08b0*/ 	.word	0x00008008
        /*08b4*/ 	.short	0x0100
        /*08b6*/ 	.byte	0x0b
	.zero		1


	//   ....[2]....
        /*08b8*/ 	.word	0x00002310
        /*08bc*/ 	.word	0x000000ff
        /*08c0*/ 	.word	0x00006000
        /*08c4*/ 	.short	0x0100
        /*08c6*/ 	.byte	0x0b
	.zero		1


	//   ....[3]....
        /*08c8*/ 	.word	0x00002450
        /*08cc*/ 	.word	0x000000ff
        /*08d0*/ 	.word	0x00006000
        /*08d4*/ 	.short	0x010a
        /*08d6*/ 	.byte	0x0b
	.zero		1


	//   ....[4]....
        /*08d8*/ 	.word	0x000025e0
        /*08dc*/ 	.word	0x000000ff
        /*08e0*/ 	.word	0x00006000
        /*08e4*/ 	.short	0x0108
        /*08e6*/ 	.byte	0x0b
	.zero		1


	//   ....[5]....
        /*08e8*/ 	.word	0x000094e0
        /*08ec*/ 	.word	0x000000ff
        /*08f0*/ 	.word	0x00008010
        /*08f4*/ 	.short	0x0100
        /*08f6*/ 	.byte	0x0b
	.zero		1


	//   ....[6]....
        /*08f8*/ 	.word	0x00009720
        /*08fc*/ 	.word	0x000000ff
        /*0900*/ 	.word	0x00008010
        /*0904*/ 	.short	0x010a
        /*0906*/ 	.byte	0x0b
	.zero		1


	//   ....[7]....
        /*0908*/ 	.word	0x0000d830
        /*090c*/ 	.word	0x000000ff
        /*0910*/ 	.word	0x00008010
        /*0914*/ 	.short	0x0108
        /*0916*/ 	.byte	0x0b
	.zero		1


	//   ....[8]....
        /*0918*/ 	.word	0x0000d8c0
        /*091c*/ 	.word	0x000000ff
        /*0920*/ 	.word	0x00000000
        /*0924*/ 	.short	0x010a
        /*0926*/ 	.byte	0x0d
	.zero		1


	//   ....[9]....
        /*0928*/ 	.word	0x000105f0
        /*092c*/ 	.word	0x000000ff
        /*0930*/ 	.word	0x00000000
        /*0934*/ 	.short	0x010a
        /*0936*/ 	.byte	0x0d
	.zero		1


	//   ....[10]....
        /*0938*/ 	.word	0x00010770
        /*093c*/ 	.word	0x000000ff
        /*0940*/ 	.word	0x00008000
        /*0944*/ 	.short	0x0108
        /*0946*/ 	.byte	0x0b
	.zero		1


	//   ....[11]....
        /*0948*/ 	.word	0x000108c0
        /*094c*/ 	.word	0x000000ff
        /*0950*/ 	.word	0x00008008
        /*0954*/ 	.short	0x0108
        /*0956*/ 	.byte	0x0b
	.zero		1


	//   ....[12]....
        /*0958*/ 	.word	0x00011dd0
        /*095c*/ 	.word	0x000000ff
        /*0960*/ 	.word	0x00006000
        /*0964*/ 	.short	0x010a
        /*0966*/ 	.byte	0x0b
	.zero		1


	//   ....[13]....
        /*0968*/ 	.word	0x00011e00
        /*096c*/ 	.word	0x000000ff
        /*0970*/ 	.word	0x00008010
        /*0974*/ 	.short	0x010a
        /*0976*/ 	.byte	0x0b
	.zero		1


	//   ....[14]....
        /*0978*/ 	.word	0x00011e30
        /*097c*/ 	.word	0x000000ff
        /*0980*/ 	.word	0x00000000
        /*0984*/ 	.short	0x010a
        /*0986*/ 	.byte	0x0d
	.zero		1


	//   ....[15]....
        /*0988*/ 	.word	0x00011e60
        /*098c*/ 	.word	0x000000ff
        /*0990*/ 	.word	0x00000000
        /*0994*/ 	.short	0x010a
        /*0996*/ 	.byte	0x0d
	.zero		1


	//----- nvinfo : EIATTR_NUM_MBARRIERS
	.align		4
.L_81:
        /*0998*/ 	.byte	0x03, 0x38
        /*099a*/ 	.short	0xffff


	//----- nvinfo : EIATTR_EXIT_INSTR_OFFSETS
	.align		4
        /*099c*/ 	.byte	0x04, 0x1c
        /*099e*/ 	.short	(.L_83 - .L_82)


	//   ....[0]....
.L_82:
        /*09a0*/ 	.word	0x00011dc0


	//----- nvinfo : EIATTR_REQNTID
	.align		4
.L_83:
        /*09a4*/ 	.byte	0x04, 0x10
        /*09a6*/ 	.short	(.L_85 - .L_84)
.L_84:
        /*09a8*/ 	.word	0x00000080
        /*09ac*/ 	.word	0x00000001
        /*09b0*/ 	.word	0x00000001


	//----- nvinfo : EIATTR_CRS_STACK_SIZE
	.align		4
.L_85:
        /*09b4*/ 	.byte	0x04, 0x1e
        /*09b6*/ 	.short	(.L_87 - .L_86)
.L_86:
        /*09b8*/ 	.word	0x00000000


	//----- nvinfo : EIATTR_CBANK_PARAM_SIZE
	.align		4
.L_87:
        /*09bc*/ 	.byte	0x03, 0x19
        /*09be*/ 	.short	0x0088


	//----- nvinfo : EIATTR_PARAM_CBANK
	.align		4
        /*09c0*/ 	.byte	0x04, 0x0a
        /*09c2*/ 	.short	(.L_89 - .L_88)
	.align		4
.L_88:
        /*09c4*/ 	.word	index@(.nv.constant0.attn_fwd)
        /*09c8*/ 	.short	0x0380
        /*09ca*/ 	.short	0x0088


	//----- nvinfo : EIATTR_SW_WAR
	.align		4
.L_89:
        /*09cc*/ 	.byte	0x04, 0x36
        /*09ce*/ 	.short	(.L_91 - .L_90)
.L_90:
        /*09d0*/ 	.word	0x00000008
.L_91:


//--------------------- .nv.compat                --------------------------
	.section	.nv.compat,"",@"SHT_CUDA_COMPAT_INFO"
	.align	4
        /*0000*/ 	.byte	0x02, 0x02, 0x02, 0x00, 0x02, 0x05, 0x05, 0x00, 0x02, 0x03, 0x00, 0x00, 0x02, 0x06, 0x01, 0x00


//--------------------- .nv.callgraph             --------------------------
	.section	.nv.callgraph,"",@"SHT_CUDA_CALLGRAPH"
	.align	4
	.sectionentsize	8
	.align		4
        /*0000*/ 	.word	0x00000000
	.align		4
        /*0004*/ 	.word	0xffffffff
	.align		4
        /*0008*/ 	.word	0x00000000
	.align		4
        /*000c*/ 	.word	0xfffffffe
	.align		4
        /*0010*/ 	.word	0x00000000
	.align		4
        /*0014*/ 	.word	0xfffffffd
	.align		4
        /*0018*/ 	.word	0x00000000
	.align		4
        /*001c*/ 	.word	0xfffffffc


//--------------------- .nv.constant4             --------------------------
	.section	.nv.constant4,"a",@progbits
	.align	8
	.align		8
.nv.constant4:
        /*0000*/ 	.dword	_$_str


//--------------------- .text.attn_fwd            --------------------------
	.section	.text.attn_fwd,"ax",@progbits
	.align	128
        .global         attn_fwd
        .type           attn_fwd,@function
        .size           attn_fwd,(.L_x_27 - attn_fwd)
        .other          attn_fwd,@"STO_CUDA_ENTRY STV_DEFAULT"
attn_fwd:
.text.attn_fwd:
[----:B------:R-:W0:Y:S01]  /*0000*/  LDC R1, c[0x0][0x37c] ;  /* 0x0000df00ff017b82 */ /* 0x000e220000000800 */
[----:B------:R-:W1:Y:S01]  /*0010*/  S2R R0, SR_TID.X ;  /* 0x0000000000007919 */ /* 0x000e620000002100 */
[----:B0-----:R-:W-:Y:S01]  /*0020*/  VIADD R1, R1, 0xfffffdc0 ;  /* 0xfffffdc001017836 */ /* 0x001fe20000000000 */
[----:B-1----:R-:W-:-:S13]  /*0030*/  ISETP.GE.U32.AND P0, PT, R0, 0x20, PT ;  /* 0x000000200000780c */ /* 0x002fda0003f06070 */
[----:B------:R-:W-:Y:S02]  /*0040*/  VOTEU.ANY UP0, P0 ;  /* 0x0000000000ff7886 */ /* 0x000fe40000000100 */
[----:B------:R-:W-:Y:S05]  /*0050*/  BRA.U UP0, `(.L_x_0) ;  /* 0x0000000100b87547 */ /* 0x000fea000b800000 */
[----:B------:R-:W0:Y:S01]  /*0060*/  S2UR UR6, SR_CgaCtaId ;  /* 0x00000000000679c3 */ /* 0x000e220000008800 */
[----:B------:R-:W-:Y:S01]  /*0070*/  NOP ;  /* 0x0000000000007918 */ /* 0x000fe20000000000 */
[----:B------:R-:W-:Y:S02]  /*0080*/  UMOV UR4, 0x40 ;  /* 0x0000004000047882 */ /* 0x000fe40000000000 */
[----:B0-----:R-:W-:-:S09]  /*0090*/  ULEA UR4, UR6, UR4, 0x18 ;  /* 0x0000000406047291 */ /* 0x001fd2000f8ec0ff */
[----:B------:R-:W0:Y:S01]  /*00a0*/  LDS.U8 R0, [UR4] ;  /* 0x00000004ff007984 */ /* 0x000e220008000000 */
[----:B------:R-:W-:Y:S02]  /*00b0*/  UMOV UR4, 0x400 ;  /* 0x0000040000047882 */ /* 0x000fe40000000000 */
[----:B------:R-:W-:Y:S01]  /*00c0*/  ULEA UR4, UR6, UR4, 0x18 ;  /* 0x0000000406047291 */ /* 0x000fe2000f8ec0ff */
[----:B0-----:R-:W-:-:S13]  /*00d0*/  ISETP.NE.AND P0, PT, R0, RZ, PT ;  /* 0x000000ff0000720c */ /* 0x001fda0003f05270 */
[----:B------:R-:W-:Y:S05]  /*00e0*/  @P0 BRA `(.L_x_1) ;  /* 0x00000000007c0947 */ /* 0x000fea0003800000 */
[----:B------:R-:W-:-:S13]  /*00f0*/  ELECT P0, URZ, PT ;  /* 0x0000000000ff782f */ /* 0x000fda0003800000 */
[----:B------:R-:W-:Y:S05]  /*0100*/  @!P0 BRA `(.L_x_2) ;  /* 0x0000000000848947 */ /* 0x000fea0003800000 */
[----:B------:R-:W-:Y:S01]  /*0110*/  UMOV UR5, 0x8 ;  /* 0x0000000800057882 */ /* 0x000fe20000000000 */
[----:B------:R-:W-:Y:S02]  /*0120*/  IMAD.MOV.U32 R4, RZ, RZ, 0x1 ;  /* 0x00000001ff047424 */ /* 0x000fe400078e00ff */
[----:B------:R-:W-:Y:S02]  /*0130*/  IMAD.MOV.U32 R5, RZ, RZ, 0xff ;  /* 0x000000ffff057424 */ /* 0x000fe400078e00ff */
[----:B------:R-:W-:Y:S04]  /*0140*/  DEPBAR.LE SB0, 0x36 ;  /* 0x00008d800000791a */ /* 0x000fe80000000000 */
[----:B------:R-:W0:Y:S02]  /*0150*/  UTCATOMSWS.FIND_AND_SET.ALIGN UP1, UR5, UR5 ;  /* 0x00000005000575e3 */ /* 0x000e240008020800 */
[----:B0-----:R-:W-:-:S04]  /*0160*/  PLOP3.LUT P0, PT, PT, PT, UP1, 0x80, 0x8 ;  /* 0x000000000008781c */ /* 0x001fc80003f0f018 */
[----:B------:R-:W-:-:S04]  /*0170*/  SEL R0, RZ, 0xffffffff, !P0 ;  /* 0xffffffffff007807 */ /* 0x000fc80004000000 */
[----:B------:R-:W-:Y:S01]  /*0180*/  ISETP.NE.AND P0, PT, R0, RZ, PT ;  /* 0x000000ff0000720c */ /* 0x000fe20003f05270 */
[----:B------:R-:W-:-:S12]  /*0190*/  IMAD.U32 R0, RZ, RZ, UR5 ;  /* 0x00000005ff007e24 */ /* 0x000fd8000f8e00ff */
[----:B------:R-:W-:Y:S05]  /*01a0*/  @P0 BRA `(.L_x_3) ;  /* 0x0000000000240947 */ /* 0x000fea0003800000 */
.L_x_4:
[----:B------:R-:W-:Y:S05]  /*01b0*/  NANOSLEEP 0x64 ;  /* 0x000000640000795d */ /* 0x000fea0003800000 */
[----:B------:R-:W-:-:S05]  /*01c0*/  UMOV UR5, 0x8 ;  /* 0x0000000800057882 */ /* 0x000fca0000000000 */
[----:B------:R-:W-:Y:S04]  /*01d0*/  DEPBAR.LE SB0, 0x36 ;  /* 0x00008d800000791a */ /* 0x000fe80000000000 */
[----:B------:R-:W0:Y:S02]  /*01e0*/  UTCATOMSWS.FIND_AND_SET.ALIGN UP1, UR5, UR5 ;  /* 0x00000005000575e3 */ /* 0x000e240008020800 */
[----:B0-----:R-:W-:-:S04]  /*01f0*/  PLOP3.LUT P0, PT, PT, PT, UP1, 0x80, 0x8 ;  /* 0x000000000008781c */ /* 0x001fc80003f0f018 */
[----:B------:R-:W-:-:S04]  /*0200*/  SEL R0, RZ, 0xffffffff, !P0 ;  /* 0xffffffffff007807 */ /* 0x000fc80004000000 */
[----:B------:R-:W-:Y:S01]  /*0210*/  ISETP.NE.AND P0, PT, R0, RZ, PT ;  /* 0x000000ff0000720c */ /* 0x000fe20003f05270 */
[----:B------:R-:W-:-:S12]  /*0220*/  IMAD.U32 R0, RZ, RZ, UR5 ;  /* 0x00000005ff007e24 */ /* 0x000fd8000f8e00ff */
[----:B------:R-:W-:Y:S05]  /*0230*/  @!P0 BRA `(.L_x_4) ;  /* 0xfffffffc00dc8947 */ /* 0x000fea000383ffff */
.L_x_3:
[C---:B------:R-:W-:Y:S01]  /*0240*/  VIADD R3, R0.reuse, 0x10 ;  /* 0x0000001000037836 */ /* 0x040fe20000000000 */
[----:B------:R-:W-:Y:S01]  /*0250*/  UMOV UR5, 0x50 ;  /* 0x0000005000057882 */ /* 0x000fe20000000000 */
[----:B------:R-:W-:Y:S01]  /*0260*/  SHF.L.U32 R2, R5, R0, RZ ;  /* 0x0000000005027219 */ /* 0x000fe200000006ff */
[----:B------:R-:W-:Y:S01]  /*0270*/  ULEA UR5, UR6, UR5, 0x18 ;  /* 0x0000000506057291 */ /* 0x000fe2000f8ec0ff */
[----:B------:R-:W-:Y:S01]  /*0280*/  IMAD.SHL.U32 R0, R0, 0x20, RZ ;  /* 0x0000002000007824 */ /* 0x000fe200078e00ff */
[----:B------:R-:W-:-:S04]  /*0290*/  SHF.L.U32 R3, R4, R3, RZ ;  /* 0x0000000304037219 */ /* 0x000fc800000006ff */
[----:B------:R-:W-:-:S05]  /*02a0*/  LOP3.LUT R2, R3, R2, RZ, 0xfc, !PT ;  /* 0x0000000203027212 */ /* 0x000fca00078efcff */
[----:B------:R0:W-:Y:S04]  /*02b0*/  ATOMS.OR RZ, [UR5], R2 ;  /* 0x00000002ffff798c */ /* 0x0001e8000b000005 */
[----:B------:R0:W-:Y:S01]  /*02c0*/  STS [UR4], R0 ;  /* 0x00000000ff007988 */ /* 0x0001e20008000804 */
[----:B------:R-:W-:Y:S05]  /*02d0*/  BRA `(.L_x_2) ;  /* 0x0000000000107947 */ /* 0x000fea0003800000 */
.L_x_1:
[----:B------:R-:W-:Y:S01]  /*02e0*/  IMAD.MOV.U32 R0, RZ, RZ, -0x1 ;  /* 0xffffffffff007424 */ /* 0x000fe200078e00ff */
[----:B------:R-:W-:-:S04]  /*02f0*/  MOV R2, 0x320 ;  /* 0x0000032000027802 */ /* 0x000fc80000000f00 */
[----:B------:R0:W-:Y:S03]  /*0300*/  STS [UR4], R0 ;  /* 0x00000000ff007988 */ /* 0x0001e60008000804 */
[----:B0-----:R-:W-:Y:S05]  /*0310*/  CALL.REL.NOINC `($__internal_1_$__cuda_sm10x_tcgen05_guardrail_trap_phase_invalid_during_alloc) ;  /* 0x0000011800e87944 */ /* 0x001fea0003c00000 */
.L_x_2:
[----:B------:R-:W-:Y:S05]  /*0320*/  WARPSYNC.ALL ;  /* 0x0000000000007948 */ /* 0x000fea0003800000 */
[----:B------:R-:W-:Y:S01]  /*0330*/  NOP ;  /* 0x0000000000007918 */ /* 0x000fe20000000000 */
.L_x_0:
[----:B------:R-:W1:Y:S01]  /*0340*/  S2UR UR10, SR_CTAID.X ;  /* 0x00000000000a79c3 */ /* 0x000e620000002500 */
[----:B------:R-:W2:Y:S01]  /*0350*/  S2R R68, SR_TID.X ;  /* 0x0000000000447919 */ /* 0x000ea20000002100 */
[----:B------:R-:W3:Y:S01]  /*0360*/  LDCU.64 UR4, c[0x0][0x3b0] ;  /* 0x00007600ff0477ac */ /* 0x000ee20008000a00 */
[----:B------:R-:W-:Y:S01]  /*0370*/  UMOV UR11, 0x400 ;  /* 0x00000400000b7882 */ /* 0x000fe20000000000 */
[----:B------:R-:W4:Y:S04]  /*0380*/  LDCU.64 UR24, c[0x0][0x358] ;  /* 0x00006b00ff1877ac */ /* 0x000f280008000a00 */
[----:B------:R-:W0:Y:S08]  /*0390*/  S2UR UR6, SR_CgaCtaId ;  /* 0x00000000000679c3 */ /* 0x000e300000008800 */
[----:B------:R-:W3:Y:S08]  /*03a0*/  S2UR UR9, SR_CTAID.Y ;  /* 0x00000000000979c3 */ /* 0x000ef00000002600 */
[----:B------:R-:W4:Y:S01]  /*03b0*/  LDC R69, c[0x0][0x3b8] ;  /* 0x0000ee00ff457b82 */ /* 0x000f220000000800 */
[----:B-1----:R-:W-:-:S06]  /*03c0*/  USHF.L.U32 UR10, UR10, 0x7, URZ ;  /* 0x000000070a0a7899 */ /* 0x002fcc00080006ff */
[----:B0-----:R-:W-:Y:S01]  /*03d0*/  IMAD.U32 R2, RZ, RZ, UR10 ;  /* 0x0000000aff027e24 */ /* 0x001fe2000f8e00ff */
[----:B------:R-:W0:Y:S01]  /*03e0*/  LDC.64 R4, c[0x0][0x380] ;  /* 0x0000e000ff047b82 */ /* 0x000e220000000a00 */
[----:B------:R-:W-:-:S07]  /*03f0*/  ULEA UR11, UR6, UR11, 0x18 ;  /* 0x0000000b060b7291 */ /* 0x000fce000f8ec0ff */
[----:B------:R-:W-:Y:S01]  /*0400*/  BAR.SYNC.DEFER_BLOCKING 0x0 ;  /* 0x0000000000007b1d */ /* 0x000fe20000010000 */
[----:B--2---:R-:W-:Y:S01]  /*0410*/  LOP3.LUT R2, R2, 0x7f, R68, 0xf8, !PT ;  /* 0x0000007f02027812 */ /* 0x004fe200078ef844 */
[----:B---3--:R-:W-:-:S04]  /*0420*/  UIMAD UR4, UR9, UR4, URZ ;  /* 0x00000004090472a4 */ /* 0x008fc8000f8e02ff */
[----:B------:R-:W-:Y:S01]  /*0430*/  IMAD R3, R2, UR5, RZ ;  /* 0x0000000502037c24 */ /* 0x000fe2000f8e02ff */
[----:B------:R-:W-:-:S04]  /*0440*/  USHF.R.S32.HI UR5, URZ, 0x1f, UR4 ;  /* 0x0000001fff057899 */ /* 0x000fc80008011404 */
[----:B------:R-:W-:Y:S01]  /*0450*/  SHF.R.S32.HI R0, RZ, 0x1f, R3 ;  /* 0x0000001fff007819 */ /* 0x000fe20000011403 */
[C---:B----4-:R-:W-:Y:S02]  /*0460*/  IMAD.SHL.U32 R7, R69.reuse, 0x8, RZ ;  /* 0x0000000845077824 */ /* 0x050fe400078e00ff */
[C---:B------:R-:W-:Y:S02]  /*0470*/  IMAD.SHL.U32 R9, R69.reuse, 0x10, RZ ;  /* 0x0000001045097824 */ /* 0x040fe400078e00ff */
[----:B------:R-:W-:Y:S01]  /*0480*/  IMAD R53, R69, 0x18, RZ ;  /* 0x0000001845357824 */ /* 0x000fe200078e02ff */
[----:B0-----:R-:W-:Y:S01]  /*0490*/  IADD3 R4, P0, P1, R3, UR4, R4 ;  /* 0x0000000403047c10 */ /* 0x001fe2000f91e004 */
[----:B------:R-:W0:Y:S01]  /*04a0*/  LDS R66, [UR11] ;  /* 0x0000000bff427984 */ /* 0x000e220008000800 */
[C---:B------:R-:W-:Y:S02]  /*04b0*/  IMAD.SHL.U32 R3, R69.reuse, 0x2, RZ ;  /* 0x0000000245037824 */ /* 0x040fe400078e00ff */
[----:B------:R-:W-:Y:S01]  /*04c0*/  IADD3.X R5, PT, PT, R0, UR5, R5, P0, P1 ;  /* 0x0000000500057c10 */ /* 0x000fe200087e2405 */
[----:B------:R-:W-:Y:S01]  /*04d0*/  BAR.SYNC.DEFER_BLOCKING 0x0 ;  /* 0x0000000000007b1d */ /* 0x000fe20000010000 */
[----:B------:R-:W-:Y:S01]  /*04e0*/  IMAD R11, R69, 0x3, RZ ;  /* 0x00000003450b7824 */ /* 0x000fe200078e02ff */
[-C--:B------:R-:W-:Y:S01]  /*04f0*/  IADD3 R20, P2, PT, R7, R4.reuse, RZ ;  /* 0x0000000407147210 */ /* 0x080fe20007f5e0ff */
[----:B------:R-:W-:Y:S01]  /*0500*/  IMAD.SHL.U32 R13, R69, 0x4, RZ ;  /* 0x00000004450d7824 */ /* 0x000fe200078e00ff */
[-C--:B------:R-:W-:Y:S01]  /*0510*/  IADD3 R36, P3, PT, R9, R4.reuse, RZ ;  /* 0x0000000409247210 */ /* 0x080fe20007f7e0ff */
[----:B------:R-:W-:Y:S01]  /*0520*/  IMAD R15, R69, 0x5, RZ ;  /* 0x00000005450f7824 */ /* 0x000fe200078e02ff */
[----:B------:R-:W-:Y:S01]  /*0530*/  IADD3 R52, P4, PT, R53, R4, RZ ;  /* 0x0000000435347210 */ /* 0x000fe20007f9e0ff */
[----:B------:R-:W-:-:S02]  /*0540*/  IMAD R17, R69, 0x6, RZ ;  /* 0x0000000645117824 */ /* 0x000fc400078e02ff */
[----:B------:R-:W-:Y:S01]  /*0550*/  IMAD R19, R69, 0x7, RZ ;  /* 0x0000000745137824 */ /* 0x000fe200078e02ff */
[-C--:B------:R-:W-:Y:S01]  /*0560*/  LEA.HI.X.SX32 R21, R7, R5.reuse, 0x1, P2 ;  /* 0x0000000507157211 */ /* 0x080fe200010f0eff */
[----:B------:R-:W-:Y:S01]  /*0570*/  IMAD R23, R69, 0x9, RZ ;  /* 0x0000000945177824 */ /* 0x000fe200078e02ff */
[----:B------:R-:W-:Y:S01]  /*0580*/  LEA.HI.X.SX32 R37, R9, R5, 0x1, P3 ;  /* 0x0000000509257211 */ /* 0x000fe200018f0eff */
[C---:B------:R-:W-:Y:S01]  /*0590*/  IMAD R25, R69.reuse, 0xa, RZ ;  /* 0x0000000a45197824 */ /* 0x040fe200078e02ff */
[----:B------:R-:W-:Y:S01]  /*05a0*/  IADD3 R6, P5, PT, R4, R69, RZ ;  /* 0x0000004504067210 */ /* 0x000fe20007fbe0ff */
[----:B------:R-:W-:Y:S01]  /*05b0*/  IMAD R27, R69, 0xb, RZ ;  /* 0x0000000b451b7824 */ /* 0x000fe200078e02ff */
[-C--:B------:R-:W-:Y:S01]  /*05c0*/  IADD3 R8, P6, PT, R3, R4.reuse, RZ ;  /* 0x0000000403087210 */ /* 0x080fe20007fde0ff */
        /* <DEDUP_REMOVED lines=9> */
[-C--:B------:R-:W-:Y:S01]  /*0660*/  LEA.HI.X.SX32 R53, R53, R5.reuse, 0x1, P4 ;  /* 0x0000000535357211 */ /* 0x080fe200020f0eff */
[----:B------:R-:W-:Y:S01]  /*0670*/  IMAD R41, R69, 0x12, RZ ;  /* 0x0000001245297824 */ /* 0x000fe200078e02ff */
[-C--:B------:R-:W-:Y:S01]  /*0680*/  IADD3 R18, P4, PT, R19, R4.reuse, RZ ;  /* 0x0000000413127210 */ /* 0x080fe20007f9e0ff */
[C---:B------:R-:W-:Y:S01]  /*0690*/  IMAD R43, R69.reuse, 0x13, RZ ;  /* 0x00000013452b7824 */ /* 0x040fe200078e02ff */
[CC--:B------:R-:W-:Y:S01]  /*06a0*/  LEA.HI.X.SX32 R7, R69.reuse, R5.reuse, 0x1, P5 ;  /* 0x0000000545077211 */ /* 0x0c0fe200028f0eff */
[----:B------:R-:W-:Y:S01]  /*06b0*/  IMAD R45, R69, 0x14, RZ ;  /* 0x00000014452d7824 */ /* 0x000fe200078e02ff */
[-C--:B------:R-:W-:Y:S01]  /*06c0*/  LEA.HI.X.SX32 R9, R3, R5.reuse, 0x1, P6 ;  /* 0x0000000503097211 */ /* 0x080fe200030f0eff */
        /* <DEDUP_REMOVED lines=19> */
[----:B------:R-:W-:Y:S01]  /*0800*/  IADD3 R32, P3, PT, R33, R4, RZ ;  /* 0x0000000421207210 */ /* 0x000fe20007f7e0ff */
[----:B------:R1:W5:Y:S01]  /*0810*/  LDG.E.U8 R0, desc[UR24][R4.64] ;  /* 0x0000001804007981 */ /* 0x000362000c1e1100 */
[----:B------:R-:W-:-:S02]  /*0820*/  LEA.HI.X.SX32 R19, R19, R5, 0x1, P4 ;  /* 0x0000000513137211 */ /* 0x000fc400020f0eff */
[----:B------:R-:W-:Y:S01]  /*0830*/  IADD3 R34, P4, PT, R35, R4, RZ ;  /* 0x0000000423227210 */ /* 0x000fe20007f9e0ff */
[----:B------:R2:W5:Y:S01]  /*0840*/  LDG.E.U8 R20, desc[UR24][R20.64] ;  /* 0x0000001814147981 */ /* 0x000562000c1e1100 */
[-C--:B------:R-:W-:Y:S02]  /*0850*/  LEA.HI.X.SX32 R23, R23, R5.reuse, 0x1, P5 ;  /* 0x0000000517177211 */ /* 0x080fe400028f0eff */
[-C--:B------:R-:W-:Y:S01]  /*0860*/  LEA.HI.X.SX32 R25, R25, R5.reuse, 0x1, P6 ;  /* 0x0000000519197211 */ /* 0x080fe200030f0eff */
[----:B------:R2:W5:Y:S01]  /*0870*/  LDG.E.U8 R36, desc[UR24][R36.64] ;  /* 0x0000001824247981 */ /* 0x000562000c1e1100 */
[-C--:B------:R-:W-:Y:S02]  /*0880*/  LEA.HI.X.SX32 R27, R27, R5.reuse, 0x1, P0 ;  /* 0x000000051b1b7211 */ /* 0x080fe400000f0eff */
[-C--:B------:R-:W-:Y:S01]  /*0890*/  LEA.HI.X.SX32 R29, R29, R5.reuse, 0x1, P1 ;  /* 0x000000051d1d7211 */ /* 0x080fe200008f0eff */
[----:B------:R2:W5:Y:S01]  /*08a0*/  LDG.E.U8 R52, desc[UR24][R52.64] ;  /* 0x0000001834347981 */ /* 0x000562000c1e1100 */
[----:B------:R-:W-:-:S02]  /*08b0*/  LEA.HI.X.SX32 R31, R31, R5, 0x1, P2 ;  /* 0x000000051f1f7211 */ /* 0x000fc400010f0eff */
[----:B------:R-:W-:Y:S01]  /*08c0*/  LEA.HI.X.SX32 R33, R33, R5, 0x1, P3 ;  /* 0x0000000521217211 */ /* 0x000fe200018f0eff */
[----:B------:R2:W5:Y:S01]  /*08d0*/  LDG.E.U8 R7, desc[UR24][R6.64] ;  /* 0x0000001806077981 */ /* 0x000562000c1e1100 */
[-C--:B------:R-:W-:Y:S02]  /*08e0*/  IADD3 R38, P5, PT, R39, R4.reuse, RZ ;  /* 0x0000000427267210 */ /* 0x080fe40007fbe0ff */
[-C--:B------:R-:W-:Y:S01]  /*08f0*/  IADD3 R40, P6, PT, R41, R4.reuse, RZ ;  /* 0x0000000429287210 */ /* 0x080fe20007fde0ff */
[----:B------:R2:W5:Y:S01]  /*0900*/  LDG.E.U8 R9, desc[UR24][R8.64] ;  /* 0x0000001808097981 */ /* 0x000562000c1e1100 */
[-C--:B------:R-:W-:Y:S02]  /*0910*/  IADD3 R42, P0, PT, R43, R4.reuse, RZ ;  /* 0x000000042b2a7210 */ /* 0x080fe40007f1e0ff */
[-C--:B------:R-:W-:Y:S01]  /*0920*/  IADD3 R44, P1, PT, R45, R4.reuse, RZ ;  /* 0x000000042d2c7210 */ /* 0x080fe20007f3e0ff */
[----:B------:R2:W5:Y:S01]  /*0930*/  LDG.E.U8 R10, desc[UR24][R10.64] ;  /* 0x000000180a0a7981 */ /* 0x000562000c1e1100 */
[----:B------:R-:W-:-:S02]  /*0940*/  IADD3 R46, P2, PT, R47, R4, RZ ;  /* 0x000000042f2e7210 */ /* 0x000fc40007f5e0ff */
[-C--:B------:R-:W-:Y:S01]  /*0950*/  IADD3 R48, P3, PT, R49, R4.reuse, RZ ;  /* 0x0000000431307210 */ /* 0x080fe20007f7e0ff */
[----:B------:R2:W5:Y:S01]  /*0960*/  LDG.E.U8 R12, desc[UR24][R12.64] ;  /* 0x000000180c0c7981 */ /* 0x000562000c1e1100 */
[-C--:B------:R-:W-:Y:S02]  /*0970*/  LEA.HI.X.SX32 R35, R35, R5.reuse, 0x1, P4 ;  /* 0x0000000523237211 */ /* 0x080fe400020f0eff */
[----:B------:R-:W-:Y:S01]  /*0980*/  IADD3 R50, P4, PT, R51, R4, RZ ;  /* 0x0000000433327210 */ /* 0x000fe20007f9e0ff */
[----:B------:R2:W5:Y:S01]  /*0990*/  LDG.E.U8 R14, desc[UR24][R14.64] ;  /* 0x000000180e0e7981 */ /* 0x000562000c1e1100 */
[-C--:B------:R-:W-:Y:S02]  /*09a0*/  LEA.HI.X.SX32 R39, R39, R5.reuse, 0x1, P5 ;  /* 0x0000000527277211 */ /* 0x080fe400028f0eff */
[-C--:B------:R-:W-:Y:S01]  /*09b0*/  LEA.HI.X.SX32 R41, R41, R5.reuse, 0x1, P6 ;  /* 0x0000000529297211 */ /* 0x080fe200030f0eff */
[----:B------:R2:W5:Y:S01]  /*09c0*/  LDG.E.U8 R17, desc[UR24][R16.64] ;  /* 0x0000001810117981 */ /* 0x000562000c1e1100 */
[----:B------:R-:W-:-:S02]  /*09d0*/  LEA.HI.X.SX32 R43, R43, R5, 0x1, P0 ;  /* 0x000000052b2b7211 */ /* 0x000fc400000f0eff */
[-C--:B------:R-:W-:Y:S01]  /*09e0*/  LEA.HI.X.SX32 R45, R45, R5.reuse, 0x1, P1 ;  /* 0x000000052d2d7211 */ /* 0x080fe200008f0eff */
[----:B------:R2:W5:Y:S01]  /*09f0*/  LDG.E.U8 R19, desc[UR24][R18.64] ;  /* 0x0000001812137981 */ /* 0x000562000c1e1100 */
[-C--:B------:R-:W-:Y:S02]  /*0a00*/  LEA.HI.X.SX32 R47, R47, R5.reuse, 0x1, P2 ;  /* 0x000000052f2f7211 */ /* 0x080fe400010f0eff */
[----:B------:R-:W-:Y:S01]  /*0a10*/  LEA.HI.X.SX32 R49, R49, R5, 0x1, P3 ;  /* 0x0000000531317211 */ /* 0x000fe200018f0eff */
[----:B------:R2:W5:Y:S01]  /*0a20*/  LDG.E.U8 R23, desc[UR24][R22.64] ;  /* 0x0000001816177981 */ /* 0x000562000c1e1100 */
[-C--:B------:R-:W-:Y:S02]  /*0a30*/  IADD3 R54, P5, PT, R55, R4.reuse, RZ ;  /* 0x0000000437367210 */ /* 0x080fe40007fbe0ff */
[-C--:B------:R-:W-:Y:S01]  /*0a40*/  IADD3 R56, P6, PT, R57, R4.reuse, RZ ;  /* 0x0000000439387210 */ /* 0x080fe20007fde0ff */
[----:B------:R2:W5:Y:S01]  /*0a50*/  LDG.E.U8 R25, desc[UR24][R24.64] ;  /* 0x0000001818197981 */ /* 0x000562000c1e1100 */
[----:B------:R-:W-:-:S02]  /*0a60*/  IADD3 R58, P0, PT, R59, R4, RZ ;  /* 0x000000043b3a7210 */ /* 0x000fc40007f1e0ff */
[-C--:B------:R-:W-:Y:S01]  /*0a70*/  IADD3 R60, P1, PT, R61, R4.reuse, RZ ;  /* 0x000000043d3c7210 */ /* 0x080fe20007f3e0ff */
[----:B------:R2:W5:Y:S01]  /*0a80*/  LDG.E.U8 R26, desc[UR24][R26.64] ;  /* 0x000000181a1a7981 */ /* 0x000562000c1e1100 */
[-C--:B------:R-:W-:Y:S02]  /*0a90*/  IADD3 R62, P2, PT, R63, R4.reuse, RZ ;  /* 0x000000043f3e7210 */ /* 0x080fe40007f5e0ff */
[-C--:B------:R-:W-:Y:S01]  /*0aa0*/  IADD3 R64, P3, PT, R65, R4.reuse, RZ ;  /* 0x0000000441407210 */ /* 0x080fe20007f7e0ff */
[----:B------:R2:W5:Y:S01]  /*0ab0*/  LDG.E.U8 R28, desc[UR24][R28.64] ;  /* 0x000000181c1c7981 */ /* 0x000562000c1e1100 */
[-C--:B------:R-:W-:Y:S02]  /*0ac0*/  LEA.HI.X.SX32 R51, R51, R5.reuse, 0x1, P4 ;  /* 0x0000000533337211 */ /* 0x080fe400020f0eff */
[----:B-1----:R-:W-:Y:S01]  /*0ad0*/  IADD3 R4, P4, PT, R67, R4, RZ ;  /* 0x0000000443047210 */ /* 0x002fe20007f9e0ff */
[----:B------:R2:W5:Y:S01]  /*0ae0*/  LDG.E.U8 R30, desc[UR24][R30.64] ;  /* 0x000000181e1e7981 */ /* 0x000562000c1e1100 */
[----:B------:R-:W-:-:S02]  /*0af0*/  LEA.HI.X.SX32 R55, R55, R5, 0x1, P5 ;  /* 0x0000000537377211 */ /* 0x000fc400028f0eff */
[-C--:B------:R-:W-:Y:S01]  /*0b00*/  LEA.HI.X.SX32 R57, R57, R5.reuse, 0x1, P6 ;  /* 0x0000000539397211 */ /* 0x080fe200030f0eff */
[----:B------:R2:W5:Y:S01]  /*0b10*/  LDG.E.U8 R33, desc[UR24][R32.64] ;  /* 0x0000001820217981 */ /* 0x000562000c1e1100 */
[-C--:B------:R-:W-:Y:S02]  /*0b20*/  LEA.HI.X.SX32 R59, R59, R5.reuse, 0x1, P0 ;  /* 0x000000053b3b7211 */ /* 0x080fe400000f0eff */
[-C--:B------:R-:W-:Y:S01]  /*0b30*/  LEA.HI.X.SX32 R61, R61, R5.reuse, 0x1, P1 ;  /* 0x000000053d3d7211 */ /* 0x080fe200008f0eff */
[----:B------:R2:W5:Y:S01]  /*0b40*/  LDG.E.U8 R35, desc[UR24][R34.64] ;  /* 0x0000001822237981 */ /* 0x000562000c1e1100 */
[-C--:B------:R-:W-:Y:S02]  /*0b50*/  LEA.HI.X.SX32 R63, R63, R5.reuse, 0x1, P2 ;  /* 0x000000053f3f7211 */ /* 0x080fe400010f0eff */
[-C--:B------:R-:W-:Y:S01]  /*0b60*/  LEA.HI.X.SX32 R65, R65, R5.reuse, 0x1, P3 ;  /* 0x0000000541417211 */ /* 0x080fe200018f0eff */
[----:B------:R2:W5:Y:S01]  /*0b70*/  LDG.E.U8 R39, desc[UR24][R38.64] ;  /* 0x0000001826277981 */ /* 0x000562000c1e1100 */
[----:B------:R-:W-:-:S03]  /*0b80*/  LEA.HI.X.SX32 R5, R67, R5, 0x1, P4 ;  /* 0x0000000543057211 */ /* 0x000fc600020f0eff */
[----:B------:R2:W5:Y:S04]  /*0b90*/  LDG.E.U8 R41, desc[UR24][R40.64] ;  /* 0x0000001828297981 */ /* 0x000568000c1e1100 */
        /* <DEDUP_REMOVED lines=11> */
[----:B------:R2:W5:Y:S01]  /*0c50*/  LDG.E.U8 R5, desc[UR24][R4.64] ;  /* 0x0000001804057981 */ /* 0x000562000c1e1100 */
[----:B------:R-:W-:-:S02]  /*0c60*/  SHF.R.U32.HI R3, RZ, 0x5, R68 ;  /* 0x00000005ff037819 */ /* 0x000fc40000011644 */
[----:B0-----:R-:W-:Y:S02]  /*0c70*/  R2UR UR8, R66 ;  /* 0x00000000420872ca */ /* 0x001fe400000e0000 */
[----:B------:R-:W-:Y:S02]  /*0c80*/  R2UR UR20, R3 ;  /* 0x00000000031472ca */ /* 0x000fe400000e0000 */
[----:B------:R-:W-:-:S04]  /*0c90*/  LOP3.LUT R171, R68, 0x7f, RZ, 0xc0, !PT ;  /* 0x0000007f44ab7812 */ /* 0x000fc800078ec0ff */
[----:B------:R-:W-:Y:S01]  /*0ca0*/  LOP3.LUT R140, R171, 0x10, RZ, 0x3c, !PT ;  /* 0x00000010ab8c7812 */ /* 0x000fe200078e3cff */
[----:B--2---:R-:W-:Y:S08]  /*0cb0*/  BRA.U UP0, `(.L_x_5) ;  /* 0x0000000100187547 */ /* 0x004ff0000b800000 */
[----:B------:R-:W-:Y:S01]  /*0cc0*/  ELECT P0, URZ, PT ;  /* 0x0000000000ff782f */ /* 0x000fe20003800000 */
[----:B------:R-:W-:Y:S01]  /*0cd0*/  IMAD.MOV.U32 R3, RZ, RZ, 0x1 ;  /* 0x00000001ff037424 */ /* 0x000fe200078e00ff */
[----:B------:R-:W-:Y:S01]  /*0ce0*/  UMOV UR4, 0x40 ;  /* 0x0000004000047882 */ /* 0x000fe20000000000 */
[----:B------:R-:W-:Y:S01]  /*0cf0*/  UVIRTCOUNT.DEALLOC.SMPOOL 0x80 ;  /* 0x000000800000784c */ /* 0x000fe20000000000 */
[----:B------:R-:W-:-:S09]  /*0d00*/  ULEA UR4, UR6, UR4, 0x18 ;  /* 0x0000000406047291 */ /* 0x000fd2000f8ec0ff */
[----:B------:R0:W-:Y:S03]  /*0d10*/  @P0 STS.U8 [UR4], R3 ;  /* 0x00000003ff000988 */ /* 0x0001e60008000004 */
.L_x_5:
[----:B-----5:R-:W-:Y:S01]  /*0d20*/  STS.U8 [R171+UR11+0x4400], R20 ;  /* 0x00440014ab007988 */ /* 0x020fe2000800000b */
[----:B------:R-:W1:Y:S01]  /*0d30*/  LDCU.64 UR6, c[0x0][0x3c0] ;  /* 0x00007800ff0677ac */ /* 0x000e620008000a00 */
[C---:B0-----:R-:W-:Y:S01]  /*0d40*/  LOP3.LUT R3, R68.reuse, 0x1f, RZ, 0xc0, !PT ;  /* 0x0000001f44037812 */ /* 0x041fe200078ec0ff */
[----:B------:R-:W0:Y:S01]  /*0d50*/  LDC.64 R132, c[0x0][0x390] ;  /* 0x0000e400ff847b82 */ /* 0x000e220000000a00 */
[----:B------:R-:W-:Y:S01]  /*0d60*/  STS.U8 [R171+UR11+0x4800], R36 ;  /* 0x00480024ab007988 */ /* 0x000fe2000800000b */
[----:B------:R-:W2:Y:S01]  /*0d70*/  LDCU UR4, c[0x0][0x3c8] ;  /* 0x00007900ff0477ac */ /* 0x000ea20008000800 */
[C---:B------:R-:W-:Y:S02]  /*0d80*/  LOP3.LUT R180, R171.reuse, 0x20, RZ, 0x3c, !PT ;  /* 0x00000020abb47812 */ /* 0x040fe400078e3cff */
[----:B------:R-:W-:Y:S01]  /*0d90*/  STS.U8 [R171+UR11+0x4c00], R52 ;  /* 0x004c0034ab007988 */ /* 0x000fe2000800000b */
[C---:B------:R-:W-:Y:S01]  /*0da0*/  LOP3.LUT R181, R171.reuse, 0x30, RZ, 0x3c, !PT ;  /* 0x00000030abb57812 */ /* 0x040fe200078e3cff */
[----:B------:R-:W-:Y:S01]  /*0db0*/  UIADD3 UR13, UPT, UPT, UR11, 0x8000, URZ ;  /* 0x000080000b0d7890 */ /* 0x000fe2000fffe0ff */
[C---:B------:R-:W-:Y:S01]  /*0dc0*/  LOP3.LUT R185, R171.reuse, 0x40, RZ, 0x3c, !PT ;  /* 0x00000040abb97812 */ /* 0x040fe200078e3cff */
[----:B------:R-:W-:Y:S01]  /*0dd0*/  STS.U8 [R171+UR11+0x4000], R0 ;  /* 0x00400000ab007988 */ /* 0x000fe2000800000b */
[C---:B------:R-:W-:Y:S01]  /*0de0*/  LOP3.LUT R183, R171.reuse, 0x50, RZ, 0x3c, !PT ;  /* 0x00000050abb77812 */ /* 0x040fe200078e3cff */
[----:B------:R-:W-:Y:S01]  /*0df0*/  UIADD3 UR29, UPT, UPT, UR10, 0x80, URZ ;  /* 0x000000800a1d7890 */ /* 0x000fe2000fffe0ff */
[C---:B------:R-:W-:Y:S01]  /*0e00*/  LOP3.LUT R184, R171.reuse, 0x60, RZ, 0x3c, !PT ;  /* 0x00000060abb87812 */ /* 0x040fe200078e3cff */
[----:B------:R3:W-:Y:S01]  /*0e10*/  STS.U8 [R140+UR11+0x4080], R7 ;  /* 0x004080078c007988 */ /* 0x0007e2000800000b */
[----:B------:R-:W-:Y:S01]  /*0e20*/  LOP3.LUT R244, R171, 0x70, RZ, 0x3c, !PT ;  /* 0x00000070abf47812 */ /* 0x000fe200078e3cff */
[----:B------:R-:W4:Y:S01]  /*0e30*/  LDCU.64 UR14, c[0x0][0x3d0] ;  /* 0x00007a00ff0e77ac */ /* 0x000f220008000a00 */
[----:B------:R-:W-:Y:S01]  /*0e40*/  LOP3.LUT P4, RZ, R68, 0x7f, RZ, 0xc0, !PT ;  /* 0x0000007f44ff7812 */ /* 0x000fe2000788c0ff */
[----:B------:R-:W-:Y:S01]  /*0e50*/  STS.U8 [R140+UR11+0x4480], R23 ;  /* 0x004480178c007988 */ /* 0x000fe2000800000b */
[----:B-1----:R-:W-:Y:S01]  /*0e60*/  IMAD.U32 R8, RZ, RZ, UR7 ;  /* 0x00000007ff087e24 */ /* 0x002fe2000f8e00ff */
[----:B------:R-:W-:Y:S01]  /*0e70*/  UIMAD UR6, UR9, UR6, URZ ;  /* 0x00000006090672a4 */ /* 0x000fe2000f8e02ff */
[----:B--2---:R-:W-:Y:S01]  /*0e80*/  IMAD R3, R3, UR4, RZ ;  /* 0x0000000403037c24 */ /* 0x004fe2000f8e02ff */
[----:B------:R-:W-:Y:S01]  /*0e90*/  STS.U8 [R140+UR11+0x4880], R39 ;  /* 0x004880278c007988 */ /* 0x000fe2000800000b */
[----:B------:R-:W-:Y:S01]  /*0ea0*/  PRMT R18, RZ, 0x7610, R18 ;  /* 0x00007610ff127816 */ /* 0x000fe20000000012 */
[----:B---3--:R-:W1:Y:S01]  /*0eb0*/  LDC.64 R6, c[0x0][0x388] ;  /* 0x0000e200ff067b82 */ /* 0x008e620000000a00 */
[----:B------:R-:W-:Y:S01]  /*0ec0*/  USHF.R.S32.HI UR4, URZ, 0x1f, UR6 ;  /* 0x0000001fff047899 */ /* 0x000fe20008011406 */
[----:B------:R-:W-:Y:S01]  /*0ed0*/  SHF.R.S32.HI R4, RZ, 0x1f, R3 ;  /* 0x0000001fff047819 */ /* 0x000fe20000011403 */
[----:B------:R-:W-:Y:S01]  /*0ee0*/  STS.U8 [R140+UR11+0x4c80], R55 ;  /* 0x004c80378c007988 */ /* 0x000fe2000800000b */
[----:B------:R-:W-:-:S02]  /*0ef0*/  PRMT R16, RZ, 0x7610, R16 ;  /* 0x00007610ff107816 */ /* 0x000fc40000000010 */
[----:B------:R-:W-:Y:S01]  /*0f00*/  VOTEU.ALL UP1, P4 ;  /* 0x0000000000ff7886 */ /* 0x000fe20002020000 */
[----:B------:R-:W-:Y:S01]  /*0f10*/  STS.U8 [R180+UR11+0x4100], R9 ;  /* 0x00410009b4007988 */ /* 0x000fe2000800000b */
[----:B------:R-:W-:Y:S01]  /*0f20*/  VOTEU.ALL UP2, P4 ;  /* 0x0000000000ff7886 */ /* 0x000fe20002040000 */
[----:B------:R-:W-:Y:S01]  /*0f30*/  PRMT R20, RZ, 0x7610, R20 ;  /* 0x00007610ff147816 */ /* 0x000fe20000000014 */
[----:B------:R-:W2:Y:S01]  /*0f40*/  LDC R243, c[0x0][0x3d8] ;  /* 0x0000f600fff37b82 */ /* 0x000ea20000000800 */
[----:B------:R-:W-:Y:S01]  /*0f50*/  STS.U8 [R180+UR11+0x4500], R25 ;  /* 0x00450019b4007988 */ /* 0x000fe2000800000b */
[----:B------:R-:W-:Y:S01]  /*0f60*/  PRMT R22, RZ, 0x7610, R22 ;  /* 0x00007610ff167816 */ /* 0x000fe20000000016 */
[----:B------:R-:W-:Y:S01]  /*0f70*/  IMAD.U32 R13, RZ, RZ, UR7 ;  /* 0x00000007ff0d7e24 */ /* 0x000fe2000f8e00ff */
[----:B------:R-:W-:Y:S01]  /*0f80*/  PRMT R24, RZ, 0x7610, R24 ;  /* 0x00007610ff187816 */ /* 0x000fe20000000018 */
[----:B------:R-:W-:Y:S01]  /*0f90*/  STS.U8 [R180+UR11+0x4900], R41 ;  /* 0x00490029b4007988 */ /* 0x000fe2000800000b */
[----:B------:R-:W-:-:S02]  /*0fa0*/  PRMT R15, RZ, 0x7610, R15 ;  /* 0x00007610ff0f7816 */ /* 0x000fc4000000000f */
[----:B------:R-:W-:Y:S01]  /*0fb0*/  PRMT R29, RZ, 0x7610, R29 ;  /* 0x00007610ff1d7816 */ /* 0x000fe2000000001d */
[----:B------:R-:W-:Y:S01]  /*0fc0*/  STS.U8 [R180+UR11+0x4d00], R57 ;  /* 0x004d0039b4007988 */ /* 0x000fe2000800000b */
[----:B------:R-:W-:Y:S02]  /*0fd0*/  PRMT R27, RZ, 0x7610, R27 ;  /* 0x00007610ff1b7816 */ /* 0x000fe4000000001b */
[----:B------:R-:W-:Y:S01]  /*0fe0*/  PRMT R31, RZ, 0x7610, R31 ;  /* 0x00007610ff1f7816 */ /* 0x000fe2000000001f */
[----:B------:R3:W-:Y:S01]  /*0ff0*/  STS.U8 [R181+UR11+0x4980], R42 ;  /* 0x0049802ab5007988 */ /* 0x0007e2000800000b */
[----:B-1----:R-:W-:Y:S01]  /*1000*/  IADD3 R40, P0, P1, R3, UR6, R6 ;  /* 0x0000000603287c10 */ /* 0x002fe2000f91e006 */
[----:B------:R-:W-:Y:S01]  /*1010*/  UMOV UR6, 0x1 ;  /* 0x0000000100067882 */ /* 0x000fe20000000000 */
[----:B------:R-:W-:Y:S01]  /*1020*/  SHF.R.U32.HI R3, RZ, 0x5, R68 ;  /* 0x00000005ff037819 */ /* 0x000fe20000011644 */
[----:B------:R-:W-:Y:S01]  /*1030*/  STS.U8 [R181+UR11+0x4180], R10 ;  /* 0x0041800ab5007988 */ /* 0x000fe2000800000b */
[----:B------:R-:W-:Y:S01]  /*1040*/  IMAD.U32 R6, RZ, RZ, UR7 ;  /* 0x00000007ff067e24 */ /* 0x000fe2000f8e00ff */
[----:B------:R-:W-:-:S02]  /*1050*/  PRMT R21, RZ, 0x7610, R21 ;  /* 0x00007610ff157816 */ /* 0x000fc40000000015 */
[----:B------:R-:W-:Y:S01]  /*1060*/  STS.U8 [R181+UR11+0x4580], R26 ;  /* 0x0045801ab5007988 */ /* 0x000fe2000800000b */
[----:B------:R-:W-:Y:S02]  /*1070*/  SGXT.U32 R3, R3, 0x2 ;  /* 0x000000020303781a */ /* 0x000fe40000000000 */
[----:B---3--:R-:W-:Y:S01]  /*1080*/  IADD3.X R42, PT, PT, R4, UR4, R7, P0, P1 ;  /* 0x00000004042a7c10 */ /* 0x008fe200087e2407 */
[----:B------:R-:W-:Y:S01]  /*1090*/  USHF.L.U32 UR4, UR20, 0x15, URZ ;  /* 0x0000001514047899 */ /* 0x000fe200080006ff */
[----:B------:R-:W-:Y:S01]  /*10a0*/  STS.U8 [R181+UR11+0x4d80], R58 ;  /* 0x004d803ab5007988 */ /* 0x000fe2000800000b */
[----:B------:R-:W-:Y:S01]  /*10b0*/  IMAD.U32 R4, RZ, RZ, UR7 ;  /* 0x00000007ff047e24 */ /* 0x000fe2000f8e00ff */
[----:B------:R-:W-:Y:S01]  /*10c0*/  ISETP.LT.AND P0, PT, RZ, UR29, PT ;  /* 0x0000001dff007c0c */ /* 0x000fe2000bf01270 */
[----:B------:R-:W-:Y:S01]  /*10d0*/  ULOP3.LUT UR4, UR4, 0x600000, URZ, 0xc0, !UPT ;  /* 0x0060000004047892 */ /* 0x000fe2000f8ec0ff */
[----:B------:R1:W-:Y:S01]  /*10e0*/  STS.U8 [R185+UR11+0x4200], R12 ;  /* 0x0042000cb9007988 */ /* 0x0003e2000800000b */
[----:B------:R-:W-:-:S02]  /*10f0*/  IMAD R3, R3, UR7, RZ ;  /* 0x0000000703037c24 */ /* 0x000fc4000f8e02ff */
[----:B------:R-:W-:Y:S01]  /*1100*/  IMAD.U32 R34, RZ, RZ, UR7 ;  /* 0x00000007ff227e24 */ /* 0x000fe2000f8e00ff */
[----:B------:R-:W-:Y:S01]  /*1110*/  UIADD3 UR12, UPT, UPT, UR8, UR4, URZ ;  /* 0x00000004080c7290 */ /* 0x000fe2000fffe0ff */
[----:B------:R-:W-:Y:S01]  /*1120*/  STS.U8 [R185+UR11+0x4600], R28 ;  /* 0x0046001cb9007988 */ /* 0x000fe2000800000b */
[----:B------:R-:W-:-:S04]  /*1130*/  @!UP1 UIADD3 UR4, UPT, UPT, -UR6, 0x100000, URZ ;  /* 0x0010000006049890 */ /* 0x000fc8000fffe1ff */
[----:B------:R-:W-:Y:S02]  /*1140*/  @!UP1 USHF.L.U32 UR5, UR4, 0xb, URZ ;  /* 0x0000000b04059899 */ /* 0x000fe400080006ff */
[----:B------:R-:W-:Y:S01]  /*1150*/  @!UP1 USHF.L.U32 UR4, UR4, 0x1, URZ ;  /* 0x0000000104049899 */ /* 0x000fe200080006ff */
[----:B------:R-:W-:Y:S01]  /*1160*/  IMAD.U32 R7, RZ, RZ, UR7 ;  /* 0x00000007ff077e24 */ /* 0x000fe2000f8e00ff */
[----:B------:R-:W-:Y:S01]  /*1170*/  PRMT R32, RZ, 0x7610, R32 ;  /* 0x00007610ff207816 */ /* 0x000fe20000000020 */
[----:B------:R3:W-:Y:S01]  /*1180*/  STS.U8 [R185+UR11+0x4a00], R44 ;  /* 0x004a002cb9007988 */ /* 0x0007e2000800000b */
[----:B------:R-:W-:Y:S01]  /*1190*/  IMAD R4, R4, 0x4, R3 ;  /* 0x0000000404047824 */ /* 0x000fe200078e0203 */
[----:B-1----:R-:W-:Y:S02]  /*11a0*/  PRMT R12, RZ, 0x7610, R12 ;  /* 0x00007610ff0c7816 */ /* 0x002fe4000000000c */
[----:B------:R-:W-:Y:S01]  /*11b0*/  STS.U8 [R185+UR11+0x4e00], R60 ;  /* 0x004e003cb9007988 */ /* 0x000fe2000800000b */
[----:B------:R-:W-:-:S02]  /*11c0*/  PRMT R36, RZ, 0x7610, R36 ;  /* 0x00007610ff247816 */ /* 0x000fc40000000024 */
[----:B------:R-:W-:Y:S01]  /*11d0*/  PRMT R38, RZ, 0x7610, R38 ;  /* 0x00007610ff267816 */ /* 0x000fe20000000026 */
[----:B------:R1:W-:Y:S01]  /*11e0*/  STS.U8 [R183+UR11+0x4280], R14 ;  /* 0x0042800eb7007988 */ /* 0x0003e2000800000b */
[----:B------:R-:W-:Y:S02]  /*11f0*/  LOP3.LUT R0, R0, 0xefffffff, RZ, 0xc0, !PT ;  /* 0xefffffff00007812 */ /* 0x000fe400078ec0ff */
[C---:B---3--:R-:W-:Y:S01]  /*1200*/  IADD3 R44, P1, PT, R3.reuse, R40, RZ ;  /* 0x00000028032c7210 */ /* 0x048fe20007f3e0ff */
[----:B------:R-:W-:Y:S01]  /*1210*/  STS.U8 [R183+UR11+0x4680], R30 ;  /* 0x0046801eb7007988 */ /* 0x000fe2000800000b */
[----:B------:R-:W-:Y:S03]  /*1220*/  STTM.x32 tmem[UR12], RZ ;  /* 0x000000ff000079ed */ /* 0x000fe600082c000c */
[----:B------:R-:W-:Y:S01]  /*1230*/  STS.U8 [R183+UR11+0x4a80], R46 ;  /* 0x004a802eb7007988 */ /* 0x000fe2000800000b */
[----:B------:R-:W-:-:S02]  /*1240*/  LEA.HI.X.SX32 R45, R3, R42, 0x1, P1 ;  /* 0x0000002a032d7211 */ /* 0x000fc400008f0eff */
[----:B-1----:R-:W-:Y:S01]  /*1250*/  PRMT R14, RZ, 0x7610, R14 ;  /* 0x00007610ff0e7816 */ /* 0x002fe2000000000e */
[----:B------:R-:W-:Y:S01]  /*1260*/  STS.U8 [R183+UR11+0x4e80], R62 ;  /* 0x004e803eb7007988 */ /* 0x000fe2000800000b */
[----:B------:R-:W-:Y:S01]  /*1270*/  IMAD.U32 R9, RZ, RZ, UR7 ;  /* 0x00000007ff097e24 */ /* 0x000fe2000f8e00ff */
[----:B------:R-:W-:Y:S02]  /*1280*/  PRMT R26, RZ, 0x7610, R26 ;  /* 0x00007610ff1a7816 */ /* 0x000fe4000000001a */
[----:B------:R-:W-:Y:S01]  /*1290*/  STS.U8 [R184+UR11+0x4300], R17 ;  /* 0x00430011b8007988 */ /* 0x000fe2000800000b */
[----:B------:R-:W-:Y:S01]  /*12a0*/  IMAD.U32 R28, RZ, RZ, UR7 ;  /* 0x00000007ff1c7e24 */ /* 0x000fe2000f8e00ff */
[----:B------:R-:W-:Y:S02]  /*12b0*/  PRMT R23, RZ, 0x7610, R23 ;  /* 0x00007610ff177816 */ /* 0x000fe40000000017 */
[----:B------:R-:W-:Y:S01]  /*12c0*/  STS.U8 [R184+UR11+0x4700], R33 ;  /* 0x00470021b8007988 */ /* 0x000fe2000800000b */
[----:B------:R-:W-:Y:S01]  /*12d0*/  PRMT R25, RZ, 0x7610, R25 ;  /* 0x00007610ff197816 */ /* 0x000fe20000000019 */
[----:B----4-:R-:W-:-:S02]  /*12e0*/  UIMAD UR14, UR9, UR14, URZ ;  /* 0x0000000e090e72a4 */ /* 0x010fc4000f8e02ff */
[----:B------:R-:W-:-:S04]  /*12f0*/  @!UP1 UIADD3 UR16, UPT, UPT, -UR6, 0x100000, URZ ;  /* 0x0010000006109890 */ /* 0x000fc8000fffe1ff */
[----:B------:R-:W-:Y:S02]  /*1300*/  @!UP1 USHF.L.U32 UR17, UR16, 0xb, URZ ;  /* 0x0000000b10119899 */ /* 0x000fe400080006ff */
[----:B------:R-:W-:Y:S01]  /*1310*/  @!UP1 USHF.L.U32 UR16, UR16, 0x1, URZ ;  /* 0x0000000110109899 */ /* 0x000fe200080006ff */
[----:B------:R-:W-:Y:S01]  /*1320*/  STS.U8 [R184+UR11+0x4b00], R49 ;  /* 0x004b0031b8007988 */ /* 0x000fe2000800000b */
[----:B------:R-:W-:Y:S01]  /*1330*/  UIADD3 UR34, UPT, UPT, UR8, 0x20, URZ ;  /* 0x0000002008227890 */ /* 0x000fe2000fffe0ff */
[----:B------:R-:W-:Y:S02]  /*1340*/  @P4 LOP3.LUT R0, R0, 0x10000000, RZ, 0xfc, !PT ;  /* 0x1000000000004812 */ /* 0x000fe400078efcff */
[----:B------:R-:W-:Y:S04]  /*1350*/  STS.U8 [R184+UR11+0x4f00], R65 ;  /* 0x004f0041b8007988 */ /* 0x000fe8000800000b */
[----:B------:R-:W-:Y:S04]  /*1360*/  STS.U8 [R244+UR11+0x4380], R19 ;  /* 0x00438013f4007988 */ /* 0x000fe8000800000b */
[----:B------:R-:W-:Y:S04]  /*1370*/  STS.U8 [R244+UR11+0x4780], R35 ;  /* 0x00478023f4007988 */ /* 0x000fe8000800000b */
[----:B------:R-:W-:Y:S04]  /*1380*/  STS.U8 [R244+UR11+0x4b80], R51 ;  /* 0x004b8033f4007988 */ /* 0x000fe8000800000b */
[----:B------:R1:W-:Y:S01]  /*1390*/  STS.U8 [R244+UR11+0x4f80], R5 ;  /* 0x004f8005f4007988 */ /* 0x0003e2000800000b */
[----:B------:R-:W3:Y:S02]  /*13a0*/  FENCE.VIEW.ASYNC.T ;  /* 0x00000000000073c6 */ /* 0x000ee40000000200 */
[----:B---3--:R-:W-:Y:S01]  /*13b0*/  BAR.SYNC.DEFER_BLOCKING 0x0 ;  /* 0x0000000000007b1d */ /* 0x008fe20000010000 */
[----:B-1----:R-:W-:-:S05]  /*13c0*/  IMAD R5, R7, 0x4, R4 ;  /* 0x0000000407057824 */ /* 0x002fca00078e0204 */
[----:B------:R1:W-:Y:S01]  /*13d0*/  STL.64 [R1+0x220], R44 ;  /* 0x0002202c01007387 */ /* 0x0003e20000100a00 */
[----:B------:R-:W-:Y:S01]  /*13e0*/  IMAD R3, R6, 0x4, R5 ;  /* 0x0000000406037824 */ /* 0x000fe200078e0205 */
[----:B------:R-:W-:-:S03]  /*13f0*/  IADD3 R10, P1, PT, R5, R40, RZ ;  /* 0x00000028050a7210 */ /* 0x000fc60007f3e0ff */
[----:B------:R-:W-:Y:S01]  /*1400*/  IMAD R6, R8, 0x4, R3 ;  /* 0x0000000408067824 */ /* 0x000fe200078e0203 */
[----:B------:R-:W-:Y:S01]  /*1410*/  LEA.HI.X.SX32 R11, R5, R42, 0x1, P1 ;  /* 0x0000002a050b7211 */ /* 0x000fe200008f0eff */
[----:B------:R-:W3:Y:S02]  /*1420*/  FENCE.VIEW.ASYNC.S ;  /* 0x00000000000073c6 */ /* 0x000ee40000000000 */
[----:B---3--:R3:W4:Y:S02]  /*1430*/  @!UP2 SYNCS.EXCH.64 URZ, [UR13], UR4 ;  /* 0x000000040dffa5b2 */ /* 0x0087240008000100 */
[----:B----4-:R-:W-:Y:S01]  /*1440*/  BAR.SYNC.DEFER_BLOCKING 0x0 ;  /* 0x0000000000007b1d */ /* 0x010fe20000010000 */
[----:B------:R-:W-:-:S04]  /*1450*/  IMAD R5, R7, 0x4, R6 ;  /* 0x0000000407057824 */ /* 0x000fc800078e0206 */
[----:B------:R-:W-:Y:S01]  /*1460*/  IMAD R7, R8, 0x4, R5 ;  /* 0x0000000408077824 */ /* 0x000fe200078e0205 */
[----:B------:R4:W-:Y:S04]  /*1470*/  STL.64 [R1+0x210], R10 ;  /* 0x0002100a01007387 */ /* 0x0009e80000100a00 */
[----:B------:R1:W2:Y:S04]  /*1480*/  @P0 LDG.E.U8 R12, desc[UR24][R44.64] ;  /* 0x000000182c0c0981 */ /* 0x0002a8000c1e1100 */
[----:B------:R4:W2:Y:S01]  /*1490*/  @P0 LDG.E.U8 R14, desc[UR24][R10.64] ;  /* 0x000000180a0e0981 */ /* 0x0008a2000c1e1100 */
[----:B-1----:R-:W-:-:S04]  /*14a0*/  IADD3 R44, P1, PT, R6, R40, RZ ;  /* 0x00000028062c7210 */ /* 0x002fc80007f3e0ff */
[----:B------:R-:W-:Y:S01]  /*14b0*/  LEA.HI.X.SX32 R45, R6, R42, 0x1, P1 ;  /* 0x0000002a062d7211 */ /* 0x000fe200008f0eff */
[----:B------:R-:W-:Y:S01]  /*14c0*/  IMAD R6, R8, 0x8, R7 ;  /* 0x0000000808067824 */ /* 0x000fe200078e0207 */
[----:B----4-:R-:W-:-:S03]  /*14d0*/  IADD3 R10, P1, PT, R7, R40, RZ ;  /* 0x00000028070a7210 */ /* 0x010fc60007f3e0ff */
[----:B------:R1:W-:Y:S01]  /*14e0*/  STL.64 [R1+0x200], R44 ;  /* 0x0002002c01007387 */ /* 0x0003e20000100a00 */
[----:B------:R-:W-:Y:S01]  /*14f0*/  LEA.HI.X.SX32 R11, R7, R42, 0x1, P1 ;  /* 0x0000002a070b7211 */ /* 0x000fe200008f0eff */
[C---:B------:R-:W-:Y:S01]  /*1500*/  IMAD R7, R9.reuse, 0x4, R6 ;  /* 0x0000000409077824 */ /* 0x040fe200078e0206 */
[----:B------:R-:W-:Y:S01]  /*1510*/  IADD3 R46, P1, PT, R6, R40, RZ ;  /* 0x00000028062e7210 */ /* 0x000fe20007f3e0ff */
[----:B------:R1:W4:Y:S02]  /*1520*/  @P0 LDG.E.U8 R16, desc[UR24][R44.64] ;  /* 0x000000182c100981 */ /* 0x000324000c1e1100 */
[----:B------:R-:W-:Y:S01]  /*1530*/  IMAD R8, R8, 0x4, R7 ;  /* 0x0000000408087824 */ /* 0x000fe200078e0207 */
[----:B------:R-:W-:Y:S01]  /*1540*/  LEA.HI.X.SX32 R47, R6, R42, 0x1, P1 ;  /* 0x0000002a062f7211 */ /* 0x000fe200008f0eff */
[----:B------:R0:W-:Y:S02]  /*1550*/  STL.64 [R1+0x1f0], R10 ;  /* 0x0001f00a01007387 */ /* 0x0001e40000100a00 */
[----:B------:R-:W-:-:S02]  /*1560*/  IMAD R6, R9, 0x4, R8 ;  /* 0x0000000409067824 */ /* 0x000fc400078e0208 */
[----:B------:R0:W2:Y:S01]  /*1570*/  @P0 LDG.E.U8 R18, desc[UR24][R10.64] ;  /* 0x000000180a120981 */ /* 0x0000a2000c1e1100 */
[----:B-1----:R-:W-:-:S03]  /*1580*/  IADD3 R44, P1, PT, R8, R40, RZ ;  /* 0x00000028082c7210 */ /* 0x002fc60007f3e0ff */
[----:B------:R1:W-:Y:S01]  /*1590*/  STL.64 [R1+0x1e0], R46 ;  /* 0x0001e02e01007387 */ /* 0x0003e20000100a00 */
[----:B------:R-:W-:-:S03]  /*15a0*/  LEA.HI.X.SX32 R45, R8, R42, 0x1, P1 ;  /* 0x0000002a082d7211 */ /* 0x000fc600008f0eff */
[----:B------:R1:W2:Y:S01]  /*15b0*/  @P0 LDG.E.U8 R20, desc[UR24][R46.64] ;  /* 0x000000182e140981 */ /* 0x0002a2000c1e1100 */
[----:B0-----:R-:W-:Y:S02]  /*15c0*/  IMAD.U32 R11, RZ, RZ, UR7 ;  /* 0x00000007ff0b7e24 */ /* 0x001fe4000f8e00ff */
[----:B------:R-:W-:Y:S01]  /*15d0*/  IMAD.U32 R10, RZ, RZ, UR7 ;  /* 0x00000007ff0a7e24 */ /* 0x000fe2000f8e00ff */
[----:B------:R0:W2:Y:S01]  /*15e0*/  @P0 LDG.E.U8 R22, desc[UR24][R44.64] ;  /* 0x000000182c160981 */ /* 0x0000a2000c1e1100 */
[----:B------:R-:W-:-:S04]  /*15f0*/  IMAD R9, R11, 0x4, R6 ;  /* 0x000000040b097824 */ /* 0x000fc800078e0206 */
[----:B------:R-:W-:Y:S01]  /*1600*/  IMAD R8, R10, 0x4, R9 ;  /* 0x000000040a087824 */ /* 0x000fe200078e0209 */
[----:B-1----:R-:W-:-:S03]  /*1610*/  IADD3 R46, P1, PT, R9, R40, RZ ;  /* 0x00000028092e7210 */ /* 0x002fc60007f3e0ff */
[----:B------:R-:W-:Y:S01]  /*1620*/  IMAD R10, R11, 0x4, R8 ;  /* 0x000000040b0a7824 */ /* 0x000fe200078e0208 */
[----:B------:R-:W-:Y:S01]  /*1630*/  LEA.HI.X.SX32 R47, R9, R42, 0x1, P1 ;  /* 0x0000002a092f7211 */ /* 0x000fe200008f0eff */
[----:B------:R0:W-:Y:S02]  /*1640*/  STL.64 [R1+0x1d0], R44 ;  /* 0x0001d02c01007387 */ /* 0x0001e40000100a00 */
[----:B------:R-:W-:Y:S02]  /*1650*/  IMAD R9, R13, 0x8, R10 ;  /* 0x000000080d097824 */ /* 0x000fe400078e020a */
[----:B------:R-:W-:Y:S01]  /*1660*/  IMAD.U32 R30, RZ, RZ, UR7 ;  /* 0x00000007ff1e7e24 */ /* 0x000fe2000f8e00ff */
[----:B------:R1:W2:Y:S01]  /*1670*/  @P0 LDG.E.U8 R24, desc[UR24][R46.64] ;  /* 0x000000182e180981 */ /* 0x0002a2000c1e1100 */
[----:B------:R-:W-:Y:S01]  /*1680*/  IMAD R11, R28, 0x4, R9 ;  /* 0x000000041c0b7824 */ /* 0x000fe200078e0209 */
[----:B0-----:R-:W-:-:S04]  /*1690*/  IADD3 R44, P1, PT, R10, R40, RZ ;  /* 0x000000280a2c7210 */ /* 0x001fc80007f3e0ff */
[----:B------:R-:W-:Y:S01]  /*16a0*/  LEA.HI.X.SX32 R45, R10, R42, 0x1, P1 ;  /* 0x0000002a0a2d7211 */ /* 0x000fe200008f0eff */
[----:B------:R-:W-:Y:S01]  /*16b0*/  IMAD R10, R30, 0x4, R11 ;  /* 0x000000041e0a7824 */ /* 0x000fe200078e020b */
[----:B------:R1:W-:Y:S04]  /*16c0*/  STL.64 [R1+0x1c0], R46 ;  /* 0x0001c02e01007387 */ /* 0x0003e80000100a00 */
[----:B------:R0:W-:Y:S04]  /*16d0*/  STL.64 [R1+0x1b0], R44 ;  /* 0x0001b02c01007387 */ /* 0x0001e80000100a00 */
[----:B------:R0:W2:Y:S01]  /*16e0*/  @P0 LDG.E.U8 R26, desc[UR24][R44.64] ;  /* 0x000000182c1a0981 */ /* 0x0000a2000c1e1100 */
[----:B-1----:R-:W-:-:S02]  /*16f0*/  IADD3 R46, P1, PT, R9, R40, RZ ;  /* 0x00000028092e7210 */ /* 0x002fc40007f3e0ff */
[----:B------:R-:W-:Y:S02]  /*1700*/  PRMT R28, RZ, 0x7610, R28 ;  /* 0x00007610ff1c7816 */ /* 0x000fe4000000001c */
[C---:B0-----:R-:W-:Y:S02]  /*1710*/  IADD3 R44, P2, PT, R10.reuse, R40, RZ ;  /* 0x000000280a2c7210 */ /* 0x041fe40007f5e0ff */
[-C--:B------:R-:W-:Y:S01]  /*1720*/  LEA.HI.X.SX32 R47, R9, R42.reuse, 0x1, P1 ;  /* 0x0000002a092f7211 */ /* 0x080fe200008f0eff */
[--C-:B------:R-:W-:Y:S01]  /*1730*/  IMAD R9, R13, 0x4, R10.reuse ;  /* 0x000000040d097824 */ /* 0x100fe200078e020a */
[----:B------:R-:W-:Y:S02]  /*1740*/  LEA.HI.X.SX32 R45, R10, R42, 0x1, P2 ;  /* 0x0000002a0a2d7211 */ /* 0x000fe400010f0eff */
[----:B------:R-:W-:Y:S01]  /*1750*/  PRMT R10, RZ, 0x7610, R10 ;  /* 0x00007610ff0a7816 */ /* 0x000fe2000000000a */
[----:B------:R0:W-:Y:S01]  /*1760*/  STL.64 [R1+0x1a0], R46 ;  /* 0x0001a02e01007387 */ /* 0x0001e20000100a00 */
[----:B---3--:R-:W-:-:S03]  /*1770*/  UIADD3 UR4, UPT, UPT, UR20, 0x1c, URZ ;  /* 0x0000001c14047890 */ /* 0x008fc6000fffe0ff */
[----:B------:R0:W3:Y:S04]  /*1780*/  @P0 LDG.E.U8 R28, desc[UR24][R46.64] ;  /* 0x000000182e1c0981 */ /* 0x0000e8000c1e1100 */
[----:B------:R1:W-:Y:S04]  /*1790*/  STL.64 [R1+0x190], R44 ;  /* 0x0001902c01007387 */ /* 0x0003e80000100a00 */
[----:B------:R1:W3:Y:S01]  /*17a0*/  @P0 LDG.E.U8 R10, desc[UR24][R44.64] ;  /* 0x000000182c0a0981 */ /* 0x0002e2000c1e1100 */
[----:B0-----:R-:W-:Y:S01]  /*17b0*/  IADD3 R46, P1, PT, R4, R40, RZ ;  /* 0x00000028042e7210 */ /* 0x001fe20007f3e0ff */
[----:B------:R-:W-:-:S03]  /*17c0*/  UIMAD UR4, UR4, UR7, URZ ;  /* 0x00000007040472a4 */ /* 0x000fc6000f8e02ff */
[----:B------:R-:W-:Y:S02]  /*17d0*/  LEA.HI.X.SX32 R47, R4, R42, 0x1, P1 ;  /* 0x0000002a042f7211 */ /* 0x000fe400008f0eff */
[----:B-1----:R-:W-:-:S04]  /*17e0*/  IADD3 R44, P2, PT, R3, R40, RZ ;  /* 0x00000028032c7210 */ /* 0x002fc80007f5e0ff */
[----:B------:R-:W-:Y:S01]  /*17f0*/  LEA.HI.X.SX32 R45, R3, R42, 0x1, P2 ;  /* 0x0000002a032d7211 */ /* 0x000fe200010f0eff */
[----:B------:R-:W-:Y:S01]  /*1800*/  STL.64 [R1+0x218], R46 ;  /* 0x0002182e01007387 */ /* 0x000fe20000100a00 */
[----:B------:R-:W-:Y:S01]  /*1810*/  PRMT R13, RZ, 0x7610, R13 ;  /* 0x00007610ff0d7816 */ /* 0x000fe2000000000d */
[----:B------:R-:W-:Y:S01]  /*1820*/  IMAD.U32 R3, RZ, RZ, UR4 ;  /* 0x00000004ff037e24 */ /* 0x000fe2000f8e00ff */
[C---:B------:R-:W-:Y:S01]  /*1830*/  IADD3 R48, P1, PT, R5.reuse, R40, RZ ;  /* 0x0000002805307210 */ /* 0x040fe20007f3e0ff */
[----:B------:R0:W-:Y:S04]  /*1840*/  STL.64 [R1+0x208], R44 ;  /* 0x0002082c01007387 */ /* 0x0001e80000100a00 */
[----:B------:R0:W3:Y:S01]  /*1850*/  @P0 LDG.E.U8 R15, desc[UR24][R44.64] ;  /* 0x000000182c0f0981 */ /* 0x0000e2000c1e1100 */
[----:B------:R-:W-:-:S02]  /*1860*/  LEA.HI.X.SX32 R49, R5, R42, 0x1, P1 ;  /* 0x0000002a05317211 */ /* 0x000fc400008f0eff */
[----:B------:R-:W-:Y:S01]  /*1870*/  PRMT R19, RZ, 0x7610, R19 ;  /* 0x00007610ff137816 */ /* 0x000fe20000000013 */
[----:B------:R1:W3:Y:S01]  /*1880*/  @P0 LDG.E.U8 R13, desc[UR24][R46.64] ;  /* 0x000000182e0d0981 */ /* 0x0002e2000c1e1100 */
[----:B0-----:R-:W-:-:S04]  /*1890*/  IADD3 R44, P2, PT, R40, UR4, RZ ;  /* 0x00000004282c7c10 */ /* 0x001fc8000ff5e0ff */
[----:B------:R-:W-:Y:S02]  /*18a0*/  LEA.HI.X.SX32 R45, R3, R42, 0x1, P2 ;  /* 0x0000002a032d7211 */ /* 0x000fe400010f0eff */
[C---:B-1----:R-:W-:Y:S01]  /*18b0*/  IADD3 R46, P1, PT, R7.reuse, R40, RZ ;  /* 0x00000028072e7210 */ /* 0x042fe20007f3e0ff */
[----:B------:R-:W-:Y:S01]  /*18c0*/  STL.64 [R1+0x1f8], R48 ;  /* 0x0001f83001007387 */ /* 0x000fe20000100a00 */
[----:B------:R-:W-:Y:S02]  /*18d0*/  UIADD3 UR4, UPT, UPT, UR20, 0x3c, URZ ;  /* 0x0000003c14047890 */ /* 0x000fe4000fffe0ff */
[----:B------:R-:W-:Y:S01]  /*18e0*/  LEA.HI.X.SX32 R47, R7, R42, 0x1, P1 ;  /* 0x0000002a072f7211 */ /* 0x000fe200008f0eff */
[----:B------:R0:W-:Y:S04]  /*18f0*/  STL.64 [R1+0x1e8], R44 ;  /* 0x0001e82c01007387 */ /* 0x0001e80000100a00 */
[----:B------:R0:W3:Y:S01]  /*1900*/  @P0 LDG.E.U8 R19, desc[UR24][R44.64] ;  /* 0x000000182c130981 */ /* 0x0000e2000c1e1100 */
[----:B------:R-:W-:-:S02]  /*1910*/  UIMAD UR4, UR4, UR7, URZ ;  /* 0x00000007040472a4 */ /* 0x000fc4000f8e02ff */
[----:B------:R-:W-:Y:S01]  /*1920*/  UIADD3 UR5, UPT, UPT, UR20, 0x5c, URZ ;  /* 0x0000005c14057890 */ /* 0x000fe2000fffe0ff */
[----:B------:R-:W3:Y:S01]  /*1930*/  @P0 LDG.E.U8 R21, desc[UR24][R46.64] ;  /* 0x000000182e150981 */ /* 0x000ee2000c1e1100 */
[----:B0-----:R-:W-:-:S04]  /*1940*/  IADD3 R44, P1, PT, R6, R40, RZ ;  /* 0x00000028062c7210 */ /* 0x001fc80007f3e0ff */
[----:B------:R-:W-:Y:S02]  /*1950*/  LEA.HI.X.SX32 R45, R6, R42, 0x1, P1 ;  /* 0x0000002a062d7211 */ /* 0x000fe400008f0eff */
[C---:B------:R-:W-:Y:S01]  /*1960*/  IADD3 R4, P1, PT, R8.reuse, R40, RZ ;  /* 0x0000002808047210 */ /* 0x040fe20007f3e0ff */
[----:B------:R-:W-:Y:S01]  /*1970*/  STL.64 [R1+0x1d8], R46 ;  /* 0x0001d82e01007387 */ /* 0x000fe20000100a00 */
[----:B------:R-:W-:Y:S02]  /*1980*/  IMAD.U32 R3, RZ, RZ, UR4 ;  /* 0x00000004ff037e24 */ /* 0x000fe4000f8e00ff */
[----:B------:R-:W-:Y:S01]  /*1990*/  LEA.HI.X.SX32 R5, R8, R42, 0x1, P1 ;  /* 0x0000002a08057211 */ /* 0x000fe200008f0eff */
[----:B------:R0:W-:Y:S04]  /*19a0*/  STL.64 [R1+0x1c8], R44 ;  /* 0x0001c82c01007387 */ /* 0x0001e80000100a00 */
[----:B------:R0:W3:Y:S01]  /*19b0*/  @P0 LDG.E.U8 R23, desc[UR24][R44.64] ;  /* 0x000000182c170981 */ /* 0x0000e2000c1e1100 */
[----:B------:R-:W-:-:S03]  /*19c0*/  UIMAD UR5, UR5, UR7, URZ ;  /* 0x00000007050572a4 */ /* 0x000fc6000f8e02ff */
[----:B------:R1:W-:Y:S04]  /*19d0*/  STL.64 [R1+0x1b8], R4 ;  /* 0x0001b80401007387 */ /* 0x0003e80000100a00 */
[----:B------:R1:W3:Y:S01]  /*19e0*/  @P0 LDG.E.U8 R25, desc[UR24][R4.64] ;  /* 0x0000001804190981 */ /* 0x0002e2000c1e1100 */
[----:B0-----:R-:W-:-:S04]  /*19f0*/  IADD3 R44, P1, PT, R40, UR4, RZ ;  /* 0x00000004282c7c10 */ /* 0x001fc8000ff3e0ff */
[----:B------:R-:W-:Y:S02]  /*1a00*/  LEA.HI.X.SX32 R45, R3, R42, 0x1, P1 ;  /* 0x0000002a032d7211 */ /* 0x000fe400008f0eff */
[C---:B-1----:R-:W-:Y:S01]  /*1a10*/  IADD3 R4, P1, PT, R11.reuse, R40, RZ ;  /* 0x000000280b047210 */ /* 0x042fe20007f3e0ff */
[----:B------:R-:W-:Y:S01]  /*1a20*/  IMAD.U32 R3, RZ, RZ, UR5 ;  /* 0x00000005ff037e24 */ /* 0x000fe2000f8e00ff */
[----:B------:R-:W-:Y:S01]  /*1a30*/  IADD3 R6, P2, PT, R40, UR5, RZ ;  /* 0x0000000528067c10 */ /* 0x000fe2000ff5e0ff */
[----:B------:R0:W3:Y:S01]  /*1a40*/  @P0 LDG.E.U8 R27, desc[UR24][R44.64] ;  /* 0x000000182c1b0981 */ /* 0x0000e2000c1e1100 */
[----:B------:R-:W-:-:S03]  /*1a50*/  LEA.HI.X.SX32 R5, R11, R42, 0x1, P1 ;  /* 0x0000002a0b057211 */ /* 0x000fc600008f0eff */
[----:B------:R0:W-:Y:S04]  /*1a60*/  STL.64 [R1+0x1a8], R44 ;  /* 0x0001a82c01007387 */ /* 0x0001e80000100a00 */
[----:B------:R1:W-:Y:S04]  /*1a70*/  STL.64 [R1+0x198], R4 ;  /* 0x0001980401007387 */ /* 0x0003e80000100a00 */
[----:B------:R1:W3:Y:S01]  /*1a80*/  @P0 LDG.E.U8 R29, desc[UR24][R4.64] ;  /* 0x00000018041d0981 */ /* 0x0002e2000c1e1100 */
[----:B------:R-:W-:Y:S02]  /*1a90*/  LEA.HI.X.SX32 R7, R3, R42, 0x1, P2 ;  /* 0x0000002a03077211 */ /* 0x000fe400010f0eff */
[----:B0-----:R-:W-:Y:S01]  /*1aa0*/  IADD3 R44, P1, PT, R9, R40, RZ ;  /* 0x00000028092c7210 */ /* 0x001fe20007f3e0ff */
[----:B-1----:R-:W-:-:S02]  /*1ab0*/  IMAD.U32 R4, RZ, RZ, UR7 ;  /* 0x00000007ff047e24 */ /* 0x002fc4000f8e00ff */
[----:B------:R0:W3:Y:S02]  /*1ac0*/  @P0 LDG.E.U8 R31, desc[UR24][R6.64] ;  /* 0x00000018061f0981 */ /* 0x0000e4000c1e1100 */
[C---:B------:R-:W-:Y:S02]  /*1ad0*/  IMAD R3, R4.reuse, 0x4, R9 ;  /* 0x0000000404037824 */ /* 0x040fe400078e0209 */
[----:B------:R0:W-:Y:S01]  /*1ae0*/  STL.64 [R1+0x168], R6 ;  /* 0x0001680601007387 */ /* 0x0001e20000100a00 */
[----:B------:R-:W-:Y:S01]  /*1af0*/  LEA.HI.X.SX32 R45, R9, R42, 0x1, P1 ;  /* 0x0000002a092d7211 */ /* 0x000fe200008f0eff */
[----:B------:R-:W-:Y:S02]  /*1b00*/  IMAD.U32 R5, RZ, RZ, UR7 ;  /* 0x00000007ff057e24 */ /* 0x000fe4000f8e00ff */
[----:B------:R-:W-:Y:S01]  /*1b10*/  IMAD R4, R4, 0x4, R3 ;  /* 0x0000000404047824 */ /* 0x000fe200078e0203 */
[----:B------:R-:W-:Y:S02]  /*1b20*/  PRMT R8, RZ, 0x7610, R8 ;  /* 0x00007610ff087816 */ /* 0x000fe40000000008 */
[----:B------:R-:W-:-:S02]  /*1b30*/  PRMT R9, RZ, 0x7610, R9 ;  /* 0x00007610ff097816 */ /* 0x000fc40000000009 */
[C---:B0-----:R-:W-:Y:S01]  /*1b40*/  IADD3 R6, P1, PT, R3.reuse, R40, RZ ;  /* 0x0000002803067210 */ /* 0x041fe20007f3e0ff */
[----:B------:R0:W-:Y:S03]  /*1b50*/  STL.64 [R1+0x188], R44 ;  /* 0x0001882c01007387 */ /* 0x0001e60000100a00 */
[----:B------:R-:W-:Y:S01]  /*1b60*/  LEA.HI.X.SX32 R7, R3, R42, 0x1, P1 ;  /* 0x0000002a03077211 */ /* 0x000fe200008f0eff */
[----:B------:R-:W-:Y:S01]  /*1b70*/  IMAD R3, R5, 0x4, R4 ;  /* 0x0000000405037824 */ /* 0x000fe200078e0204 */
[----:B------:R0:W3:Y:S01]  /*1b80*/  @P0 LDG.E.U8 R9, desc[UR24][R44.64] ;  /* 0x000000182c090981 */ /* 0x0000e2000c1e1100 */
[----:B------:R-:W-:-:S03]  /*1b90*/  IADD3 R46, P1, PT, R4, R40, RZ ;  /* 0x00000028042e7210 */ /* 0x000fc60007f3e0ff */
[----:B------:R1:W-:Y:S04]  /*1ba0*/  STL.64 [R1+0x180], R6 ;  /* 0x0001800601007387 */ /* 0x0003e80000100a00 */
[----:B------:R1:W3:Y:S01]  /*1bb0*/  @P0 LDG.E.U8 R8, desc[UR24][R6.64] ;  /* 0x0000001806080981 */ /* 0x0002e2000c1e1100 */
[C---:B0-----:R-:W-:Y:S02]  /*1bc0*/  IADD3 R44, P2, PT, R3.reuse, R40, RZ ;  /* 0x00000028032c7210 */ /* 0x041fe40007f5e0ff */
[-C--:B------:R-:W-:Y:S02]  /*1bd0*/  LEA.HI.X.SX32 R47, R4, R42.reuse, 0x1, P1 ;  /* 0x0000002a042f7211 */ /* 0x080fe400008f0eff */
[----:B------:R-:W-:Y:S01]  /*1be0*/  PRMT R11, RZ, 0x7610, R11 ;  /* 0x00007610ff0b7816 */ /* 0x000fe2000000000b */
[----:B-1----:R-:W-:Y:S01]  /*1bf0*/  IMAD.U32 R6, RZ, RZ, UR7 ;  /* 0x00000007ff067e24 */ /* 0x002fe2000f8e00ff */
[----:B------:R-:W-:Y:S01]  /*1c00*/  LEA.HI.X.SX32 R45, R3, R42, 0x1, P2 ;  /* 0x0000002a032d7211 */ /* 0x000fe200010f0eff */
[----:B------:R0:W-:Y:S02]  /*1c10*/  STL.64 [R1+0x178], R46 ;  /* 0x0001782e01007387 */ /* 0x0001e40000100a00 */
[----:B------:R-:W-:-:S02]  /*1c20*/  IMAD R4, R6, 0x8, R3 ;  /* 0x0000000806047824 */ /* 0x000fc400078e0203 */
[----:B------:R-:W-:Y:S01]  /*1c30*/  IMAD.U32 R3, RZ, RZ, UR7 ;  /* 0x00000007ff037e24 */ /* 0x000fe2000f8e00ff */
[----:B------:R-:W-:Y:S01]  /*1c40*/  PRMT R30, RZ, 0x7610, R30 ;  /* 0x00007610ff1e7816 */ /* 0x000fe2000000001e */
[----:B------:R0:W3:Y:S02]  /*1c50*/  @P0 LDG.E.U8 R11, desc[UR24][R46.64] ;  /* 0x000000182e0b0981 */ /* 0x0000e4000c1e1100 */
[----:B------:R-:W-:Y:S02]  /*1c60*/  IMAD R3, R3, 0x4, R4 ;  /* 0x0000000403037824 */ /* 0x000fe400078e0204 */
[----:B------:R1:W-:Y:S02]  /*1c70*/  STL.64 [R1+0x170], R44 ;  /* 0x0001702c01007387 */ /* 0x0003e40000100a00 */
[----:B------:R-:W-:Y:S02]  /*1c80*/  IMAD R5, R6, 0x4, R3 ;  /* 0x0000000406057824 */ /* 0x000fe400078e0203 */
[----:B------:R1:W3:Y:S01]  /*1c90*/  @P0 LDG.E.U8 R30, desc[UR24][R44.64] ;  /* 0x000000182c1e0981 */ /* 0x0002e2000c1e1100 */
[----:B0-----:R-:W-:Y:S01]  /*1ca0*/  IADD3 R46, P1, PT, R4, R40, RZ ;  /* 0x00000028042e7210 */ /* 0x001fe20007f3e0ff */
[----:B------:R-:W-:-:S03]  /*1cb0*/  IMAD.U32 R7, RZ, RZ, UR7 ;  /* 0x00000007ff077e24 */ /* 0x000fc6000f8e00ff */
[----:B------:R-:W-:Y:S01]  /*1cc0*/  LEA.HI.X.SX32 R47, R4, R42, 0x1, P1 ;  /* 0x0000002a042f7211 */ /* 0x000fe200008f0eff */
[----:B------:R-:W-:Y:S01]  /*1cd0*/  IMAD R4, R34, 0x4, R5 ;  /* 0x0000000422047824 */ /* 0x000fe200078e0205 */
[----:B-1----:R-:W-:-:S03]  /*1ce0*/  IADD3 R44, P1, PT, R3, R40, RZ ;  /* 0x00000028032c7210 */ /* 0x002fc60007f3e0ff */
[----:B------:R-:W3:Y:S01]  /*1cf0*/  @P0 LDG.E.U8 R32, desc[UR24][R46.64] ;  /* 0x000000182e200981 */ /* 0x000ee2000c1e1100 */
[----:B------:R-:W-:Y:S02]  /*1d00*/  PRMT R17, RZ, 0x7610, R17 ;  /* 0x00007610ff117816 */ /* 0x000fe40000000011 */
[----:B------:R-:W-:Y:S01]  /*1d10*/  LEA.HI.X.SX32 R45, R3, R42, 0x1, P1 ;  /* 0x0000002a032d7211 */ /* 0x000fe200008f0eff */
[C---:B------:R-:W-:Y:S01]  /*1d20*/  IMAD R3, R7.reuse, 0x4, R4 ;  /* 0x0000000407037824 */ /* 0x040fe200078e0204 */
[----:B------:R-:W-:Y:S02]  /*1d30*/  PRMT R33, RZ, 0x7610, R33 ;  /* 0x00007610ff217816 */ /* 0x000fe40000000021 */
[----:B------:R0:W3:Y:S01]  /*1d40*/  @P0 LDG.E.U8 R17, desc[UR24][R48.64] ;  /* 0x0000001830110981 */ /* 0x0000e2000c1e1100 */
[----:B------:R-:W-:Y:S01]  /*1d50*/  IMAD R6, R6, 0x4, R3 ;  /* 0x0000000406067824 */ /* 0x000fe200078e0203 */
[----:B------:R-:W-:Y:S02]  /*1d60*/  UIADD3 UR4, UPT, UPT, UR20, 0x7c, URZ ;  /* 0x0000007c14047890 */ /* 0x000fe4000fffe0ff */
[----:B------:R1:W-:Y:S01]  /*1d70*/  STL.64 [R1+0x160], R46 ;  /* 0x0001602e01007387 */ /* 0x0003e20000100a00 */
[----:B------:R-:W-:-:S03]  /*1d80*/  IMAD R7, R7, 0x4, R6 ;  /* 0x0000000407077824 */ /* 0x000fc600078e0206 */
[----:B------:R4:W3:Y:S01]  /*1d90*/  @P0 LDG.E.U8 R33, desc[UR24][R44.64] ;  /* 0x000000182c210981 */ /* 0x0008e2000c1e1100 */
[----:B0-----:R-:W-:-:S03]  /*1da0*/  IADD3 R48, P1, PT, R5, R40, RZ ;  /* 0x0000002805307210 */ /* 0x001fc60007f3e0ff */
[----:B------:R4:W-:Y:S01]  /*1db0*/  STL.64 [R1+0x158], R44 ;  /* 0x0001582c01007387 */ /* 0x0009e20000100a00 */
[----:B------:R-:W-:Y:S02]  /*1dc0*/  LEA.HI.X.SX32 R49, R5, R42, 0x1, P1 ;  /* 0x0000002a05317211 */ /* 0x000fe400008f0eff */
[C---:B-1----:R-:W-:Y:S01]  /*1dd0*/  IADD3 R46, P2, PT, R3.reuse, R40, RZ ;  /* 0x00000028032e7210 */ /* 0x042fe20007f5e0ff */
[----:B------:R-:W-:Y:S01]  /*1de0*/  UIMAD UR4, UR4, UR7, URZ ;  /* 0x00000007040472a4 */ /* 0x000fe2000f8e02ff */
[----:B------:R-:W-:Y:S02]  /*1df0*/  PRMT R34, RZ, 0x7610, R34 ;  /* 0x00007610ff227816 */ /* 0x000fe40000000022 */
[----:B------:R-:W-:Y:S02]  /*1e00*/  LEA.HI.X.SX32 R47, R3, R42, 0x1, P2 ;  /* 0x0000002a032f7211 */ /* 0x000fe400010f0eff */
[C---:B----4-:R-:W-:Y:S01]  /*1e10*/  IADD3 R44, P1, PT, R7.reuse, R40, RZ ;  /* 0x00000028072c7210 */ /* 0x050fe20007f3e0ff */
[----:B------:R0:W-:Y:S03]  /*1e20*/  STL.64 [R1+0x150], R48 ;  /* 0x0001503001007387 */ /* 0x0001e60000100a00 */
[----:B------:R-:W-:Y:S01]  /*1e30*/  LEA.HI.X.SX32 R45, R7, R42, 0x1, P1 ;  /* 0x0000002a072d7211 */ /* 0x000fe200008f0eff */
[----:B------:R1:W-:Y:S01]  /*1e40*/  STL.64 [R1+0x140], R46 ;  /* 0x0001402e01007387 */ /* 0x0003e20000100a00 */
[----:B------:R-:W-:-:S03]  /*1e50*/  IMAD.U32 R3, RZ, RZ, UR4 ;  /* 0x00000004ff037e24 */ /* 0x000fc6000f8e00ff */
[----:B------:R0:W4:Y:S04]  /*1e60*/  @P0 LDG.E.U8 R34, desc[UR24][R48.64] ;  /* 0x0000001830220981 */ /* 0x000128000c1e1100 */
[----:B------:R1:W4:Y:S04]  /*1e70*/  @P0 LDG.E.U8 R36, desc[UR24][R46.64] ;  /* 0x000000182e240981 */ /* 0x000328000c1e1100 */
[----:B------:R1:W-:Y:S01]  /*1e80*/  STL.64 [R1+0x130], R44 ;  /* 0x0001302c01007387 */ /* 0x0003e20000100a00 */
[----:B0-----:R-:W-:-:S03]  /*1e90*/  IADD3 R48, P1, PT, R4, R40, RZ ;  /* 0x0000002804307210 */ /* 0x001fc60007f3e0ff */
[----:B------:R0:W4:Y:S01]  /*1ea0*/  @P0 LDG.E.U8 R38, desc[UR24][R44.64] ;  /* 0x000000182c260981 */ /* 0x000122000c1e1100 */
[----:B-1----:R-:W-:Y:S02]  /*1eb0*/  IADD3 R46, P2, PT, R6, R40, RZ ;  /* 0x00000028062e7210 */ /* 0x002fe40007f5e0ff */
[----:B------:R-:W-:Y:S02]  /*1ec0*/  PRMT R5, RZ, 0x7610, R5 ;  /* 0x00007610ff057816 */ /* 0x000fe40000000005 */
[----:B------:R-:W-:Y:S02]  /*1ed0*/  PRMT R7, RZ, 0x7610, R7 ;  /* 0x00007610ff077816 */ /* 0x000fe40000000007 */
[----:B0-----:R-:W-:Y:S02]  /*1ee0*/  IADD3 R44, P3, PT, R40, UR4, RZ ;  /* 0x00000004282c7c10 */ /* 0x001fe4000ff7e0ff */
[----:B------:R-:W-:Y:S02]  /*1ef0*/  PRMT R35, RZ, 0x7610, R35 ;  /* 0x00007610ff237816 */ /* 0x000fe40000000023 */
[----:B------:R-:W-:-:S02]  /*1f00*/  LEA.HI.X.SX32 R49, R4, R42, 0x1, P1 ;  /* 0x0000002a04317211 */ /* 0x000fc400008f0eff */
[-C--:B------:R-:W-:Y:S02]  /*1f10*/  LEA.HI.X.SX32 R45, R3, R42.reuse, 0x1, P3 ;  /* 0x0000002a032d7211 */ /* 0x080fe400018f0eff */
[----:B------:R-:W-:Y:S01]  /*1f20*/  LEA.HI.X.SX32 R47, R6, R42, 0x1, P2 ;  /* 0x0000002a062f7211 */ /* 0x000fe200010f0eff */
[----:B------:R-:W4:Y:S04]  /*1f30*/  @P0 LDG.E.U8 R5, desc[UR24][R48.64] ;  /* 0x0000001830050981 */ /* 0x000f28000c1e1100 */
[----:B------:R-:W4:Y:S04]  /*1f40*/  @P0 LDG.E.U8 R7, desc[UR24][R46.64] ;  /* 0x000000182e070981 */ /* 0x000f28000c1e1100 */
[----:B------:R-:W4:Y:S01]  /*1f50*/  @P0 LDG.E.U8 R35, desc[UR24][R44.64] ;  /* 0x000000182c230981 */ /* 0x000f22000c1e1100 */
[----:B------:R-:W-:Y:S01]  /*1f60*/  IMAD R3, R171, UR15, RZ ;  /* 0x0000000fab037c24 */ /* 0x000fe2000f8e02ff */
[----:B------:R-:W-:-:S04]  /*1f70*/  USHF.R.S32.HI UR4, URZ, 0x1f, UR14 ;  /* 0x0000001fff047899 */ /* 0x000fc8000801140e */
[----:B------:R-:W-:Y:S02]  /*1f80*/  IADD3 R132, P1, P2, R3, UR14, R132 ;  /* 0x0000000e03847c10 */ /* 0x000fe4000fa3e084 */
[----:B------:R-:W-:Y:S01]  /*1f90*/  SHF.R.S32.HI R4, RZ, 0x1f, R3 ;  /* 0x0000001fff047819 */ /* 0x000fe20000011403 */
[----:B--2---:R-:W-:-:S03]  /*1fa0*/  IMAD.SHL.U32 R3, R243, 0x8, RZ ;  /* 0x00000008f3037824 */ /* 0x004fc600078e00ff */
[----:B------:R-:W-:Y:S02]  /*1fb0*/  IADD3.X R133, PT, PT, R4, UR4, R133, P1, P2 ;  /* 0x0000000404857c10 */ /* 0x000fe40008fe4485 */
[C---:B------:R-:W-:Y:S01]  /*1fc0*/  IADD3 R40, P2, PT, R3.reuse, R132, RZ ;  /* 0x0000008403287210 */ /* 0x040fe20007f5e0ff */
[----:B------:R0:W-:Y:S03]  /*1fd0*/  STL.64 [R1+0x148], R48 ;  /* 0x0001483001007387 */ /* 0x0001e60000100a00 */
[----:B------:R-:W-:Y:S01]  /*1fe0*/  LEA.HI.X.SX32 R41, R3, R133, 0x1, P2 ;  /* 0x0000008503297211 */ /* 0x000fe200010f0eff */
[----:B------:R0:W-:Y:S04]  /*1ff0*/  STL.64 [R1+0x128], R44 ;  /* 0x0001282c01007387 */ /* 0x0001e80000100a00 */
[----:B------:R0:W-:Y:S04]  /*2000*/  STL.64 [R1+0x138], R46 ;  /* 0x0001382e01007387 */ /* 0x0001e80000100a00 */
[----:B------:R0:W-:Y:S01]  /*2010*/  STL.64 [R1], R40 ;  /* 0x0000002801007387 */ /* 0x0001e20000100a00 */
[----:B------:R-:W-:-:S04]  /*2020*/  @!UP1 UIADD3 UR4, UPT, UPT, -UR6, 0x100000, URZ ;  /* 0x0010000006049890 */ /* 0x000fc8000fffe1ff */
[----:B------:R-:W-:Y:S02]  /*2030*/  @!UP1 USHF.L.U32 UR5, UR4, 0xb, URZ ;  /* 0x0000000b04059899 */ /* 0x000fe400080006ff */
[----:B------:R-:W-:Y:S01]  /*2040*/  @!UP1 USHF.L.U32 UR4, UR4, 0x1, URZ ;  /* 0x0000000104049899 */ /* 0x000fe200080006ff */
[----:B------:R-:W-:Y:S01]  /*2050*/  VOTEU.ALL UP2, P4 ;  /* 0x0000000000ff7886 */ /* 0x000fe20002040000 */
[----:B------:R-:W-:-:S04]  /*2060*/  ISETP.EQ.U32.AND P1, PT, RZ, UR20, P0 ;  /* 0x00000014ff007c0c */ /* 0x000fc80008722070 */
[----:B------:R0:W1:Y:S01]  /*2070*/  @!UP2 SYNCS.EXCH.64 URZ, [UR11+0x8008], UR16 ;  /* 0x008008100bffa5b2 */ /* 0x0000620008000100 */
[----:B------:R-:W-:Y:S01]  /*2080*/  VOTEU.ALL UP2, P4 ;  /* 0x0000000000ff7886 */ /* 0x000fe20002040000 */
[----:B------:R0:W-:Y:S04]  /*2090*/  STS.U8 [R171+UR11+0x5000], R12 ;  /* 0x0050000cab007988 */ /* 0x0001e8000800000b */
[----:B------:R0:W-:Y:S04]  /*20a0*/  STS.U8 [R171+UR11+0x5100], R14 ;  /* 0x0051000eab007988 */ /* 0x0001e8000800000b */
[----:B------:R0:W-:Y:S04]  /*20b0*/  STS.U8 [R171+UR11+0x5200], R16 ;  /* 0x00520010ab007988 */ /* 0x0001e8000800000b */
[----:B------:R0:W-:Y:S04]  /*20c0*/  STS.U8 [R171+UR11+0x5300], R18 ;  /* 0x00530012ab007988 */ /* 0x0001e8000800000b */
[----:B------:R0:W-:Y:S04]  /*20d0*/  STS.U8 [R171+UR11+0x5400], R20 ;  /* 0x00540014ab007988 */ /* 0x0001e8000800000b */
[----:B------:R0:W-:Y:S04]  /*20e0*/  STS.U8 [R171+UR11+0x5500], R22 ;  /* 0x00550016ab007988 */ /* 0x0001e8000800000b */
[----:B------:R0:W-:Y:S04]  /*20f0*/  STS.U8 [R171+UR11+0x5600], R24 ;  /* 0x00560018ab007988 */ /* 0x0001e8000800000b */
[----:B------:R0:W-:Y:S04]  /*2100*/  STS.U8 [R171+UR11+0x5700], R26 ;  /* 0x0057001aab007988 */ /* 0x0001e8000800000b */
[----:B---3--:R0:W-:Y:S04]  /*2110*/  STS.U8 [R171+UR11+0x5800], R28 ;  /* 0x0058001cab007988 */ /* 0x0081e8000800000b */
[----:B------:R0:W-:Y:S01]  /*2120*/  STS.U8 [R171+UR11+0x5900], R10 ;  /* 0x0059000aab007988 */ /* 0x0001e2000800000b */
[----:B------:R-:W-:Y:S01]  /*2130*/  UIADD3 UR6, UPT, UPT, UR11, 0x6000, URZ ;  /* 0x000060000b067890 */ /* 0x000fe2000fffe0ff */
[----:B------:R-:W-:Y:S01]  /*2140*/  PRMT R150, RZ, 0x7610, R150 ;  /* 0x00007610ff967816 */ /* 0x000fe20000000096 */
[C---:B------:R-:W-:Y:S01]  /*2150*/  IMAD.SHL.U32 R135, R243.reuse, 0x10, RZ ;  /* 0x00000010f3877824 */ /* 0x040fe200078e00ff */
[----:B------:R-:W-:Y:S01]  /*2160*/  PRMT R152, RZ, 0x7610, R152 ;  /* 0x00007610ff987816 */ /* 0x000fe20000000098 */
[----:B------:R-:W-:Y:S01]  /*2170*/  IMAD R137, R243, 0x18, RZ ;  /* 0x00000018f3897824 */ /* 0x000fe200078e02ff */
[----:B------:R0:W-:Y:S04]  /*2180*/  STS.U8 [R171+UR11+0x5a00], R8 ;  /* 0x005a0008ab007988 */ /* 0x0001e8000800000b */
[----:B------:R0:W-:Y:S04]  /*2190*/  STS.U8 [R171+UR11+0x5b00], R30 ;  /* 0x005b001eab007988 */ /* 0x0001e8000800000b */
[----:B------:R0:W-:Y:S04]  /*21a0*/  STS.U8 [R171+UR11+0x5c00], R32 ;  /* 0x005c0020ab007988 */ /* 0x0001e8000800000b */
[----:B----4-:R0:W-:Y:S04]  /*21b0*/  STS.U8 [R171+UR11+0x5d00], R34 ;  /* 0x005d0022ab007988 */ /* 0x0101e8000800000b */
        /* <DEDUP_REMOVED lines=17> */
[----:B------:R0:W-:Y:S01]  /*22d0*/  STS.U8 [R140+UR11+0x5f80], R35 ;  /* 0x005f80238c007988 */ /* 0x0001e2000800000b */
[----:B-1----:R1:W-:Y:S06]  /*22e0*/  MEMBAR.ALL.CTA ;  /* 0x0000000000007992 */ /* 0x0023ec0000008000 */
[----:B-1----:R-:W-:Y:S04]  /*22f0*/  FENCE.VIEW.ASYNC.S ;  /* 0x00000000000073c6 */ /* 0x002fe80000000000 */
[----:B------:R-:W1:Y:S02]  /*2300*/  FENCE.VIEW.ASYNC.S ;  /* 0x00000000000073c6 */ /* 0x000e640000000000 */
[----:B-1----:R0:W1:Y:S02]  /*2310*/  @!UP2 SYNCS.EXCH.64 URZ, [UR11+0x6000], UR4 ;  /* 0x006000040bffa5b2 */ /* 0x0020640008000100 */
[----:B-1----:R-:W-:Y:S06]  /*2320*/  BAR.SYNC.DEFER_BLOCKING 0x0 ;  /* 0x0000000000007b1d */ /* 0x002fec0000010000 */
[----:B0-----:R-:W-:Y:S05]  /*2330*/  @!P1 BRA `(.L_x_6) ;  /* 0x0000000000409947 */ /* 0x001fea0003800000 */
[----:B------:R-:W-:Y:S02]  /*2340*/  UIADD3 UR4, UPT, UPT, UR11, 0x4000, URZ ;  /* 0x000040000b047890 */ /* 0x000fe4000fffe0ff */
[----:B------:R-:W-:Y:S02]  /*2350*/  UIADD3 UR5, UPT, UPT, UR11, 0x5000, URZ ;  /* 0x000050000b057890 */ /* 0x000fe4000fffe0ff */
[----:B------:R-:W-:Y:S02]  /*2360*/  USHF.R.U32.HI UR4, URZ, 0x4, UR4 ;  /* 0x00000004ff047899 */ /* 0x000fe40008011604 */
[----:B------:R-:W-:Y:S02]  /*2370*/  USHF.R.U32.HI UR5, URZ, 0x4, UR5 ;  /* 0x00000004ff057899 */ /* 0x000fe40008011605 */
[----:B------:R-:W-:Y:S02]  /*2380*/  USGXT.U32 UR16, UR4, 0xe ;  /* 0x0000000e0410789a */ /* 0x000fe40008000000 */
[----:B------:R-:W-:Y:S01]  /*2390*/  USGXT.U32 UR18, UR5, 0xe ;  /* 0x0000000e0512789a */ /* 0x000fe20008000000 */
[----:B------:R-:W-:-:S02]  /*23a0*/  UMOV UR4, UR6 ;  /* 0x0000000600047c82 */ /* 0x000fc40008000000 */
[----:B------:R-:W-:Y:S01]  /*23b0*/  UMOV UR5, URZ ;  /* 0x000000ff00057c82 */ /* 0x000fe20008000000 */
[----:B------:R-:W-:Y:S01]  /*23c0*/  UMOV UR22, 0x0 ;  /* 0x0000000000167882 */ /* 0x000fe20000000000 */
[----:B------:R-:W-:Y:S01]  /*23d0*/  UMOV UR23, 0x8208010 ;  /* 0x0820801000177882 */ /* 0x000fe20000000000 */
[----:B------:R-:W-:Y:S01]  /*23e0*/  UMOV UR17, 0x40004040 ;  /* 0x4000404000117882 */ /* 0x000fe20000000000 */
[----:B------:R-:W-:Y:S01]  /*23f0*/  UMOV UR19, 0xc0004010 ;  /* 0xc000401000137882 */ /* 0x000fe20000000000 */
[----:B------:R-:W-:Y:S01]  /*2400*/  UMOV UR4, UR4 ;  /* 0x0000000400047c82 */ /* 0x000fe20008000000 */
[----:B------:R0:W-:Y:S01]  /*2410*/  UTCQMMA gdesc[UR16], gdesc[UR18], tmem[UR34], tmem[UR22], idesc[UR23], !UPT ;  /* 0x00ff1612100075ea */ /* 0x0001e2000f800322 */
[----:B------:R0:W-:Y:S01]  /*2420*/  UTCBAR [UR4], URZ ;  /* 0x000000ff040073e9 */ /* 0x0001e200080000ff */
[----:B------:R-:W-:Y:S02]  /*2430*/  NOP ;  /* 0x0000000000007918 */ /* 0x000fe40000000000 */
.L_x_6:
[----:B------:R-:W-:Y:S05]  /*2440*/  @!P0 BRA `(.L_x_7) ;  /* 0x0000000000088947 */ /* 0x000fea0003800000 */
[----:B------:R-:W1:Y:S02]  /*2450*/  SYNCS.PHASECHK.TRANS64.TRYWAIT P2, [UR11+0x6000], RZ ;  /* 0x006000ffff0075a7 */ /* 0x000e64000804110b */
[----:B-1----:R-:W-:Y:S05]  /*2460*/  @!P2 BRA `(.L_x_8) ;  /* 0x000000f80058a947 */ /* 0x002fea0003800000 */
.L_x_7:
[----:B------:R-:W2:Y:S01]  /*2470*/  LDL.64 R142, [R1] ;  /* 0x00000000018e7983 */ /* 0x000ea20000100a00 */
[----:B------:R-:W1:Y:S01]  /*2480*/  S2R R245, SR_TID.X ;  /* 0x0000000000f57919 */ /* 0x000e620000002100 */
[----:B------:R-:W-:Y:S01]  /*2490*/  BAR.SYNC.DEFER_BLOCKING 0x0 ;  /* 0x0000000000007b1d */ /* 0x000fe20000010000 */
[----:B------:R-:W-:Y:S01]  /*24a0*/  IADD3 R148, P3, PT, R137, R132, RZ ;  /* 0x0000008489947210 */ /* 0x000fe20007f7e0ff */
[----:B------:R-:W-:-:S03]  /*24b0*/  IMAD R3, R243, 0x9, RZ ;  /* 0x00000009f3037824 */ /* 0x000fc600078e02ff */
[----:B------:R-:W-:Y:S02]  /*24c0*/  LEA.HI.X.SX32 R149, R137, R133, 0x1, P3 ;  /* 0x0000008589957211 */ /* 0x000fe400018f0eff */
[----:B------:R-:W-:Y:S01]  /*24d0*/  PRMT R155, RZ, 0x7610, R155 ;  /* 0x00007610ff9b7816 */ /* 0x000fe2000000009b */
[----:B------:R-:W3:Y:S01]  /*24e0*/  LDTM.x128 R4, tmem[UR12+0x20] ;  /* 0x0000200c000479ee */ /* 0x000ee200083c0000 */
[----:B------:R-:W-:Y:S02]  /*24f0*/  IADD3 R178, P3, PT, R3, R132, RZ ;  /* 0x0000008403b27210 */ /* 0x000fe40007f7e0ff */
[----:B------:R-:W-:Y:S02]  /*2500*/  PRMT R169, RZ, 0x7610, R169 ;  /* 0x00007610ffa97816 */ /* 0x000fe400000000a9 */
[----:B------:R-:W-:Y:S02]  /*2510*/  PRMT R139, RZ, 0x7610, R139 ;  /* 0x00007610ff8b7816 */ /* 0x000fe4000000008b */
[----:B------:R-:W-:-:S02]  /*2520*/  PRMT R153, RZ, 0x7610, R153 ;  /* 0x00007610ff997816 */ /* 0x000fc40000000099 */
[----:B------:R-:W-:Y:S02]  /*2530*/  PRMT R154, RZ, 0x7610, R154 ;  /* 0x00007610ff9a7816 */ /* 0x000fe4000000009a */
[----:B------:R-:W-:Y:S02]  /*2540*/  PRMT R166, RZ, 0x7610, R166 ;  /* 0x00007610ffa67816 */ /* 0x000fe400000000a6 */
[----:B------:R-:W-:Y:S02]  /*2550*/  PRMT R167, RZ, 0x7610, R167 ;  /* 0x00007610ffa77816 */ /* 0x000fe400000000a7 */
[----:B------:R-:W-:Y:S02]  /*2560*/  PRMT R168, RZ, 0x7610, R168 ;  /* 0x00007610ffa87816 */ /* 0x000fe400000000a8 */
[----:B------:R-:W-:Y:S02]  /*2570*/  PRMT R170, RZ, 0x7610, R170 ;  /* 0x00007610ffaa7816 */ /* 0x000fe400000000aa */
[----:B------:R-:W-:-:S02]  /*2580*/  PRMT R141, RZ, 0x7610, R141 ;  /* 0x00007610ff8d7816 */ /* 0x000fc4000000008d */
[----:B------:R-:W-:Y:S01]  /*2590*/  PRMT R138, RZ, 0x7610, R138 ;  /* 0x00007610ff8a7816 */ /* 0x000fe2000000008a */
[----:B------:R-:W-:Y:S01]  /*25a0*/  IMAD.SHL.U32 R134, R243, 0x4, RZ ;  /* 0x00000004f3867824 */ /* 0x000fe200078e00ff */
[----:B-1----:R-:W-:Y:S01]  /*25b0*/  LOP3.LUT P2, RZ, R245, 0x7f, RZ, 0xc0, !PT ;  /* 0x0000007ff5ff7812 */ /* 0x002fe2000784c0ff */
[----:B0-----:R-:W3:Y:S01]  /*25c0*/  LDCU UR4, c[0x0][0x3a8] ;  /* 0x00007500ff0477ac */ /* 0x001ee20008000800 */
[----:B------:R-:W-:-:S11]  /*25d0*/  LEA.HI.X.SX32 R179, R3, R133, 0x1, P3 ;  /* 0x0000008503b37211 */ /* 0x000fd600018f0eff */
[----:B------:R-:W0:Y:S01]  /*25e0*/  @!P2 SYNCS.CCTL.IV [UR11+0x6000] ;  /* 0x00600000ff00a9b1 */ /* 0x000e22000800000b */
[-C--:B------:R-:W-:Y:S01]  /*25f0*/  IADD3 R164, P2, PT, R135, R132.reuse, RZ ;  /* 0x0000008487a47210 */ /* 0x080fe20007f5e0ff */
[----:B------:R-:W-:Y:S01]  /*2600*/  NOP ;  /* 0x0000000000007918 */ /* 0x000fe20000000000 */
[----:B------:R-:W-:Y:S01]  /*2610*/  IMAD.SHL.U32 R3, R243, 0x2, RZ ;  /* 0x00000002f3037824 */ /* 0x000fe200078e00ff */
[----:B------:R-:W0:Y:S01]  /*2620*/  @P0 LDG.E.U8 R150, desc[UR24][R132.64] ;  /* 0x0000001884960981 */ /* 0x000e22000c1e1100 */
[-C--:B------:R-:W-:Y:S01]  /*2630*/  LEA.HI.X.SX32 R165, R135, R133.reuse, 0x1, P2 ;  /* 0x0000008587a57211 */ /* 0x080fe200010f0eff */
[C---:B------:R-:W-:Y:S02]  /*2640*/  IMAD R135, R243.reuse, 0x11, RZ ;  /* 0x00000011f3877824 */ /* 0x040fe400078e02ff */
[----:B------:R-:W-:Y:S01]  /*2650*/  IMAD R137, R243, 0x19, RZ ;  /* 0x00000019f3897824 */ /* 0x000fe200078e02ff */
[----:B------:R-:W4:Y:S04]  /*2660*/  @P0 LDG.E.U8 R154, desc[UR24][R148.64] ;  /* 0x00000018949a0981 */ /* 0x000f28000c1e1100 */
[C---:B------:R-:W-:Y:S01]  /*2670*/  IADD3 R146, P3, PT, R137.reuse, R132, RZ ;  /* 0x0000008489927210 */ /* 0x040fe20007f7e0ff */
[----:B------:R-:W5:Y:S03]  /*2680*/  @P0 LDG.E.U8 R153, desc[UR24][R164.64] ;  /* 0x00000018a4990981 */ /* 0x000f66000c1e1100 */
[----:B------:R-:W-:Y:S01]  /*2690*/  LEA.HI.X.SX32 R147, R137, R133, 0x1, P3 ;  /* 0x0000008589937211 */ /* 0x000fe200018f0eff */
[----:B------:R-:W-:Y:S01]  /*26a0*/  IMAD R137, R243, 0x13, RZ ;  /* 0x00000013f3897824 */ /* 0x000fe200078e02ff */
[----:B------:R-:W3:Y:S04]  /*26b0*/  @P0 LDG.E.U8 R166, desc[UR24][R178.64] ;  /* 0x00000018b2a60981 */ /* 0x000ee8000c1e1100 */
[----:B------:R-:W3:Y:S01]  /*26c0*/  @P0 LDG.E.U8 R168, desc[UR24][R146.64] ;  /* 0x0000001892a80981 */ /* 0x000ee2000c1e1100 */
[----:B------:R-:W-:-:S02]  /*26d0*/  PRMT R151, RZ, 0x7610, R151 ;  /* 0x00007610ff977816 */ /* 0x000fc40000000097 */
[----:B------:R-:W-:Y:S01]  /*26e0*/  PRMT R136, RZ, 0x7610, R136 ;  /* 0x00007610ff887816 */ /* 0x000fe20000000088 */
[----:B--2---:R1:W2:Y:S02]  /*26f0*/  @P0 LDG.E.U8 R152, desc[UR24][R142.64] ;  /* 0x000000188e980981 */ /* 0x0042a4000c1e1100 */
[----:B-1----:R-:W-:-:S04]  /*2700*/  IADD3 R142, P2, PT, R132, R243, RZ ;  /* 0x000000f3848e7210 */ /* 0x002fc80007f5e0ff */
[----:B------:R-:W-:Y:S02]  /*2710*/  LEA.HI.X.SX32 R143, R243, R133, 0x1, P2 ;  /* 0x00000085f38f7211 */ /* 0x000fe400010f0eff */
[----:B------:R-:W-:-:S03]  /*2720*/  IADD3 R162, P2, PT, R135, R132, RZ ;  /* 0x0000008487a27210 */ /* 0x000fc60007f5e0ff */
[----:B------:R1:W-:Y:S01]  /*2730*/  STL.64 [R1+0x120], R142 ;  /* 0x0001208e01007387 */ /* 0x0003e20000100a00 */
[----:B------:R-:W-:-:S03]  /*2740*/  LEA.HI.X.SX32 R163, R135, R133, 0x1, P2 ;  /* 0x0000008587a37211 */ /* 0x000fc600010f0eff */
[----:B------:R1:W3:Y:S01]  /*2750*/  @P0 LDG.E.U8 R155, desc[UR24][R142.64] ;  /* 0x000000188e9b0981 */ /* 0x0002e2000c1e1100 */
[----:B------:R-:W-:-:S03]  /*2760*/  IMAD R135, R243, 0xa, RZ ;  /* 0x0000000af3877824 */ /* 0x000fc600078e02ff */
[----:B------:R-:W3:Y:S01]  /*2770*/  @P0 LDG.E.U8 R167, desc[UR24][R162.64] ;  /* 0x00000018a2a70981 */ /* 0x000ee2000c1e1100 */
[----:B-1----:R-:W-:-:S04]  /*2780*/  IADD3 R142, P2, PT, R3, R132, RZ ;  /* 0x00000084038e7210 */ /* 0x002fc80007f5e0ff */
[----:B------:R-:W-:Y:S01]  /*2790*/  LEA.HI.X.SX32 R143, R3, R133, 0x1, P2 ;  /* 0x00000085038f7211 */ /* 0x000fe200010f0eff */
[----:B------:R-:W-:Y:S01]  /*27a0*/  IMAD R3, R243, 0x12, RZ ;  /* 0x00000012f3037824 */ /* 0x000fe200078e02ff */
[----:B------:R-:W-:-:S03]  /*27b0*/  IADD3 R176, P3, PT, R135, R132, RZ ;  /* 0x0000008487b07210 */ /* 0x000fc60007f7e0ff */
[----:B------:R1:W3:Y:S01]  /*27c0*/  @P0 LDG.E.U8 R169, desc[UR24][R142.64] ;  /* 0x000000188ea90981 */ /* 0x0002e2000c1e1100 */
[----:B------:R-:W-:-:S04]  /*27d0*/  IADD3 R160, P2, PT, R3, R132, RZ ;  /* 0x0000008403a07210 */ /* 0x000fc80007f5e0ff */
[-C--:B------:R-:W-:Y:S01]  /*27e0*/  LEA.HI.X.SX32 R161, R3, R133.reuse, 0x1, P2 ;  /* 0x0000008503a17211 */ /* 0x080fe200010f0eff */
[----:B------:R-:W-:Y:S01]  /*27f0*/  IMAD R3, R243, 0x3, RZ ;  /* 0x00000003f3037824 */ /* 0x000fe200078e02ff */
[----:B------:R1:W-:Y:S01]  /*2800*/  STL.64 [R1+0x118], R142 ;  /* 0x0001188e01007387 */ /* 0x0003e20000100a00 */
[----:B------:R-:W-:Y:S01]  /*2810*/  LEA.HI.X.SX32 R177, R135, R133, 0x1, P3 ;  /* 0x0000008587b17211 */ /* 0x000fe200018f0eff */
[----:B------:R-:W-:Y:S02]  /*2820*/  IMAD R135, R243, 0x1a, RZ ;  /* 0x0000001af3877824 */ /* 0x000fe400078e02ff */
[----:B------:R-:W3:Y:S01]  /*2830*/  @P0 LDG.E.U8 R141, desc[UR24][R160.64] ;  /* 0x00000018a08d0981 */ /* 0x000ee2000c1e1100 */
[----:B-1----:R-:W-:-:S03]  /*2840*/  IADD3 R142, P2, PT, R3, R132, RZ ;  /* 0x00000084038e7210 */ /* 0x002fc60007f5e0ff */
[----:B------:R-:W3:Y:S01]  /*2850*/  @P0 LDG.E.U8 R170, desc[UR24][R176.64] ;  /* 0x00000018b0aa0981 */ /* 0x000ee2000c1e1100 */
[----:B------:R-:W-:Y:S01]  /*2860*/  LEA.HI.X.SX32 R143, R3, R133, 0x1, P2 ;  /* 0x00000085038f7211 */ /* 0x000fe200010f0eff */
[----:B------:R-:W-:Y:S01]  /*2870*/  IMAD R3, R243, 0x1b, RZ ;  /* 0x0000001bf3037824 */ /* 0x000fe200078e02ff */
[----:B------:R-:W-:-:S03]  /*2880*/  IADD3 R158, P2, PT, R137, R132, RZ ;  /* 0x00000084899e7210 */ /* 0x000fc60007f5e0ff */
[----:B------:R1:W-:Y:S01]  /*2890*/  STL.64 [R1+0x110], R142 ;  /* 0x0001108e01007387 */ /* 0x0003e20000100a00 */
[----:B------:R-:W-:-:S03]  /*28a0*/  LEA.HI.X.SX32 R159, R137, R133, 0x1, P2 ;  /* 0x00000085899f7211 */ /* 0x000fc600010f0eff */
[----:B------:R1:W3:Y:S01]  /*28b0*/  @P0 LDG.E.U8 R139, desc[UR24][R142.64] ;  /* 0x000000188e8b0981 */ /* 0x0002e2000c1e1100 */
[----:B------:R-:W-:-:S04]  /*28c0*/  IADD3 R144, P3, PT, R135, R132, RZ ;  /* 0x0000008487907210 */ /* 0x000fc80007f7e0ff */
[----:B------:R-:W-:Y:S02]  /*28d0*/  LEA.HI.X.SX32 R145, R135, R133, 0x1, P3 ;  /* 0x0000008587917211 */ /* 0x000fe400018f0eff */
[----:B-1----:R-:W-:-:S03]  /*28e0*/  IADD3 R142, P2, PT, R3, R132, RZ ;  /* 0x00000084038e7210 */ /* 0x002fc60007f5e0ff */
[----:B------:R-:W3:Y:S01]  /*28f0*/  @P0 LDG.E.U8 R138, desc[UR24][R144.64] ;  /* 0x00000018908a0981 */ /* 0x000ee2000c1e1100 */
[----:B------:R-:W-:Y:S02]  /*2900*/  LEA.HI.X.SX32 R143, R3, R133, 0x1, P2 ;  /* 0x00000085038f7211 */ /* 0x000fe400010f0eff */
[----:B------:R-:W-:-:S06]  /*2910*/  PRMT R3, RZ, 0x7610, R3 ;  /* 0x00007610ff037816 */ /* 0x000fcc0000000003 */
[----:B------:R-:W3:Y:S01]  /*2920*/  @P0 LDG.E.U8 R3, desc[UR24][R142.64] ;  /* 0x000000188e030981 */ /* 0x000ee2000c1e1100 */
[----:B------:R-:W-:Y:S02]  /*2930*/  PRMT R137, RZ, 0x7610, R137 ;  /* 0x00007610ff897816 */ /* 0x000fe40000000089 */
[----:B------:R-:W-:Y:S01]  /*2940*/  IADD3 R156, P2, PT, R134, R132, RZ ;  /* 0x00000084869c7210 */ /* 0x000fe20007f5e0ff */
[----:B------:R-:W-:-:S03]  /*2950*/  IMAD R135, R243, 0xb, RZ ;  /* 0x0000000bf3877824 */ /* 0x000fc600078e02ff */
[----:B------:R-:W-:Y:S01]  /*2960*/  LEA.HI.X.SX32 R157, R134, R133, 0x1, P2 ;  /* 0x00000085869d7211 */ /* 0x000fe200010f0eff */
[----:B------:R-:W-:Y:S01]  /*2970*/  IMAD R134, R243, 0xc, RZ ;  /* 0x0000000cf3867824 */ /* 0x000fe200078e02ff */
[----:B------:R-:W3:Y:S01]  /*2980*/  @P0 LDG.E.U8 R137, desc[UR24][R158.64] ;  /* 0x000000189e890981 */ /* 0x000ee2000c1e1100 */
[----:B------:R-:W-:-:S03]  /*2990*/  IADD3 R174, P3, PT, R135, R132, RZ ;  /* 0x0000008487ae7210 */ /* 0x000fc60007f7e0ff */
[CC--:B------:R-:W-:Y:S02]  /*29a0*/  IADD3 R172, P2, PT, R134.reuse, R132.reuse, RZ ;  /* 0x0000008486ac7210 */ /* 0x0c0fe40007f5e0ff */
[-C--:B------:R-:W-:Y:S02]  /*29b0*/  LEA.HI.X.SX32 R175, R135, R133.reuse, 0x1, P3 ;  /* 0x0000008587af7211 */ /* 0x080fe400018f0eff */
[----:B------:R-:W-:Y:S02]  /*29c0*/  PRMT R135, RZ, 0x7610, R135 ;  /* 0x00007610ff877816 */ /* 0x000fe40000000087 */
[----:B------:R-:W-:Y:S01]  /*29d0*/  LEA.HI.X.SX32 R173, R134, R133, 0x1, P2 ;  /* 0x0000008586ad7211 */ /* 0x000fe200010f0eff */
[----:B------:R-:W-:Y:S01]  /*29e0*/  IMAD R134, R243, 0x14, RZ ;  /* 0x00000014f3867824 */ /* 0x000fe200078e02ff */
[----:B------:R1:W-:Y:S04]  /*29f0*/  STL.64 [R1+0x108], R156 ;  /* 0x0001089c01007387 */ /* 0x0003e80000100a00 */
[----:B------:R1:W3:Y:S04]  /*2a00*/  @P0 LDG.E.U8 R135, desc[UR24][R156.64] ;  /* 0x000000189c870981 */ /* 0x0002e8000c1e1100 */
[----:B------:R-:W3:Y:S04]  /*2a10*/  @P0 LDG.E.U8 R151, desc[UR24][R174.64] ;  /* 0x00000018ae970981 */ /* 0x000ee8000c1e1100 */
[----:B------:R-:W3:Y:S01]  /*2a20*/  @P0 LDG.E.U8 R136, desc[UR24][R172.64] ;  /* 0x00000018ac880981 */ /* 0x000ee2000c1e1100 */
[----:B-1----:R-:W-:-:S04]  /*2a30*/  IADD3 R156, P2, PT, R134, R132, RZ ;  /* 0x00000084869c7210 */ /* 0x002fc80007f5e0ff */
[----:B------:R-:W-:Y:S02]  /*2a40*/  LEA.HI.X.SX32 R157, R134, R133, 0x1, P2 ;  /* 0x00000085869d7211 */ /* 0x000fe400010f0eff */
[----:B------:R-:W-:-:S06]  /*2a50*/  PRMT R134, RZ, 0x7610, R134 ;  /* 0x00007610ff867816 */ /* 0x000fcc0000000086 */
[----:B------:R-:W3:Y:S04]  /*2a60*/  @P0 LDG.E.U8 R134, desc[UR24][R156.64] ;  /* 0x000000189c860981 */ /* 0x000ee8000c1e1100 */
[----:B0-----:R0:W-:Y:S04]  /*2a70*/  STS.U8 [R171+UR11+0x5000], R150 ;  /* 0x00500096ab007988 */ /* 0x0011e8000800000b */
[----:B-----5:R-:W-:Y:S01]  /*2a80*/  STS.U8 [R171+UR11+0x5800], R153 ;  /* 0x00580099ab007988 */ /* 0x020fe2000800000b */
[----:B0-----:R-:W-:-:S03]  /*2a90*/  IMAD R150, R243, 0x1c, RZ ;  /* 0x0000001cf3967824 */ /* 0x001fc600078e02ff */
[----:B----4-:R-:W-:Y:S01]  /*2aa0*/  STS.U8 [R171+UR11+0x5c00], R154 ;  /* 0x005c009aab007988 */ /* 0x010fe2000800000b */
[----:B------:R-:W-:-:S03]  /*2ab0*/  PRMT R182, RZ, 0x7610, R182 ;  /* 0x00007610ffb67816 */ /* 0x000fc600000000b6 */
[----:B--2---:R0:W-:Y:S04]  /*2ac0*/  STS.U8 [R171+UR11+0x5400], R152 ;  /* 0x00540098ab007988 */ /* 0x0041e8000800000b */
[----:B---3--:R-:W-:Y:S04]  /*2ad0*/  STS.U8 [R140+UR11+0x5480], R166 ;  /* 0x005480a68c007988 */ /* 0x008fe8000800000b */
[----:B------:R-:W-:Y:S01]  /*2ae0*/  STS.U8 [R140+UR11+0x5c80], R168 ;  /* 0x005c80a88c007988 */ /* 0x000fe2000800000b */
[----:B0-----:R-:W-:-:S03]  /*2af0*/  IMAD R152, R243, 0x5, RZ ;  /* 0x00000005f3987824 */ /* 0x001fc600078e02ff */
[----:B------:R-:W-:Y:S04]  /*2b00*/  STS.U8 [R140+UR11+0x5080], R155 ;  /* 0x0050809b8c007988 */ /* 0x000fe8000800000b */
[----:B------:R0:W-:Y:S02]  /*2b10*/  STS.U8 [R140+UR11+0x5880], R167 ;  /* 0x005880a78c007988 */ /* 0x0001e4000800000b */
[C---:B0-----:R-:W-:Y:S02]  /*2b20*/  IADD3 R140, P2, PT, R150.reuse, R132, RZ ;  /* 0x00000084968c7210 */ /* 0x041fe40007f5e0ff */
[----:B------:R-:W-:Y:S04]  /*2b30*/  STS.U8 [R180+UR11+0x5100], R169 ;  /* 0x005100a9b4007988 */ /* 0x000fe8000800000b */
[----:B------:R0:W-:Y:S04]  /*2b40*/  STS.U8 [R180+UR11+0x5900], R141 ;  /* 0x0059008db4007988 */ /* 0x0001e8000800000b */
[----:B------:R-:W-:Y:S01]  /*2b50*/  STS.U8 [R180+UR11+0x5500], R170 ;  /* 0x005500aab4007988 */ /* 0x000fe2000800000b */
[----:B0-----:R-:W-:-:S02]  /*2b60*/  LEA.HI.X.SX32 R141, R150, R133, 0x1, P2 ;  /* 0x00000085968d7211 */ /* 0x001fc400010f0eff */
[----:B------:R-:W-:-:S04]  /*2b70*/  IADD3 R186, P2, PT, R152, R132, RZ ;  /* 0x0000008498ba7210 */ /* 0x000fc80007f5e0ff */
[----:B------:R-:W-:Y:S01]  /*2b80*/  LEA.HI.X.SX32 R187, R152, R133, 0x1, P2 ;  /* 0x0000008598bb7211 */ /* 0x000fe200010f0eff */
[----:B------:R0:W-:Y:S01]  /*2b90*/  STS.U8 [R180+UR11+0x5d00], R138 ;  /* 0x005d008ab4007988 */ /* 0x0001e2000800000b */
[----:B------:R-:W-:Y:S02]  /*2ba0*/  PRMT R150, RZ, 0x7610, R150 ;  /* 0x00007610ff967816 */ /* 0x000fe40000000096 */
[----:B------:R-:W-:Y:S01]  /*2bb0*/  PRMT R166, RZ, 0x7610, R166 ;  /* 0x00007610ffa67816 */ /* 0x000fe200000000a6 */
[----:B------:R-:W2:Y:S04]  /*2bc0*/  @P0 LDG.E.U8 R182, desc[UR24][R186.64] ;  /* 0x00000018bab60981 */ /* 0x000ea8000c1e1100 */
[----:B------:R1:W-:Y:S01]  /*2bd0*/  STS.U8 [R181+UR11+0x5d80], R3 ;  /* 0x005d8003b5007988 */ /* 0x0003e2000800000b */
[----:B0-----:R-:W-:-:S03]  /*2be0*/  IMAD R138, R243, 0xd, RZ ;  /* 0x0000000df38a7824 */ /* 0x001fc600078e02ff */
[----:B------:R-:W-:Y:S04]  /*2bf0*/  STS.U8 [R181+UR11+0x5180], R139 ;  /* 0x0051808bb5007988 */ /* 0x000fe8000800000b */
[----:B------:R-:W3:Y:S01]  /*2c00*/  @P0 LDG.E.U8 R150, desc[UR24][R140.64] ;  /* 0x000000188c960981 */ /* 0x000ee2000c1e1100 */
[----:B-1----:R-:W-:-:S05]  /*2c10*/  IMAD R3, R243, 0x15, RZ ;  /* 0x00000015f3037824 */ /* 0x002fca00078e02ff */
[CC--:B------:R-:W-:Y:S02]  /*2c20*/  IADD3 R154, P2, PT, R3.reuse, R132.reuse, RZ ;  /* 0x00000084039a7210 */ /* 0x0c0fe40007f5e0ff */
[C---:B------:R-:W-:Y:S02]  /*2c30*/  IADD3 R170, P3, PT, R138.reuse, R132, RZ ;  /* 0x000000848aaa7210 */ /* 0x040fe40007f7e0ff */
[-C--:B------:R-:W-:Y:S01]  /*2c40*/  LEA.HI.X.SX32 R155, R3, R133.reuse, 0x1, P2 ;  /* 0x00000085039b7211 */ /* 0x080fe200010f0eff */
[----:B------:R-:W-:Y:S01]  /*2c50*/  IMAD R3, R243, 0x1d, RZ ;  /* 0x0000001df3037824 */ /* 0x000fe200078e02ff */
[----:B------:R0:W-:Y:S01]  /*2c60*/  STS.U8 [R181+UR11+0x5980], R137 ;  /* 0x00598089b5007988 */ /* 0x0001e2000800000b */
[----:B------:R-:W-:-:S03]  /*2c70*/  LEA.HI.X.SX32 R171, R138, R133, 0x1, P3 ;  /* 0x000000858aab7211 */ /* 0x000fc600018f0eff */
[-C--:B------:R-:W-:Y:S01]  /*2c80*/  IADD3 R138, P2, PT, R3, R132.reuse, RZ ;  /* 0x00000084038a7210 */ /* 0x080fe20007f5e0ff */
[----:B------:R-:W-:Y:S04]  /*2c90*/  STL.64 [R1+0x100], R186 ;  /* 0x000100ba01007387 */ /* 0x000fe80000100a00 */
[----:B------:R1:W-:Y:S01]  /*2ca0*/  STS.U8 [R181+UR11+0x5580], R151 ;  /* 0x00558097b5007988 */ /* 0x0003e2000800000b */
[----:B0-----:R-:W-:Y:S01]  /*2cb0*/  IMAD R137, R243, 0x6, RZ ;  /* 0x00000006f3897824 */ /* 0x001fe200078e02ff */
[----:B------:R-:W-:Y:S02]  /*2cc0*/  LEA.HI.X.SX32 R139, R3, R133, 0x1, P2 ;  /* 0x00000085038b7211 */ /* 0x000fe400010f0eff */
[----:B------:R-:W-:Y:S01]  /*2cd0*/  PRMT R3, RZ, 0x7610, R3 ;  /* 0x00007610ff037816 */ /* 0x000fe20000000003 */
[----:B------:R-:W4:Y:S01]  /*2ce0*/  @P0 LDG.E.U8 R166, desc[UR24][R154.64] ;  /* 0x000000189aa60981 */ /* 0x000f22000c1e1100 */
[----:B------:R-:W-:-:S04]  /*2cf0*/  IADD3 R152, P2, PT, R137, R132, RZ ;  /* 0x0000008489987210 */ /* 0x000fc80007f5e0ff */
[----:B------:R-:W-:Y:S01]  /*2d00*/  LEA.HI.X.SX32 R153, R137, R133, 0x1, P2 ;  /* 0x0000008589997211 */ /* 0x000fe200010f0eff */
[----:B------:R-:W-:Y:S01]  /*2d10*/  IMAD R137, R243, 0xe, RZ ;  /* 0x0000000ef3897824 */ /* 0x000fe200078e02ff */
[----:B------:R-:W5:Y:S01]  /*2d20*/  @P0 LDG.E.U8 R3, desc[UR24][R138.64] ;  /* 0x000000188a030981 */ /* 0x000f62000c1e1100 */
[----:B-1----:R-:W-:-:S03]  /*2d30*/  PRMT R181, RZ, 0x7610, R181 ;  /* 0x00007610ffb57816 */ /* 0x002fc600000000b5 */
[C---:B------:R-:W-:Y:S01]  /*2d40*/  IADD3 R168, P2, PT, R137.reuse, R132, RZ ;  /* 0x0000008489a87210 */ /* 0x040fe20007f5e0ff */
[----:B------:R0:W-:Y:S03]  /*2d50*/  STL.64 [R1+0xf8], R152 ;  /* 0x0000f89801007387 */ /* 0x0001e60000100a00 */
[----:B------:R-:W-:Y:S01]  /*2d60*/  LEA.HI.X.SX32 R169, R137, R133, 0x1, P2 ;  /* 0x0000008589a97211 */ /* 0x000fe200010f0eff */
[----:B------:R-:W-:Y:S01]  /*2d70*/  IMAD R137, R243, 0x16, RZ ;  /* 0x00000016f3897824 */ /* 0x000fe200078e02ff */
[----:B------:R-:W-:Y:S01]  /*2d80*/  PRMT R180, RZ, 0x7610, R180 ;  /* 0x00007610ffb47816 */ /* 0x000fe200000000b4 */
[----:B------:R0:W4:Y:S01]  /*2d90*/  @P0 LDG.E.U8 R181, desc[UR24][R152.64] ;  /* 0x0000001898b50981 */ /* 0x000122000c1e1100 */
[----:B------:R-:W-:-:S03]  /*2da0*/  PRMT R167, RZ, 0x7610, R167 ;  /* 0x00007610ffa77816 */ /* 0x000fc600000000a7 */
[----:B------:R1:W-:Y:S04]  /*2db0*/  STS.U8 [R185+UR11+0x5a00], R134 ;  /* 0x005a0086b9007988 */ /* 0x0003e8000800000b */
[----:B------:R-:W4:Y:S01]  /*2dc0*/  @P0 LDG.E.U8 R180, desc[UR24][R170.64] ;  /* 0x00000018aab40981 */ /* 0x000f22000c1e1100 */
[----:B0-----:R-:W-:-:S03]  /*2dd0*/  IADD3 R152, P2, PT, R137, R132, RZ ;  /* 0x0000008489987210 */ /* 0x001fc60007f5e0ff */
[----:B------:R0:W-:Y:S01]  /*2de0*/  STS.U8 [R185+UR11+0x5600], R136 ;  /* 0x00560088b9007988 */ /* 0x0001e2000800000b */
[----:B-1----:R-:W-:Y:S01]  /*2df0*/  IMAD R134, R243, 0x1e, RZ ;  /* 0x0000001ef3867824 */ /* 0x002fe200078e02ff */
[----:B------:R-:W-:Y:S02]  /*2e00*/  LEA.HI.X.SX32 R153, R137, R133, 0x1, P2 ;  /* 0x0000008589997211 */ /* 0x000fe400010f0eff */
[----:B------:R-:W4:Y:S01]  /*2e10*/  @P0 LDG.E.U8 R167, desc[UR24][R168.64] ;  /* 0x00000018a8a70981 */ /* 0x000f22000c1e1100 */
[----:B------:R-:W-:Y:S02]  /*2e20*/  PRMT R151, RZ, 0x7610, R151 ;  /* 0x00007610ff977816 */ /* 0x000fe40000000097 */
[----:B0-----:R-:W-:-:S04]  /*2e30*/  IADD3 R136, P2, PT, R134, R132, RZ ;  /* 0x0000008486887210 */ /* 0x001fc80007f5e0ff */
[----:B------:R-:W4:Y:S01]  /*2e40*/  @P0 LDG.E.U8 R151, desc[UR24][R152.64] ;  /* 0x0000001898970981 */ /* 0x000f22000c1e1100 */
[----:B------:R-:W-:Y:S02]  /*2e50*/  LEA.HI.X.SX32 R137, R134, R133, 0x1, P2 ;  /* 0x0000008586897211 */ /* 0x000fe400010f0eff */
[----:B------:R-:W-:-:S06]  /*2e60*/  PRMT R134, RZ, 0x7610, R134 ;  /* 0x00007610ff867816 */ /* 0x000fcc0000000086 */
[----:B------:R-:W4:Y:S04]  /*2e70*/  @P0 LDG.E.U8 R134, desc[UR24][R136.64] ;  /* 0x0000001888860981 */ /* 0x000f28000c1e1100 */
[----:B------:R0:W-:Y:S01]  /*2e80*/  STS.U8 [R185+UR11+0x5200], R135 ;  /* 0x00520087b9007988 */ /* 0x0001e2000800000b */
[----:B------:R-:W-:Y:S01]  /*2e90*/  UISETP.GT.AND UP2, UPT, UR10, -0x1, UPT ;  /* 0xffffffff0a00788c */ /* 0x000fe2000bf44270 */
[----:B------:R-:W-:Y:S01]  /*2ea0*/  FMUL R234, R4, UR4 ;  /* 0x0000000404ea7c20 */ /* 0x000fe20008400000 */
[----:B------:R-:W-:Y:S01]  /*2eb0*/  FMUL R4, R5, UR4 ;  /* 0x0000000405047c20 */ /* 0x000fe20008400000 */
[----:B------:R-:W-:-:S03]  /*2ec0*/  ISETP.GT.AND P4, PT, R2, 0x1, PT ;  /* 0x000000010200780c */ /* 0x000fc60003f84270 */
[----:B------:R-:W-:Y:S01]  /*2ed0*/  PLOP3.LUT P3, PT, PT, PT, UP2, 0x80, 0x8 ;  /* 0x000000000008781c */ /* 0x000fe20003f6f028 */
[----:B------:R-:W-:Y:S01]  /*2ee0*/  FMUL R8, R8, UR4 ;  /* 0x0000000408087c20 */ /* 0x000fe20008400000 */
[----:B------:R-:W-:Y:S01]  /*2ef0*/  FMUL R195, R96, UR4 ;  /* 0x0000000460c37c20 */ /* 0x000fe20008400000 */
[----:B------:R-:W-:Y:S01]  /*2f00*/  FMUL R233, R123, UR4 ;  /* 0x000000047be97c20 */ /* 0x000fe20008400000 */
[----:B------:R-:W-:Y:S01]  /*2f10*/  ISETP.GT.AND P5, PT, R2, 0x2, PT ;  /* 0x000000020200780c */ /* 0x000fe20003fa4270 */
[----:B------:R-:W-:Y:S01]  /*2f20*/  FMUL R226, R44, UR4 ;  /* 0x000000042ce27c20 */ /* 0x000fe20008400000 */
[----:B------:R-:W-:Y:S01]  /*2f30*/  FSEL R123, R234, -INF , P3 ;  /* 0xff800000ea7b7808 */ /* 0x000fe20001800000 */
[----:B------:R-:W-:Y:S01]  /*2f40*/  FMUL R9, R9, UR4 ;  /* 0x0000000409097c20 */ /* 0x000fe20008400000 */
        /* <DEDUP_REMOVED lines=26> */
[----:B0-----:R-:W-:Y:S01]  /*30f0*/  FMUL R135, R118, UR4 ;  /* 0x0000000476877c20 */ /* 0x001fe20008400000 */
        /* <DEDUP_REMOVED lines=41> */
[----:B------:R-:W-:Y:S01]  /*3390*/  ISETP.GT.AND P3, PT, R2, 0x23, PT ;  /* 0x000000230200780c */ /* 0x000fe20003f64270 */
        /* <DEDUP_REMOVED lines=10> */
[----:B---3--:R-:W-:Y:S04]  /*3440*/  STS.U8 [R185+UR11+0x5e00], R150 ;  /* 0x005e0096b9007988 */ /* 0x008fe8000800000b */
[----:B--2---:R-:W-:Y:S04]  /*3450*/  STS.U8 [R183+UR11+0x5280], R182 ;  /* 0x005280b6b7007988 */ /* 0x004fe8000800000b */
[----:B-----5:R0:W-:Y:S02]  /*3460*/  STS.U8 [R183+UR11+0x5e80], R3 ;  /* 0x005e8003b7007988 */ /* 0x0201e4000800000b */
[----:B0-----:R-:W-:-:S05]  /*3470*/  IMAD R3, R243, 0x7, RZ ;  /* 0x00000007f3037824 */ /* 0x001fca00078e02ff */
[----:B------:R-:W-:-:S04]  /*3480*/  IADD3 R186, P2, PT, R3, R132, RZ ;  /* 0x0000008403ba7210 */ /* 0x000fc80007f5e0ff */
[----:B------:R-:W-:Y:S01]  /*3490*/  LEA.HI.X.SX32 R187, R3, R133, 0x1, P2 ;  /* 0x0000008503bb7211 */ /* 0x000fe200010f0eff */
[----:B------:R-:W-:Y:S01]  /*34a0*/  IMAD R3, R243, 0xf, RZ ;  /* 0x0000000ff3037824 */ /* 0x000fe200078e02ff */
[----:B----4-:R0:W-:Y:S04]  /*34b0*/  STS.U8 [R183+UR11+0x5a80], R166 ;  /* 0x005a80a6b7007988 */ /* 0x0101e8000800000b */
[----:B------:R-:W-:Y:S01]  /*34c0*/  STS.U8 [R183+UR11+0x5680], R180 ;  /* 0x005680b4b7007988 */ /* 0x000fe2000800000b */
[----:B0-----:R-:W-:-:S03]  /*34d0*/  IADD3 R166, P2, PT, R3, R132, RZ ;  /* 0x0000008403a67210 */ /* 0x001fc60007f5e0ff */
[----:B------:R0:W-:Y:S02]  /*34e0*/  STS.U8 [R184+UR11+0x5700], R167 ;  /* 0x005700a7b8007988 */ /* 0x0001e4000800000b */
[-C--:B0-----:R-:W-:Y:S01]  /*34f0*/  LEA.HI.X.SX32 R167, R3, R133.reuse, 0x1, P2 ;  /* 0x0000008503a77211 */ /* 0x081fe200010f0eff */
[----:B------:R-:W-:Y:S01]  /*3500*/  IMAD R3, R243, 0x17, RZ ;  /* 0x00000017f3037824 */ /* 0x000fe200078e02ff */
[----:B------:R0:W-:Y:S04]  /*3510*/  STS.U8 [R184+UR11+0x5b00], R151 ;  /* 0x005b0097b8007988 */ /* 0x0001e8000800000b */
[C---:B------:R-:W-:Y:S01]  /*3520*/  IADD3 R150, P2, PT, R3.reuse, R132, RZ ;  /* 0x0000008403967210 */ /* 0x040fe20007f5e0ff */
[----:B------:R1:W-:Y:S03]  /*3530*/  STS.U8 [R184+UR11+0x5f00], R134 ;  /* 0x005f0086b8007988 */ /* 0x0003e6000800000b */
[----:B0-----:R-:W-:-:S02]  /*3540*/  LEA.HI.X.SX32 R151, R3, R133, 0x1, P2 ;  /* 0x0000008503977211 */ /* 0x001fc400010f0eff */
[----:B------:R-:W-:Y:S01]  /*3550*/  ISETP.GT.AND P2, PT, R2, RZ, PT ;  /* 0x000000ff0200720c */ /* 0x000fe20003f44270 */
[----:B-1----:R-:W-:Y:S01]  /*3560*/  FMUL R134, R6, UR4 ;  /* 0x0000000406867c20 */ /* 0x002fe20008400000 */
[----:B------:R-:W-:Y:S02]  /*3570*/  FMUL R3, R7, UR4 ;  /* 0x0000000407037c20 */ /* 0x000fe40008400000 */
[----:B------:R-:W-:Y:S01]  /*3580*/  FSEL R4, R4, -INF , P2 ;  /* 0xff80000004047808 */ /* 0x000fe20001000000 */
[----:B------:R-:W-:Y:S01]  /*3590*/  FMUL R6, R15, UR4 ;  /* 0x000000040f067c20 */ /* 0x000fe20008400000 */
[----:B------:R-:W-:Y:S02]  /*35a0*/  ISETP.GT.AND P2, PT, R2, 0x3, PT ;  /* 0x000000030200780c */ /* 0x000fe40003f44270 */
[----:B------:R-:W-:Y:S01]  /*35b0*/  FSEL R96, R134, -INF , P4 ;  /* 0xff80000086607808 */ /* 0x000fe20002000000 */
[----:B------:R-:W-:Y:S01]  /*35c0*/  FMUL R15, R65, UR4 ;  /* 0x00000004410f7c20 */ /* 0x000fe20008400000 */
[----:B------:R-:W-:Y:S01]  /*35d0*/  FMUL R65, R121, UR4 ;  /* 0x0000000479417c20 */ /* 0x000fe20008400000 */
[----:B------:R-:W-:-:S02]  /*35e0*/  ISETP.GT.AND P4, PT, R2, 0x4, PT ;  /* 0x000000040200780c */ /* 0x000fc40003f84270 */
[----:B------:R-:W-:Y:S02]  /*35f0*/  FSEL R95, R3, -INF , P5 ;  /* 0xff800000035f7808 */ /* 0x000fe40002800000 */
[----:B------:R-:W-:Y:S02]  /*3600*/  ISETP.GT.AND P5, PT, R2, 0x5, PT ;  /* 0x000000050200780c */ /* 0x000fe40003fa4270 */
[----:B------:R-:W-:Y:S02]  /*3610*/  FSEL R121, R8, -INF , P2 ;  /* 0xff80000008797808 */ /* 0x000fe40001000000 */
[----:B------:R-:W-:Y:S02]  /*3620*/  FMNMX3 R3, R123, R4, R96, !PT ;  /* 0x000000047b037276 */ /* 0x000fe40007800060 */
[----:B------:R-:W-:Y:S02]  /*3630*/  ISETP.GT.AND P2, PT, R2, 0x6, PT ;  /* 0x000000060200780c */ /* 0x000fe40003f44270 */
[----:B------:R-:W-:-:S02]  /*3640*/  FSEL R98, R9, -INF , P4 ;  /* 0xff80000009627808 */ /* 0x000fc40002000000 */
[----:B------:R-:W-:Y:S02]  /*3650*/  ISETP.GT.AND P4, PT, R2, 0x7, PT ;  /* 0x000000070200780c */ /* 0x000fe40003f84270 */
[----:B------:R-:W-:Y:S02]  /*3660*/  FSEL R97, R10, -INF , P5 ;  /* 0xff8000000a617808 */ /* 0x000fe40002800000 */
[----:B------:R-:W-:Y:S01]  /*3670*/  FMNMX3 R3, R3, R95, R121, !PT ;  /* 0x0000005f03037276 */ /* 0x000fe20007800079 */
[----:B------:R-:W-:Y:S01]  /*3680*/  FMUL R7, R19, UR4 ;  /* 0x0000000413077c20 */ /* 0x000fe20008400000 */
[----:B------:R-:W-:Y:S01]  /*3690*/  FMUL R19, R120, UR4 ;  /* 0x0000000478137c20 */ /* 0x000fe20008400000 */
[C---:B------:R-:W-:Y:S02]  /*36a0*/  ISETP.GT.AND P5, PT, R2.reuse, 0x8, PT ;  /* 0x000000080200780c */ /* 0x040fe40003fa4270 */
[----:B------:R-:W-:Y:S02]  /*36b0*/  FSEL R5, R5, -INF , P2 ;  /* 0xff80000005057808 */ /* 0x000fe40001000000 */
[----:B------:R-:W-:-:S02]  /*36c0*/  ISETP.GT.AND P2, PT, R2, 0x9, PT ;  /* 0x000000090200780c */ /* 0x000fc40003f44270 */
[----:B------:R-:W-:Y:S02]  /*36d0*/  FSEL R120, R12, -INF , P4 ;  /* 0xff8000000c787808 */ /* 0x000fe40002000000 */
[----:B------:R-:W-:Y:S02]  /*36e0*/  FMNMX3 R3, R3, R98, R97, !PT ;  /* 0x0000006203037276 */ /* 0x000fe40007800061 */
[C---:B------:R-:W-:Y:S02]  /*36f0*/  ISETP.GT.AND P4, PT, R2.reuse, 0xa, PT ;  /* 0x0000000a0200780c */ /* 0x040fe40003f84270 */
[----:B------:R-:W-:Y:S02]  /*3700*/  FSEL R94, R13, -INF , P5 ;  /* 0xff8000000d5e7808 */ /* 0x000fe40002800000 */
[----:B------:R-:W-:Y:S02]  /*3710*/  ISETP.GT.AND P5, PT, R2, 0xb, PT ;  /* 0x0000000b0200780c */ /* 0x000fe40003fa4270 */
[----:B------:R-:W-:-:S02]  /*3720*/  FSEL R93, R14, -INF , P2 ;  /* 0xff8000000e5d7808 */ /* 0x000fc40001000000 */
[----:B------:R-:W-:Y:S02]  /*3730*/  FMNMX3 R3, R3, R5, R120, !PT ;  /* 0x0000000503037276 */ /* 0x000fe40007800078 */
[----:B------:R-:W-:Y:S02]  /*3740*/  ISETP.GT.AND P2, PT, R2, 0xc, PT ;  /* 0x0000000c0200780c */ /* 0x000fe40003f44270 */
[----:B------:R-:W-:Y:S02]  /*3750*/  FSEL R6, R6, -INF , P4 ;  /* 0xff80000006067808 */ /* 0x000fe40002000000 */
[----:B------:R-:W-:Y:S02]  /*3760*/  ISETP.GT.AND P4, PT, R2, 0xd, PT ;  /* 0x0000000d0200780c */ /* 0x000fe40003f84270 */
[----:B------:R-:W-:Y:S02]  /*3770*/  FSEL R119, R16, -INF , P5 ;  /* 0xff80000010777808 */ /* 0x000fe40002800000 */
[----:B------:R-:W-:-:S02]  /*3780*/  FMNMX3 R3, R3, R94, R93, !PT ;  /* 0x0000005e03037276 */ /* 0x000fc4000780005d */
[C---:B------:R-:W-:Y:S02]  /*3790*/  ISETP.GT.AND P5, PT, R2.reuse, 0xe, PT ;  /* 0x0000000e0200780c */ /* 0x040fe40003fa4270 */
[----:B------:R-:W-:Y:S02]  /*37a0*/  FSEL R92, R17, -INF , P2 ;  /* 0xff800000115c7808 */ /* 0x000fe40001000000 */
[----:B------:R-:W-:Y:S02]  /*37b0*/  ISETP.GT.AND P2, PT, R2, 0xf, PT ;  /* 0x0000000f0200780c */ /* 0x000fe40003f44270 */
[----:B------:R-:W-:Y:S02]  /*37c0*/  FSEL R91, R18, -INF , P4 ;  /* 0xff800000125b7808 */ /* 0x000fe40002000000 */
[----:B------:R-:W-:Y:S02]  /*37d0*/  FMNMX3 R3, R3, R6, R119, !PT ;  /* 0x0000000603037276 */ /* 0x000fe40007800077 */
        /* <DEDUP_REMOVED lines=20> */
[----:B------:R-:W-:Y:S01]  /*3920*/  FMNMX3 R3, R3, R84, R117, !PT ;  /* 0x0000005403037276 */ /* 0x000fe20007800075 */
[----:B------:R0:W-:Y:S01]  /*3930*/  STS.U8 [R184+UR11+0x5300], R181 ;  /* 0x005300b5b8007988 */ /* 0x0001e2000800000b */
[C---:B------:R-:W-:Y:S02]  /*3940*/  ISETP.GT.AND P2, PT, R2.reuse, 0x18, PT ;  /* 0x000000180200780c */ /* 0x040fe40003f44270 */
[----:B------:R-:W-:Y:S02]  /*3950*/  FSEL R89, R27, -INF , P4 ;  /* 0xff8000001b597808 */ /* 0x000fe40002000000 */
[----:B------:R-:W-:Y:S02]  /*3960*/  ISETP.GT.AND P4, PT, R2, 0x19, PT ;  /* 0x000000190200780c */ /* 0x000fe40003f84270 */
[----:B------:R-:W-:Y:S01]  /*3970*/  FMNMX3 R3, R3, R88, R87, !PT ;  /* 0x0000005803037276 */ /* 0x000fe20007800057 */
[----:B0-----:R-:W-:Y:S01]  /*3980*/  FMUL R181, R116, UR4 ;  /* 0x0000000474b57c20 */ /* 0x001fe20008400000 */
[----:B------:R-:W-:-:S02]  /*3990*/  FSEL R116, R28, -INF , P5 ;  /* 0xff8000001c747808 */ /* 0x000fc40002800000 */
[C---:B------:R-:W-:Y:S02]  /*39a0*/  ISETP.GT.AND P5, PT, R2.reuse, 0x1a, PT ;  /* 0x0000001a0200780c */ /* 0x040fe40003fa4270 */
[----:B------:R-:W-:Y:S02]  /*39b0*/  FSEL R83, R29, -INF , P2 ;  /* 0xff8000001d537808 */ /* 0x000fe40001000000 */
[----:B------:R-:W-:Y:S02]  /*39c0*/  ISETP.GT.AND P2, PT, R2, 0x1b, PT ;  /* 0x0000001b0200780c */ /* 0x000fe40003f44270 */
[----:B------:R-:W-:Y:S02]  /*39d0*/  FSEL R82, R30, -INF , P4 ;  /* 0xff8000001e527808 */ /* 0x000fe40002000000 */
[----:B------:R-:W-:Y:S01]  /*39e0*/  FMNMX3 R3, R3, R89, R116, !PT ;  /* 0x0000005903037276 */ /* 0x000fe20007800074 */
        /* <DEDUP_REMOVED lines=12> */
[----:B------:R-:W-:Y:S02]  /*3ab0*/  FSEL R78, R35, -INF , P2 ;  /* 0xff800000234e7808 */ /* 0x000fe40001000000 */
[C---:B------:R-:W-:Y:S02]  /*3ac0*/  ISETP.GT.AND P5, PT, R2.reuse, 0x20, PT ;  /* 0x000000200200780c */ /* 0x040fe40003fa4270 */
[----:B------:R-:W-:-:S02]  /*3ad0*/  ISETP.GT.AND P2, PT, R2, 0x21, PT ;  /* 0x000000210200780c */ /* 0x000fc40003f44270 */
[----:B------:R-:W-:Y:S02]  /*3ae0*/  FSEL R114, R36, -INF , P4 ;  /* 0xff80000024727808 */ /* 0x000fe40002000000 */
[----:B------:R-:W-:Y:S02]  /*3af0*/  FMNMX3 R3, R3, R80, R79, !PT ;  /* 0x0000005003037276 */ /* 0x000fe4000780004f */
[----:B------:R-:W-:Y:S02]  /*3b00*/  ISETP.GT.AND P4, PT, R2, 0x22, PT ;  /* 0x000000220200780c */ /* 0x000fe40003f84270 */
[----:B------:R-:W-:Y:S02]  /*3b10*/  FSEL R75, R37, -INF , P5 ;  /* 0xff800000254b7808 */ /* 0x000fe40002800000 */
[----:B------:R-:W-:Y:S02]  /*3b20*/  FSEL R74, R232, -INF , P2 ;  /* 0xff800000e84a7808 */ /* 0x000fe40001000000 */
[----:B------:R-:W-:Y:S01]  /*3b30*/  FMNMX3 R3, R3, R78, R114, !PT ;  /* 0x0000004e03037276 */ /* 0x000fe20007800072 */
[----:B------:R-:W-:Y:S01]  /*3b40*/  FMUL R184, R113, UR4 ;  /* 0x0000000471b87c20 */ /* 0x000fe20008400000 */
[----:B------:R-:W-:-:S02]  /*3b50*/  ISETP.GT.AND P2, PT, R2, 0x24, PT ;  /* 0x000000240200780c */ /* 0x000fc40003f44270 */
[----:B------:R-:W-:Y:S02]  /*3b60*/  ISETP.GT.AND P5, PT, R2, 0x25, PT ;  /* 0x000000250200780c */ /* 0x000fe40003fa4270 */
[----:B------:R-:W-:Y:S02]  /*3b70*/  FSEL R8, R231, -INF , P4 ;  /* 0xff800000e7087808 */ /* 0x000fe40002000000 */
[----:B------:R-:W-:Y:S02]  /*3b80*/  FSEL R113, R230, -INF , P3 ;  /* 0xff800000e6717808 */ /* 0x000fe40001800000 */
[----:B------:R-:W-:Y:S02]  /*3b90*/  FMNMX3 R16, R3, R75, R74, !PT ;  /* 0x0000004b03107276 */ /* 0x000fe4000780004a */
[C---:B------:R-:W-:Y:S02]  /*3ba0*/  ISETP.GT.AND P4, PT, R2.reuse, 0x26, PT ;  /* 0x000000260200780c */ /* 0x040fe40003f84270 */
[----:B------:R-:W-:-:S02]  /*3bb0*/  ISETP.GT.AND P3, PT, R2, 0x27, PT ;  /* 0x000000270200780c */ /* 0x000fc40003f64270 */
[----:B------:R-:W-:Y:S02]  /*3bc0*/  FSEL R77, R229, -INF , P2 ;  /* 0xff800000e54d7808 */ /* 0x000fe40001000000 */
[----:B------:R-:W-:Y:S02]  /*3bd0*/  FSEL R76, R228, -INF , P5 ;  /* 0xff800000e44c7808 */ /* 0x000fe40002800000 */
[----:B------:R-:W-:Y:S01]  /*3be0*/  FMNMX3 R16, R16, R8, R113, !PT ;  /* 0x0000000810107276 */ /* 0x000fe20007800071 */
[----:B------:R-:W-:Y:S01]  /*3bf0*/  FMUL R185, R112, UR4 ;  /* 0x0000000470b97c20 */ /* 0x000fe20008400000 */
[C---:B------:R-:W-:Y:S02]  /*3c00*/  ISETP.GT.AND P2, PT, R2.reuse, 0x28, PT ;  /* 0x000000280200780c */ /* 0x040fe40003f44270 */
[----:B------:R-:W-:Y:S02]  /*3c10*/  ISETP.GT.AND P5, PT, R2, 0x29, PT ;  /* 0x000000290200780c */ /* 0x000fe40003fa4270 */
[----:B------:R-:W-:-:S02]  /*3c20*/  FSEL R9, R227, -INF , P4 ;  /* 0xff800000e3097808 */ /* 0x000fc40002000000 */
[----:B------:R-:W-:Y:S02]  /*3c30*/  FSEL R112, R226, -INF , P3 ;  /* 0xff800000e2707808 */ /* 0x000fe40001800000 */
[----:B------:R-:W-:Y:S02]  /*3c40*/  FMNMX3 R16, R16, R77, R76, !PT ;  /* 0x0000004d10107276 */ /* 0x000fe4000780004c */
[C---:B------:R-:W-:Y:S02]  /*3c50*/  ISETP.GT.AND P4, PT, R2.reuse, 0x2a, PT ;  /* 0x0000002a0200780c */ /* 0x040fe40003f84270 */
[----:B------:R-:W-:Y:S02]  /*3c60*/  ISETP.GT.AND P3, PT, R2, 0x2b, PT ;  /* 0x0000002b0200780c */ /* 0x000fe40003f64270 */
[----:B------:R-:W-:Y:S02]  /*3c70*/  FSEL R73, R225, -INF , P2 ;  /* 0xff800000e1497808 */ /* 0x000fe40001000000 */
[----:B------:R-:W-:-:S02]  /*3c80*/  FSEL R72, R224, -INF , P5 ;  /* 0xff800000e0487808 */ /* 0x000fc40002800000 */
[----:B------:R-:W-:Y:S02]  /*3c90*/  FMNMX3 R16, R16, R9, R112, !PT ;  /* 0x0000000910107276 */ /* 0x000fe40007800070 */
[C---:B------:R-:W-:Y:S02]  /*3ca0*/  ISETP.GT.AND P2, PT, R2.reuse, 0x2c, PT ;  /* 0x0000002c0200780c */ /* 0x040fe40003f44270 */
        /* <DEDUP_REMOVED lines=9> */
[----:B------:R-:W-:Y:S01]  /*3d40*/  FMNMX3 R16, R16, R10, R105, !PT ;  /* 0x0000000a10107276 */ /* 0x000fe20007800069 */
[----:B------:R-:W-:Y:S01]  /*3d50*/  FMUL R41, R99, UR4 ;  /* 0x0000000463297c20 */ /* 0x000fe20008400000 */
[----:B------:R-:W-:Y:S01]  /*3d60*/  FMUL R99, R104, UR4 ;  /* 0x0000000468637c20 */ /* 0x000fe20008400000 */
[C---:B------:R-:W-:Y:S02]  /*3d70*/  ISETP.GT.AND P2, PT, R2.reuse, 0x30, PT ;  /* 0x000000300200780c */ /* 0x040fe40003f44270 */
[----:B------:R-:W-:-:S02]  /*3d80*/  ISETP.GT.AND P5, PT, R2, 0x31, PT ;  /* 0x000000310200780c */ /* 0x000fc40003fa4270 */
[----:B------:R-:W-:Y:S02]  /*3d90*/  FSEL R11, R11, -INF , P4 ;  /* 0xff8000000b0b7808 */ /* 0x000fe40002000000 */
[----:B------:R-:W-:Y:S02]  /*3da0*/  FSEL R104, R219, -INF , P3 ;  /* 0xff800000db687808 */ /* 0x000fe40001800000 */
[----:B------:R-:W-:Y:S01]  /*3db0*/  FMNMX3 R16, R16, R71, R70, !PT ;  /* 0x0000004710107276 */ /* 0x000fe20007800046 */
[----:B------:R-:W-:Y:S01]  /*3dc0*/  FMUL R212, R58, UR4 ;  /* 0x000000043ad47c20 */ /* 0x000fe20008400000 */
        /* <DEDUP_REMOVED lines=9> */
[C---:B------:R-:W-:Y:S02]  /*3e60*/  ISETP.GT.AND P2, PT, R2.reuse, 0x34, PT ;  /* 0x000000340200780c */ /* 0x040fe40003f44270 */
[----:B------:R-:W-:Y:S02]  /*3e70*/  ISETP.GT.AND P5, PT, R2, 0x35, PT ;  /* 0x000000350200780c */ /* 0x000fe40003fa4270 */
[----:B------:R-:W-:-:S02]  /*3e80*/  FSEL R12, R216, -INF , P4 ;  /* 0xff800000d80c7808 */ /* 0x000fc40002000000 */
[----:B------:R-:W-:Y:S02]  /*3e90*/  FSEL R102, R215, -INF , P3 ;  /* 0xff800000d7667808 */ /* 0x000fe40001800000 */
[----:B------:R-:W-:Y:S01]  /*3ea0*/  FMNMX3 R16, R16, R67, R66, !PT ;  /* 0x0000004310107276 */ /* 0x000fe20007800042 */
[----:B------:R-:W-:Y:S01]  /*3eb0*/  FMUL R203, R68, UR4 ;  /* 0x0000000444cb7c20 */ /* 0x000fe20008400000 */
[----:B------:R-:W-:Y:S01]  /*3ec0*/  FMUL R57, R69, UR4 ;  /* 0x0000000445397c20 */ /* 0x000fe20008400000 */
[C---:B------:R-:W-:Y:S02]  /*3ed0*/  ISETP.GT.AND P4, PT, R2.reuse, 0x36, PT ;  /* 0x000000360200780c */ /* 0x040fe40003f84270 */
[----:B------:R-:W-:Y:S02]  /*3ee0*/  ISETP.GT.AND P3, PT, R2, 0x37, PT ;  /* 0x000000370200780c */ /* 0x000fe40003f64270 */
[----:B------:R-:W-:Y:S02]  /*3ef0*/  FSEL R69, R214, -INF , P2 ;  /* 0xff800000d6457808 */ /* 0x000fe40001000000 */
[----:B------:R-:W-:-:S02]  /*3f00*/  FSEL R68, R212, -INF , P5 ;  /* 0xff800000d4447808 */ /* 0x000fc40002800000 */
[----:B------:R-:W-:Y:S01]  /*3f10*/  FMNMX3 R16, R16, R12, R102, !PT ;  /* 0x0000000c10107276 */ /* 0x000fe20007800066 */
[----:B------:R-:W-:Y:S01]  /*3f20*/  FMUL R194, R101, UR4 ;  /* 0x0000000465c27c20 */ /* 0x000fe20008400000 */
[C---:B------:R-:W-:Y:S02]  /*3f30*/  ISETP.GT.AND P2, PT, R2.reuse, 0x38, PT ;  /* 0x000000380200780c */ /* 0x040fe40003f44270 */
[----:B------:R-:W-:Y:S02]  /*3f40*/  ISETP.GT.AND P5, PT, R2, 0x39, PT ;  /* 0x000000390200780c */ /* 0x000fe40003fa4270 */
[----:B------:R-:W-:Y:S02]  /*3f50*/  FSEL R13, R211, -INF , P4 ;  /* 0xff800000d30d7808 */ /* 0x000fe40002000000 */
[----:B------:R-:W-:Y:S02]  /*3f60*/  FSEL R101, R210, -INF , P3 ;  /* 0xff800000d2657808 */ /* 0x000fe40001800000 */
[----:B------:R-:W-:Y:S01]  /*3f70*/  FMNMX3 R16, R16, R69, R68, !PT ;  /* 0x0000004510107276 */ /* 0x000fe20007800044 */
[----:B------:R-:W-:Y:S01]  /*3f80*/  FMUL R206, R63, UR4 ;  /* 0x000000043fce7c20 */ /* 0x000fe20008400000 */
        /* <DEDUP_REMOVED lines=10> */
[----:B------:R-:W-:Y:S02]  /*4030*/  FMNMX3 R16, R16, R64, R3, !PT ;  /* 0x0000004010107276 */ /* 0x000fe40007800003 */
[C---:B------:R-:W-:Y:S02]  /*4040*/  ISETP.GT.AND P4, PT, R2.reuse, 0x3e, PT ;  /* 0x0000003e0200780c */ /* 0x040fe40003f84270 */
[----:B------:R-:W-:Y:S02]  /*4050*/  ISETP.GT.AND P3, PT, R2, 0x3f, PT ;  /* 0x0000003f0200780c */ /* 0x000fe40003f64270 */
[----:B------:R-:W-:-:S02]  /*4060*/  FSEL R15, R15, -INF , P2 ;  /* 0xff8000000f0f7808 */ /* 0x000fc40001000000 */
[----:B------:R-:W-:Y:S02]  /*4070*/  FSEL R36, R205, -INF , P5 ;  /* 0xff800000cd247808 */ /* 0x000fe40002800000 */
[----:B------:R-:W-:Y:S02]  /*4080*/  FMNMX3 R16, R16, R14, R63, !PT ;  /* 0x0000000e10107276 */ /* 0x000fe4000780003f */
[----:B------:R-:W-:Y:S02]  /*4090*/  PRMT R213, RZ, 0x7610, R213 ;  /* 0x00007610ffd57816 */ /* 0x000fe400000000d5 */
[C---:B------:R-:W-:Y:S02]  /*40a0*/  ISETP.GT.AND P2, PT, R2.reuse, 0x40, PT ;  /* 0x000000400200780c */ /* 0x040fe40003f44270 */
[----:B------:R-:W-:Y:S02]  /*40b0*/  ISETP.GT.AND P5, PT, R2, 0x41, PT ;  /* 0x000000410200780c */ /* 0x000fe40003fa4270 */
[----:B------:R-:W-:Y:S01]  /*40c0*/  FSEL R58, R58, -INF , P4 ;  /* 0xff8000003a3a7808 */ /* 0x000fe20002000000 */
[----:B------:R-:W-:Y:S01]  /*40d0*/  FMUL R235, R122, UR4 ;  /* 0x000000047aeb7c20 */ /* 0x000fe20008400000 */
[----:B------:R-:W-:Y:S01]  /*40e0*/  FSEL R21, R203, -INF , P3 ;  /* 0xff800000cb157808 */ /* 0x000fe20001800000 */
[----:B------:R0:W-:Y:S01]  /*40f0*/  STL.64 [R1+0x8], R186 ;  /* 0x000008ba01007387 */ /* 0x0001e20000100a00 */
[----:B------:R-:W-:-:S02]  /*4100*/  FMNMX3 R16, R16, R15, R36, !PT ;  /* 0x0000000f10107276 */ /* 0x000fc40007800024 */
[C---:B------:R-:W-:Y:S01]  /*4110*/  ISETP.GT.AND P4, PT, R2.reuse, 0x42, PT ;  /* 0x000000420200780c */ /* 0x040fe20003f84270 */
[----:B------:R0:W2:Y:S01]  /*4120*/  @P0 LDG.E.U8 R213, desc[UR24][R186.64] ;  /* 0x00000018bad50981 */ /* 0x0000a2000c1e1100 */
[----:B------:R-:W-:Y:S02]  /*4130*/  ISETP.GT.AND P3, PT, R2, 0x43, PT ;  /* 0x000000430200780c */ /* 0x000fe40003f64270 */
[----:B------:R-:W-:Y:S02]  /*4140*/  FSEL R57, R57, -INF , P2 ;  /* 0xff80000039397808 */ /* 0x000fe40001000000 */
[----:B------:R-:W-:Y:S02]  /*4150*/  FSEL R122, R202, -INF , P5 ;  /* 0xff800000ca7a7808 */ /* 0x000fe40002800000 */
[----:B------:R-:W-:Y:S02]  /*4160*/  FMNMX3 R16, R16, R58, R21, !PT ;  /* 0x0000003a10107276 */ /* 0x000fe40007800015 */
[C---:B------:R-:W-:Y:S01]  /*4170*/  ISETP.GT.AND P2, PT, R2.reuse, 0x44, PT ;  /* 0x000000440200780c */ /* 0x040fe20003f44270 */
[----:B0-----:R-:W-:Y:S01]  /*4180*/  FMUL R186, R111, UR4 ;  /* 0x000000046fba7c20 */ /* 0x001fe20008400000 */
        /* <DEDUP_REMOVED lines=8> */
[----:B------:R-:W-:Y:S01]  /*4210*/  FMNMX3 R16, R16, R59, R111, !PT ;  /* 0x0000003b10107276 */ /* 0x000fe2000780006f */
[----:B------:R-:W-:Y:S01]  /*4220*/  FMUL R187, R110, UR4 ;  /* 0x000000046ebb7c20 */ /* 0x000fe20008400000 */
        /* <DEDUP_REMOVED lines=37> */
[----:B------:R-:W-:-:S02]  /*4480*/  FMNMX3 R16, R16, R46, R45, !PT ;  /* 0x0000002e10107276 */ /* 0x000fc4000780002d */
        /* <DEDUP_REMOVED lines=37> */
[----:B------:R-:W-:Y:S02]  /*46e0*/  FMNMX3 R16, R16, R41, R100, !PT ;  /* 0x0000002910107276 */ /* 0x000fe40007800064 */
        /* <DEDUP_REMOVED lines=35> */
[----:B------:R-:W-:Y:S02]  /*4920*/  FSEL R16, R180, -INF , P2 ;  /* 0xff800000b4107808 */ /* 0x000fe40001000000 */
[----:B------:R-:W-:-:S02]  /*4930*/  ISETP.GT.AND P2, PT, R2, 0x74, PT ;  /* 0x000000740200780c */ /* 0x000fc40003f44270 */
[C---:B------:R-:W-:Y:S02]  /*4940*/  ISETP.GT.AND P4, PT, R2.reuse, 0x72, PT ;  /* 0x000000720200780c */ /* 0x040fe40003f84270 */
[C---:B------:R-:W-:Y:S02]  /*4950*/  ISETP.GT.AND P3, PT, R2.reuse, 0x73, PT ;  /* 0x000000730200780c */ /* 0x040fe40003f64270 */
[----:B------:R-:W-:Y:S02]  /*4960*/  FSEL R22, R135, -INF , P5 ;  /* 0xff80000087167808 */ /* 0x000fe40002800000 */
[----:B------:R-:W-:Y:S02]  /*4970*/  FMNMX3 R18, R17, R24, R23, !PT ;  /* 0x0000001811127276 */ /* 0x000fe40007800017 */
[----:B------:R-:W-:Y:S02]  /*4980*/  FSEL R17, R65, -INF , P2 ;  /* 0xff80000041117808 */ /* 0x000fe40001000000 */
        /* <DEDUP_REMOVED lines=8> */
[----:B------:R-:W-:Y:S01]  /*4a10*/  FMNMX3 R65, R65, R20, R19, !PT ;  /* 0x0000001441417276 */ /* 0x000fe20007800013 */
[----:B------:R-:W-:Y:S01]  /*4a20*/  FMUL R237, R125, UR4 ;  /* 0x000000047ded7c20 */ /* 0x000fe20008400000 */
        /* <DEDUP_REMOVED lines=21> */
[----:B------:R-:W-:Y:S02]  /*4b80*/  ISETP.GT.AND P3, PT, R2, 0x7e, PT ;  /* 0x0000007e0200780c */ /* 0x000fe40003f64270 */
[----:B------:R-:W-:Y:S02]  /*4b90*/  FSEL R181, R241, -INF , P2 ;  /* 0xff800000f1b57808 */ /* 0x000fe40001000000 */
[----:B------:R-:W-:-:S02]  /*4ba0*/  FSEL R131, R240, -INF , P5 ;  /* 0xff800000f0837808 */ /* 0x000fc40002800000 */
[----:B------:R-:W-:Y:S02]  /*4bb0*/  FMNMX3 R65, R65, R129, R130, !PT ;  /* 0x0000008141417276 */ /* 0x000fe40007800082 */
[----:B------:R-:W-:Y:S02]  /*4bc0*/  FSEL R180, R242, -INF , P3 ;  /* 0xff800000f2b47808 */ /* 0x000fe40001800000 */
[----:B------:R-:W-:-:S04]  /*4bd0*/  FMNMX3 R65, R65, R181, R131, !PT ;  /* 0x000000b541417276 */ /* 0x000fc80007800083 */
[----:B------:R-:W-:-:S05]  /*4be0*/  FMNMX3 R65, R65, -INF , R180, !PT ;  /* 0xff80000041417876 */ /* 0x000fca00078000b4 */
[--C-:B------:R-:W-:Y:S01]  /*4bf0*/  FADD R123, R123, -R65.reuse ;  /* 0x800000417b7b7221 */ /* 0x100fe20000000000 */
[----:B------:R-:W-:-:S03]  /*4c00*/  FADD R124, R4, -R65 ;  /* 0x80000041047c7221 */ /* 0x000fc60000000000 */
[----:B------:R-:W-:Y:S01]  /*4c10*/  FMUL R123, R123, 1.4426950216293334961 ;  /* 0x3fb8aa3b7b7b7820 */ /* 0x000fe20000400000 */
[----:B------:R-:W-:-:S03]  /*4c20*/  FMUL R124, R124, 1.4426950216293334961 ;  /* 0x3fb8aa3b7c7c7820 */ /* 0x000fc60000400000 */
[----:B------:R0:W-:Y:S01]  /*4c30*/  MUFU.EX2 R4, R123 ;  /* 0x0000007b00047308 */ /* 0x0001e20000000800 */
[--C-:B------:R-:W-:Y:S01]  /*4c40*/  FADD R121, R121, -R65.reuse ;  /* 0x8000004179797221 */ /* 0x100fe20000000000 */
[----:B0-----:R-:W-:-:S06]  /*4c50*/  FADD R123, R96, -R65 ;  /* 0x80000041607b7221 */ /* 0x001fcc0000000000 */
[----:B------:R0:W1:Y:S01]  /*4c60*/  MUFU.EX2 R96, R124 ;  /* 0x0000007c00607308 */ /* 0x0000620000000800 */
[----:B------:R-:W-:Y:S01]  /*4c70*/  FMUL R123, R123, 1.4426950216293334961 ;  /* 0x3fb8aa3b7b7b7820 */ /* 0x000fe20000400000 */
[----:B------:R-:W-:Y:S01]  /*4c80*/  FMUL R121, R121, 1.4426950216293334961 ;  /* 0x3fb8aa3b79797820 */ /* 0x000fe20000400000 */
[----:B0-----:R-:W-:-:S05]  /*4c90*/  FADD R124, R95, -R65 ;  /* 0x800000415f7c7221 */ /* 0x001fca0000000000 */
[----:B------:R0:W3:Y:S02]  /*4ca0*/  MUFU.EX2 R95, R123 ;  /* 0x0000007b005f7308 */ /* 0x0000e40000000800 */
[----:B0-----:R-:W-:-:S06]  /*4cb0*/  FADD R123, R98, -R65 ;  /* 0x80000041627b7221 */ /* 0x001fcc0000000000 */
[----:B------:R0:W-:Y:S01]  /*4cc0*/  MUFU.EX2 R98, R121 ;  /* 0x0000007900627308 */ /* 0x0001e20000000800 */
[----:B------:R-:W-:Y:S01]  /*4cd0*/  FMUL R123, R123, 1.4426950216293334961 ;  /* 0x3fb8aa3b7b7b7820 */ /* 0x000fe20000400000 */
[--C-:B------:R-:W-:Y:S01]  /*4ce0*/  FADD R120, R120, -R65.reuse ;  /* 0x8000004178787221 */ /* 0x100fe20000000000 */
[----:B0-----:R-:W-:-:S05]  /*4cf0*/  FADD R121, R97, -R65 ;  /* 0x8000004161797221 */ /* 0x001fca0000000000 */
[----:B------:R0:W-:Y:S01]  /*4d00*/  MUFU.EX2 R97, R123 ;  /* 0x0000007b00617308 */ /* 0x0001e20000000800 */
[----:B------:R-:W-:Y:S01]  /*4d10*/  FMUL R121, R121, 1.4426950216293334961 ;  /* 0x3fb8aa3b79797820 */ /* 0x000fe20000400000 */
[----:B------:R-:W-:Y:S01]  /*4d20*/  FMUL R120, R120, 1.4426950216293334961 ;  /* 0x3fb8aa3b78787820 */ /* 0x000fe20000400000 */
[----:B0-----:R-:W-:-:S05]  /*4d30*/  FADD R123, R5, -R65 ;  /* 0x80000041057b7221 */ /* 0x001fca0000000000 */
[----:B------:R0:W-:Y:S02]  /*4d40*/  MUFU.EX2 R5, R121 ;  /* 0x0000007900057308 */ /* 0x0001e40000000800 */
[----:B0-----:R-:W-:Y:S01]  /*4d50*/  FMUL R121, R123, 1.4426950216293334961 ;  /* 0x3fb8aa3b7b797820 */ /* 0x001fe20000400000 */
[----:B------:R-:W-:-:S05]  /*4d60*/  FADD R123, R94, -R65 ;  /* 0x800000415e7b7221 */ /* 0x000fca0000000000 */
        /* <DEDUP_REMOVED lines=134> */
[----:B0-----:R-:W-:-:S06]  /*55d0*/  FADD R101, R3, -R65 ;  /* 0x8000004103657221 */ /* 0x001fcc0000000000 */
[----:B------:R0:W-:Y:S01]  /*55e0*/  MUFU.EX2 R3, R123 ;  /* 0x0000007b00037308 */ /* 0x0001e20000000800 */
[----:B------:R-:W-:Y:S01]  /*55f0*/  FMUL R101, R101, 1.4426950216293334961 ;  /* 0x3fb8aa3b65657820 */ /* 0x000fe20000400000 */
[--C-:B------:R-:W-:Y:S01]  /*5600*/  FADD R63, R63, -R65.reuse ;  /* 0x800000413f3f7221 */ /* 0x100fe20000000000 */
[----:B------:R-:W-:Y:S01]  /*5610*/  FMUL R124, R124, 1.4426950216293334961 ;  /* 0x3fb8aa3b7c7c7820 */ /* 0x000fe20000400000 */
[----:B0-----:R-:W-:-:S04]  /*5620*/  FADD R123, R14, -R65 ;  /* 0x800000410e7b7221 */ /* 0x001fc80000000000 */
[----:B------:R0:W-:Y:S01]  /*5630*/  MUFU.EX2 R14, R101 ;  /* 0x00000065000e7308 */ /* 0x0001e20000000800 */
[----:B------:R-:W-:Y:S01]  /*5640*/  FMUL R63, R63, 1.4426950216293334961 ;  /* 0x3fb8aa3b3f3f7820 */ /* 0x000fe20000400000 */
[--C-:B------:R-:W-:Y:S01]  /*5650*/  FADD R58, R58, -R65.reuse ;  /* 0x800000413a3a7221 */ /* 0x100fe20000000000 */
[----:B0-----:R-:W-:Y:S01]  /*5660*/  FMUL R101, R123, 1.4426950216293334961 ;  /* 0x3fb8aa3b7b657820 */ /* 0x001fe20000400000 */
[----:B------:R-:W-:-:S04]  /*5670*/  FADD R123, R15, -R65 ;  /* 0x800000410f7b7221 */ /* 0x000fc80000000000 */
[----:B------:R-:W0:Y:S01]  /*5680*/  MUFU.EX2 R124, R124 ;  /* 0x0000007c007c7308 */ /* 0x000e220000000800 */
[----:B------:R-:W-:Y:S01]  /*5690*/  FMUL R123, R123, 1.4426950216293334961 ;  /* 0x3fb8aa3b7b7b7820 */ /* 0x000fe20000400000 */
[----:B------:R-:W-:-:S06]  /*56a0*/  FMUL R58, R58, 1.4426950216293334961 ;  /* 0x3fb8aa3b3a3a7820 */ /* 0x000fcc0000400000 */
[----:B------:R4:W-:Y:S02]  /*56b0*/  MUFU.EX2 R15, R63 ;  /* 0x0000003f000f7308 */ /* 0x0009e40000000800 */
[----:B----4-:R-:W-:-:S06]  /*56c0*/  FADD R63, R36, -R65 ;  /* 0x80000041243f7221 */ /* 0x010fcc0000000000 */
[----:B------:R4:W-:Y:S02]  /*56d0*/  MUFU.EX2 R36, R123 ;  /* 0x0000007b00247308 */ /* 0x0009e40000000800 */
[----:B----4-:R-:W-:-:S06]  /*56e0*/  FADD R123, R21, -R65 ;  /* 0x80000041157b7221 */ /* 0x010fcc0000000000 */
[----:B------:R4:W-:Y:S01]  /*56f0*/  MUFU.EX2 R21, R58 ;  /* 0x0000003a00157308 */ /* 0x0009e20000000800 */
[----:B------:R-:W-:Y:S01]  /*5700*/  FADD R122, R122, -R65 ;  /* 0x800000417a7a7221 */ /* 0x000fe20000000000 */
[----:B----4-:R-:W-:Y:S01]  /*5710*/  FMUL R58, R123, 1.4426950216293334961 ;  /* 0x3fb8aa3b7b3a7820 */ /* 0x010fe20000400000 */
[----:B-1----:R-:W-:-:S05]  /*5720*/  FADD R123, R4, R96 ;  /* 0x00000060047b7221 */ /* 0x002fca0000000000 */
[----:B------:R-:W1:Y:S01]  /*5730*/  MUFU.EX2 R121, R121 ;  /* 0x0000007900797308 */ /* 0x000e620000000800 */
[----:B---3--:R-:W-:Y:S01]  /*5740*/  FADD R123, R95, R123 ;  /* 0x0000007b5f7b7221 */ /* 0x008fe20000000000 */
[----:B------:R-:W-:-:S03]  /*5750*/  FMUL R122, R122, 1.4426950216293334961 ;  /* 0x3fb8aa3b7a7a7820 */ /* 0x000fc60000400000 */
[C---:B0-----:R-:W-:Y:S01]  /*5760*/  FADD R123, R124.reuse, R123 ;  /* 0x0000007b7c7b7221 */ /* 0x041fe20000000000 */
[----:B------:R-:W-:Y:S01]  /*5770*/  F2FP.SATFINITE.E4M3.F32.PACK_AB_MERGE_C R95, R124, R95, RZ ;  /* 0x0000005f7c5f723e */ /* 0x000fe200048070ff */
[----:B------:R-:W-:Y:S02]  /*5780*/  FADD R124, R59, -R65 ;  /* 0x800000413b7c7221 */ /* 0x000fe40000000000 */
[----:B------:R-:W-:Y:S01]  /*5790*/  FADD R123, R98, R123 ;  /* 0x0000007b627b7221 */ /* 0x000fe20000000000 */
[----:B------:R0:W-:Y:S03]  /*57a0*/  MUFU.EX2 R59, R122 ;  /* 0x0000007a003b7308 */ /* 0x0001e60000000800 */
[----:B0-----:R-:W-:-:S05]  /*57b0*/  FADD R122, R97, R123 ;  /* 0x0000007b617a7221 */ /* 0x001fca0000000000 */
[----:B------:R-:W0:Y:S01]  /*57c0*/  MUFU.EX2 R120, R120 ;  /* 0x0000007800787308 */ /* 0x000e220000000800 */
[----:B------:R-:W-:Y:S01]  /*57d0*/  FADD R122, R5, R122 ;  /* 0x0000007a057a7221 */ /* 0x000fe20000000000 */
[----:B------:R-:W-:-:S03]  /*57e0*/  FADD R123, R111, -R65 ;  /* 0x800000416f7b7221 */ /* 0x000fc60000000000 */
[C---:B-1----:R-:W-:Y:S01]  /*57f0*/  FADD R122, R121.reuse, R122 ;  /* 0x0000007a797a7221 */ /* 0x042fe20000000000 */
[----:B------:R-:W-:Y:S01]  /*5800*/  F2FP.SATFINITE.E4M3.F32.PACK_AB_MERGE_C R5, R121, R5, RZ ;  /* 0x000000057905723e */ /* 0x000fe200048070ff */
[----:B------:R-:W-:Y:S02]  /*5810*/  FMUL R123, R123, 1.4426950216293334961 ;  /* 0x3fb8aa3b7b7b7820 */ /* 0x000fe40000400000 */
[----:B------:R-:W-:Y:S01]  /*5820*/  FADD R122, R94, R122 ;  /* 0x0000007a5e7a7221 */ /* 0x000fe20000000000 */
[----:B------:R-:W-:-:S03]  /*5830*/  FADD R121, R61, -R65 ;  /* 0x800000413d797221 */ /* 0x000fc60000000000 */
[----:B------:R-:W-:Y:S01]  /*5840*/  FADD R122, R93, R122 ;  /* 0x0000007a5d7a7221 */ /* 0x000fe20000000000 */
[----:B------:R1:W-:Y:S02]  /*5850*/  MUFU.EX2 R61, R123 ;  /* 0x0000007b003d7308 */ /* 0x0003e40000000800 */
[----:B-1----:R-:W-:Y:S01]  /*5860*/  FMUL R123, R121, 1.4426950216293334961 ;  /* 0x3fb8aa3b797b7820 */ /* 0x002fe20000400000 */
[----:B------:R-:W-:-:S05]  /*5870*/  FADD R121, R6, R122 ;  /* 0x0000007a06797221 */ /* 0x000fca0000000000 */
[----:B------:R-:W1:Y:S01]  /*5880*/  MUFU.EX2 R119, R119 ;  /* 0x0000007700777308 */ /* 0x000e620000000800 */
[----:B------:R-:W-:Y:S01]  /*5890*/  FADD R122, R60, -R65 ;  /* 0x800000413c7a7221 */ /* 0x000fe20000000000 */
[C---:B0-----:R-:W-:Y:S01]  /*58a0*/  FADD R121, R120.reuse, R121 ;  /* 0x0000007978797221 */ /* 0x041fe20000000000 */
[----:B------:R-:W-:Y:S02]  /*58b0*/  F2FP.SATFINITE.E4M3.F32.PACK_AB_MERGE_C R6, R120, R6, RZ ;  /* 0x000000067806723e */ /* 0x000fe400048070ff */
[----:B------:R-:W-:Y:S01]  /*58c0*/  FMUL R122, R122, 1.4426950216293334961 ;  /* 0x3fb8aa3b7a7a7820 */ /* 0x000fe20000400000 */
[----:B------:R-:W-:Y:S01]  /*58d0*/  FADD R121, R92, R121 ;  /* 0x000000795c797221 */ /* 0x000fe20000000000 */
[----:B------:R-:W-:-:S03]  /*58e0*/  FADD R120, R62, -R65 ;  /* 0x800000413e787221 */ /* 0x000fc60000000000 */
[----:B------:R-:W-:Y:S01]  /*58f0*/  FADD R121, R91, R121 ;  /* 0x000000795b797221 */ /* 0x000fe20000000000 */
[----:B------:R0:W-:Y:S02]  /*5900*/  MUFU.EX2 R62, R122 ;  /* 0x0000007a003e7308 */ /* 0x0001e40000000800 */
[----:B0-----:R-:W-:Y:S01]  /*5910*/  FMUL R122, R120, 1.4426950216293334961 ;  /* 0x3fb8aa3b787a7820 */ /* 0x001fe20000400000 */
[----:B------:R-:W-:-:S05]  /*5920*/  FADD R120, R7, R121 ;  /* 0x0000007907787221 */ /* 0x000fca0000000000 */
[----:B------:R-:W0:Y:S01]  /*5930*/  MUFU.EX2 R118, R118 ;  /* 0x0000007600767308 */ /* 0x000e220000000800 */
[--C-:B------:R-:W-:Y:S01]  /*5940*/  FADD R121, R110, -R65.reuse ;  /* 0x800000416e797221 */ /* 0x100fe20000000000 */
[C---:B-1----:R-:W-:Y:S01]  /*5950*/  FADD R120, R119.reuse, R120 ;  /* 0x0000007877787221 */ /* 0x042fe20000000000 */
[----:B------:R-:W-:Y:S02]  /*5960*/  F2FP.SATFINITE.E4M3.F32.PACK_AB_MERGE_C R7, R119, R7, RZ ;  /* 0x000000077707723e */ /* 0x000fe400048070ff */
[----:B------:R-:W-:Y:S01]  /*5970*/  FMUL R121, R121, 1.4426950216293334961 ;  /* 0x3fb8aa3b79797820 */ /* 0x000fe20000400000 */
        /* <DEDUP_REMOVED lines=67> */
[----:B------:R-:W-:Y:S01]  /*5db0*/  FADD R113, R49, -R65 ;  /* 0x8000004131717221 */ /* 0x000fe20000000000 */
[----:B------:R-:W-:Y:S02]  /*5dc0*/  IMAD R243, R243, 0x1f, RZ ;  /* 0x0000001ff3f37824 */ /* 0x000fe400078e02ff */
[----:B------:R-:W-:Y:S01]  /*5dd0*/  FADD R114, R72, R114 ;  /* 0x0000007248727221 */ /* 0x000fe20000000000 */
[----:B------:R1:W-:Y:S02]  /*5de0*/  MUFU.EX2 R49, R115 ;  /* 0x0000007300317308 */ /* 0x0003e40000000800 */
[----:B------:R-:W-:Y:S01]  /*5df0*/  IADD3 R134, P2, PT, R243, R132, RZ ;  /* 0x00000084f3867210 */ /* 0x000fe20007f5e0ff */
[----:B-1----:R-:W-:Y:S01]  /*5e00*/  FMUL R115, R113, 1.4426950216293334961 ;  /* 0x3fb8aa3b71737820 */ /* 0x002fe20000400000 */
[----:B------:R-:W-:-:S04]  /*5e10*/  FADD R113, R10, R114 ;  /* 0x000000720a717221 */ /* 0x000fc80000000000 */
[----:B------:R-:W1:Y:S01]  /*5e20*/  MUFU.EX2 R105, R105 ;  /* 0x0000006900697308 */ /* 0x000e620000000800 */
[----:B------:R-:W-:Y:S01]  /*5e30*/  PRMT R207, RZ, 0x7610, R207 ;  /* 0x00007610ffcf7816 */ /* 0x000fe200000000cf */
[----:B0-----:R-:W-:Y:S01]  /*5e40*/  FADD R113, R112, R113 ;  /* 0x0000007170717221 */ /* 0x001fe20000000000 */
[----:B------:R-:W-:Y:S01]  /*5e50*/  PRMT R204, RZ, 0x7610, R204 ;  /* 0x00007610ffcc7816 */ /* 0x000fe200000000cc */
[----:B------:R-:W-:Y:S01]  /*5e60*/  FADD R114, R48, -R65 ;  /* 0x8000004130727221 */ /* 0x000fe20000000000 */
[----:B------:R-:W-:Y:S02]  /*5e70*/  PRMT R90, RZ, 0x7610, R90 ;  /* 0x00007610ff5a7816 */ /* 0x000fe4000000005a */
[----:B------:R-:W-:Y:S01]  /*5e80*/  LEA.HI.X.SX32 R135, R243, R133, 0x1, P2 ;  /* 0x00000085f3877211 */ /* 0x000fe200010f0eff */
[----:B------:R-:W-:Y:S01]  /*5e90*/  FADD R113, R71, R113 ;  /* 0x0000007147717221 */ /* 0x000fe20000000000 */
[----:B------:R-:W-:Y:S01]  /*5ea0*/  F2FP.SATFINITE.E4M3.F32.PACK_AB_MERGE_C R10, R112, R10, RZ ;  /* 0x0000000a700a723e */ /* 0x000fe200048070ff */
[----:B------:R-:W-:Y:S01]  /*5eb0*/  FMUL R114, R114, 1.4426950216293334961 ;  /* 0x3fb8aa3b72727820 */ /* 0x000fe20000400000 */
[----:B------:R-:W3:Y:S01]  /*5ec0*/  @P0 LDG.E.U8 R207, desc[UR24][R166.64] ;  /* 0x00000018a6cf0981 */ /* 0x000ee2000c1e1100 */
[----:B------:R-:W-:Y:S01]  /*5ed0*/  FADD R112, R50, -R65 ;  /* 0x8000004132707221 */ /* 0x000fe20000000000 */
[----:B------:R-:W-:-:S02]  /*5ee0*/  FADD R113, R70, R113 ;  /* 0x0000007146717221 */ /* 0x000fc40000000000 */
[----:B------:R-:W4:Y:S01]  /*5ef0*/  @P0 LDG.E.U8 R204, desc[UR24][R150.64] ;  /* 0x0000001896cc0981 */ /* 0x000f22000c1e1100 */
[----:B------:R0:W-:Y:S03]  /*5f00*/  MUFU.EX2 R50, R114 ;  /* 0x0000007200327308 */ /* 0x0001e60000000800 */
[----:B------:R-:W5:Y:S01]  /*5f10*/  @P0 LDG.E.U8 R90, desc[UR24][R134.64] ;  /* 0x00000018865a0981 */ /* 0x000f62000c1e1100 */
[----:B0-----:R-:W-:Y:S01]  /*5f20*/  FMUL R114, R112, 1.4426950216293334961 ;  /* 0x3fb8aa3b70727820 */ /* 0x001fe20000400000 */
[----:B------:R-:W-:-:S03]  /*5f30*/  FADD R112, R11, R113 ;  /* 0x000000710b707221 */ /* 0x000fc60000000000 */
        /* <DEDUP_REMOVED lines=13> */
[----:B0-----:R-:W-:-:S03]  /*6010*/  FADD R105, R104, R105 ;  /* 0x0000006968697221 */ /* 0x001fc60000000000 */
[----:B------:R-:W-:Y:S01]  /*6020*/  FMUL R112, R112, 1.4426950216293334961 ;  /* 0x3fb8aa3b70707820 */ /* 0x000fe20000400000 */
[----:B------:R-:W-:Y:S01]  /*6030*/  F2FP.SATFINITE.E4M3.F32.PACK_AB_MERGE_C R12, R104, R12, RZ ;  /* 0x0000000c680c723e */ /* 0x000fe200048070ff */
[----:B------:R-:W-:Y:S01]  /*6040*/  FADD R105, R69, R105 ;  /* 0x0000006945697221 */ /* 0x000fe20000000000 */
[--C-:B------:R-:W-:Y:S02]  /*6050*/  FADD R104, R44, -R65.reuse ;  /* 0x800000412c687221 */ /* 0x100fe40000000000 */
[----:B------:R0:W-:Y:S01]  /*6060*/  MUFU.EX2 R44, R112 ;  /* 0x00000070002c7308 */ /* 0x0001e20000000800 */
[----:B------:R-:W-:Y:S01]  /*6070*/  FADD R103, R103, -R65 ;  /* 0x8000004167677221 */ /* 0x000fe20000000000 */
[----:B0-----:R-:W-:Y:S01]  /*6080*/  FADD R112, R68, R105 ;  /* 0x0000006944707221 */ /* 0x001fe20000000000 */
[----:B------:R-:W-:-:S03]  /*6090*/  FMUL R105, R104, 1.4426950216293334961 ;  /* 0x3fb8aa3b68697820 */ /* 0x000fc60000400000 */
[----:B------:R-:W-:Y:S02]  /*60a0*/  FADD R104, R13, R112 ;  /* 0x000000700d687221 */ /* 0x000fe40000000000 */
[----:B------:R-:W0:Y:S02]  /*60b0*/  MUFU.EX2 R101, R101 ;  /* 0x0000006500657308 */ /* 0x000e240000000800 */
[C---:B-1----:R-:W-:Y:S01]  /*60c0*/  FADD R104, R102.reuse, R104 ;  /* 0x0000006866687221 */ /* 0x042fe20000000000 */
[----:B------:R-:W-:Y:S01]  /*60d0*/  FMUL R103, R103, 1.4426950216293334961 ;  /* 0x3fb8aa3b67677820 */ /* 0x000fe20000400000 */
[----:B------:R-:W-:Y:S01]  /*60e0*/  FMUL R63, R63, 1.4426950216293334961 ;  /* 0x3fb8aa3b3f3f7820 */ /* 0x000fe20000400000 */
[----:B------:R-:W-:Y:S01]  /*60f0*/  F2FP.SATFINITE.E4M3.F32.PACK_AB_MERGE_C R13, R102, R13, RZ ;  /* 0x0000000d660d723e */ /* 0x000fe200048070ff */
[----:B------:R-:W-:Y:S01]  /*6100*/  FADD R104, R64, R104 ;  /* 0x0000006840687221 */ /* 0x000fe20000000000 */
[--C-:B------:R-:W-:Y:S02]  /*6110*/  FADD R102, R40, -R65.reuse ;  /* 0x8000004128667221 */ /* 0x100fe40000000000 */
[----:B------:R1:W-:Y:S01]  /*6120*/  MUFU.EX2 R40, R103 ;  /* 0x0000006700287308 */ /* 0x0003e20000000800 */
[----:B------:R-:W-:Y:S01]  /*6130*/  FADD R57, R57, -R65 ;  /* 0x8000004139397221 */ /* 0x000fe20000000000 */
[----:B-1----:R-:W-:-:S06]  /*6140*/  FADD R103, R3, R104 ;  /* 0x0000006803677221 */ /* 0x002fcc0000000000 */
[----:B------:R-:W1:Y:S01]  /*6150*/  MUFU.EX2 R63, R63 ;  /* 0x0000003f003f7308 */ /* 0x000e620000000800 */
[----:B------:R-:W-:Y:S01]  /*6160*/  FMUL R104, R102, 1.4426950216293334961 ;  /* 0x3fb8aa3b66687820 */ /* 0x000fe20000400000 */
[----:B------:R-:W-:Y:S01]  /*6170*/  FADD R102, R14, R103 ;  /* 0x000000670e667221 */ /* 0x000fe20000000000 */
[----:B------:R-:W-:-:S03]  /*6180*/  FMUL R57, R57, 1.4426950216293334961 ;  /* 0x3fb8aa3b39397820 */ /* 0x000fc60000400000 */
[C---:B0-----:R-:W-:Y:S02]  /*6190*/  FADD R102, R101.reuse, R102 ;  /* 0x0000006665667221 */ /* 0x041fe40000000000 */
[----:B------:R-:W0:Y:S01]  /*61a0*/  MUFU.EX2 R58, R58 ;  /* 0x0000003a003a7308 */ /* 0x000e220000000800 */
[----:B------:R-:W-:Y:S01]  /*61b0*/  F2FP.SATFINITE.E4M3.F32.PACK_AB_MERGE_C R14, R101, R14, RZ ;  /* 0x0000000e650e723e */ /* 0x000fe200048070ff */
[----:B------:R-:W-:Y:S01]  /*61c0*/  FADD R101, R15, R102 ;  /* 0x000000660f657221 */ /* 0x000fe20000000000 */
[----:B------:R-:W-:-:S05]  /*61d0*/  FADD R102, R41, -R65 ;  /* 0x8000004129667221 */ /* 0x000fca0000000000 */
[----:B------:R-:W0:Y:S01]  /*61e0*/  MUFU.EX2 R57, R57 ;  /* 0x0000003900397308 */ /* 0x000e220000000800 */
[----:B------:R-:W-:Y:S01]  /*61f0*/  FMUL R124, R124, 1.4426950216293334961 ;  /* 0x3fb8aa3b7c7c7820 */ /* 0x000fe20000400000 */
[----:B------:R-:W-:-:S06]  /*6200*/  FADD R103, R39, -R65 ;  /* 0x8000004127677221 */ /* 0x000fcc0000000000 */
[----:B------:R0:W-:Y:S01]  /*6210*/  MUFU.EX2 R106, R114 ;  /* 0x00000072006a7308 */ /* 0x0001e20000000800 */
[----:B------:R-:W-:Y:S01]  /*6220*/  FMUL R112, R103, 1.4426950216293334961 ;  /* 0x3fb8aa3b67707820 */ /* 0x000fe20000400000 */
[----:B------:R-:W-:Y:S01]  /*6230*/  FADD R100, R100, -R65 ;  /* 0x8000004164647221 */ /* 0x000fe20000000000 */
[----:B0-----:R-:W-:Y:S01]  /*6240*/  FADD R114, R36, R101 ;  /* 0x0000006524727221 */ /* 0x001fe20000000000 */
[----:B------:R-:W-:-:S03]  /*6250*/  FMUL R101, R102, 1.4426950216293334961 ;  /* 0x3fb8aa3b66657820 */ /* 0x000fc60000400000 */
[----:B-1----:R-:W-:Y:S01]  /*6260*/  FADD R102, R63, R114 ;  /* 0x000000723f667221 */ /* 0x002fe20000000000 */
[----:B------:R-:W0:Y:S03]  /*6270*/  MUFU.EX2 R111, R124 ;  /* 0x0000007c006f7308 */ /* 0x000e260000000800 */
[----:B------:R-:W-:Y:S01]  /*6280*/  FADD R103, R21, R102 ;  /* 0x0000006615677221 */ /* 0x000fe20000000000 */
[----:B------:R-:W-:-:S03]  /*6290*/  FMUL R102, R100, 1.4426950216293334961 ;  /* 0x3fb8aa3b64667820 */ /* 0x000fc60000400000 */
[----:B------:R-:W-:Y:S01]  /*62a0*/  FADD R100, R58, R103 ;  /* 0x000000673a647221 */ /* 0x000fe20000000000 */
[----:B------:R-:W1:Y:S03]  /*62b0*/  MUFU.EX2 R60, R123 ;  /* 0x0000007b003c7308 */ /* 0x000e660000000800 */
[----:B------:R-:W-:-:S04]  /*62c0*/  FADD R100, R57, R100 ;  /* 0x0000006439647221 */ /* 0x000fc80000000000 */
[----:B------:R-:W-:Y:S01]  /*62d0*/  FADD R100, R59, R100 ;  /* 0x000000643b647221 */ /* 0x000fe20000000000 */
[----:B------:R-:W1:Y:S03]  /*62e0*/  MUFU.EX2 R110, R122 ;  /* 0x0000007a006e7308 */ /* 0x000e660000000800 */
[----:B0-----:R-:W-:-:S05]  /*62f0*/  FADD R114, R111, R100 ;  /* 0x000000646f727221 */ /* 0x001fca0000000000 */
[----:B------:R-:W-:Y:S08]  /*6300*/  MUFU.EX2 R39, R104 ;  /* 0x0000006800277308 */ /* 0x000ff00000000800 */
[----:B------:R0:W-:Y:S02]  /*6310*/  MUFU.EX2 R104, R101 ;  /* 0x0000006500687308 */ /* 0x0001e40000000800 */
[----:B0-----:R-:W-:-:S06]  /*6320*/  FADD R101, R61, R114 ;  /* 0x000000723d657221 */ /* 0x001fcc0000000000 */
[----:B------:R-:W0:Y:S01]  /*6330*/  MUFU.EX2 R54, R121 ;  /* 0x0000007900367308 */ /* 0x000e220000000800 */
[----:B-1----:R-:W-:Y:S01]  /*6340*/  FADD R101, R60, R101 ;  /* 0x000000653c657221 */ /* 0x002fe20000000000 */
[----:B------:R-:W-:-:S03]  /*6350*/  FADD R103, R32, -R65 ;  /* 0x8000004120677221 */ /* 0x000fc60000000000 */
[----:B------:R-:W-:-:S03]  /*6360*/  FADD R101, R62, R101 ;  /* 0x000000653e657221 */ /* 0x000fc60000000000 */
[----:B------:R-:W1:Y:S01]  /*6370*/  MUFU.EX2 R109, R120 ;  /* 0x00000078006d7308 */ /* 0x000e620000000800 */
[----:B------:R-:W-:-:S07]  /*6380*/  FADD R99, R99, -R65 ;  /* 0x8000004163637221 */ /* 0x000fce0000000000 */
[----:B------:R0:W-:Y:S08]  /*6390*/  MUFU.EX2 R32, R102 ;  /* 0x0000006600207308 */ /* 0x0001f00000000800 */
[----:B------:R1:W-:Y:S01]  /*63a0*/  MUFU.EX2 R41, R112 ;  /* 0x0000007000297308 */ /* 0x0003e20000000800 */
[----:B0-----:R-:W-:Y:S01]  /*63b0*/  FADD R102, R110, R101 ;  /* 0x000000656e667221 */ /* 0x001fe20000000000 */
[----:B------:R-:W-:-:S03]  /*63c0*/  FMUL R101, R99, 1.4426950216293334961 ;  /* 0x3fb8aa3b63657820 */ /* 0x000fc60000400000 */
[----:B------:R-:W-:Y:S01]  /*63d0*/  FADD R99, R55, R102 ;  /* 0x0000006637637221 */ /* 0x000fe20000000000 */
[----:B-1----:R-:W-:Y:S01]  /*63e0*/  FMUL R112, R103, 1.4426950216293334961 ;  /* 0x3fb8aa3b67707820 */ /* 0x002fe20000400000 */
[----:B------:R-:W-:Y:S01]  /*63f0*/  FADD R103, R33, -R65 ;  /* 0x8000004121677221 */ /* 0x000fe20000000000 */
[----:B------:R-:W0:Y:S01]  /*6400*/  MUFU.EX2 R51, R119 ;  /* 0x0000007700337308 */ /* 0x000e220000000800 */
[----:B------:R-:W-:Y:S02]  /*6410*/  FADD R99, R54, R99 ;  /* 0x0000006336637221 */ /* 0x000fe40000000000 */
[----:B------:R-:W-:Y:S01]  /*6420*/  FMUL R100, R103, 1.4426950216293334961 ;  /* 0x3fb8aa3b67647820 */ /* 0x000fe20000400000 */
[----:B------:R-:W-:-:S04]  /*6430*/  FADD R103, R34, -R65 ;  /* 0x8000004122677221 */ /* 0x000fc80000000000 */
[----:B------:R1:W-:Y:S02]  /*6440*/  MUFU.EX2 R34, R100 ;  /* 0x0000006400227308 */ /* 0x0003e40000000800 */
[----:B-1----:R-:W-:-:S06]  /*6450*/  FADD R100, R56, R99 ;  /* 0x0000006338647221 */ /* 0x002fcc0000000000 */
[----:B------:R-:W1:Y:S01]  /*6460*/  MUFU.EX2 R108, R118 ;  /* 0x00000076006c7308 */ /* 0x000e620000000800 */
[----:B------:R-:W-:-:S07]  /*6470*/  FADD R99, R37, -R65 ;  /* 0x8000004125637221 */ /* 0x000fce0000000000 */
[----:B------:R0:W-:Y:S01]  /*6480*/  MUFU.EX2 R48, R115 ;  /* 0x0000007300307308 */ /* 0x0001e20000000800 */
[----:B------:R-:W-:Y:S01]  /*6490*/  FADD R102, R35, -R65 ;  /* 0x8000004123667221 */ /* 0x000fe20000000000 */
[----:B0-----:R-:W-:-:S06]  /*64a0*/  FADD R115, R109, R100 ;  /* 0x000000646d737221 */ /* 0x001fcc0000000000 */
[----:B------:R0:W-:Y:S01]  /*64b0*/  MUFU.EX2 R42, R113 ;  /* 0x00000071002a7308 */ /* 0x0001e20000000800 */
[----:B------:R-:W-:-:S04]  /*64c0*/  FADD R100, R52, R115 ;  /* 0x0000007334647221 */ /* 0x000fc80000000000 */
[----:B------:R-:W-:-:S03]  /*64d0*/  FADD R100, R51, R100 ;  /* 0x0000006433647221 */ /* 0x000fc60000000000 */
[----:B------:R-:W1:Y:S01]  /*64e0*/  MUFU.EX2 R45, R117 ;  /* 0x00000075002d7308 */ /* 0x000e620000000800 */
[----:B0-----:R-:W-:Y:S01]  /*64f0*/  FMUL R113, R99, 1.4426950216293334961 ;  /* 0x3fb8aa3b63717820 */ /* 0x001fe20000400000 */
[----:B------:R-:W-:-:S06]  /*6500*/  FADD R99, R38, -R65 ;  /* 0x8000004126637221 */ /* 0x000fcc0000000000 */
[----:B------:R0:W-:Y:S02]  /*6510*/  MUFU.EX2 R33, R112 ;  /* 0x0000007000217308 */ /* 0x0001e40000000800 */
[----:B0-----:R-:W-:Y:S01]  /*6520*/  FMUL R112, R102, 1.4426950216293334961 ;  /* 0x3fb8aa3b66707820 */ /* 0x001fe20000400000 */
[----:B------:R-:W-:Y:S01]  /*6530*/  FMUL R102, R99, 1.4426950216293334961 ;  /* 0x3fb8aa3b63667820 */ /* 0x000fe20000400000 */
[----:B------:R-:W-:-:S04]  /*6540*/  FADD R99, R53, R100 ;  /* 0x0000006435637221 */ /* 0x000fc80000000000 */
[----:B------:R-:W0:Y:S01]  /*6550*/  MUFU.EX2 R107, R116 ;  /* 0x00000074006b7308 */ /* 0x000e220000000800 */
[----:B-1----:R-:W-:-:S04]  /*6560*/  FADD R99, R108, R99 ;  /* 0x000000636c637221 */ /* 0x002fc80000000000 */
[----:B------:R-:W-:-:S04]  /*6570*/  FADD R100, R46, R99 ;  /* 0x000000632e647221 */ /* 0x000fc80000000000 */
[----:B------:R-:W-:-:S04]  /*6580*/  FADD R100, R45, R100 ;  /* 0x000000642d647221 */ /* 0x000fc80000000000 */
[----:B------:R-:W-:-:S04]  /*6590*/  FADD R100, R47, R100 ;  /* 0x000000642f647221 */ /* 0x000fc80000000000 */
[----:B0-----:R-:W-:Y:S01]  /*65a0*/  FADD R100, R107, R100 ;  /* 0x000000646b647221 */ /* 0x001fe20000000000 */
[----:B------:R-:W-:-:S03]  /*65b0*/  FADD R31, R31, -R65 ;  /* 0x800000411f1f7221 */ /* 0x000fc60000000000 */
[----:B------:R-:W-:Y:S01]  /*65c0*/  FADD R99, R49, R100 ;  /* 0x0000006431637221 */ /* 0x000fe20000000000 */
[----:B------:R0:W-:Y:S03]  /*65d0*/  MUFU.EX2 R35, R101 ;  /* 0x0000006500237308 */ /* 0x0001e60000000800 */
[----:B------:R-:W-:Y:S01]  /*65e0*/  FADD R99, R48, R99 ;  /* 0x0000006330637221 */ /* 0x000fe20000000000 */
[----:B------:R-:W-:-:S03]  /*65f0*/  FADD R28, R28, -R65 ;  /* 0x800000411c1c7221 */ /* 0x000fc60000000000 */
[----:B------:R-:W-:Y:S01]  /*6600*/  FADD R99, R50, R99 ;  /* 0x0000006332637221 */ /* 0x000fe20000000000 */
[----:B0-----:R-:W-:Y:S01]  /*6610*/  FMUL R101, R31, 1.4426950216293334961 ;  /* 0x3fb8aa3b1f657820 */ /* 0x001fe20000400000 */
[--C-:B------:R-:W-:Y:S01]  /*6620*/  FADD R31, R29, -R65.reuse ;  /* 0x800000411d1f7221 */ /* 0x100fe20000000000 */
[----:B------:R-:W0:Y:S01]  /*6630*/  MUFU.EX2 R105, R105 ;  /* 0x0000006900697308 */ /* 0x000e220000000800 */
[----:B------:R-:W-:-:S07]  /*6640*/  FADD R27, R27, -R65 ;  /* 0x800000411b1b7221 */ /* 0x000fce0000000000 */
[----:B------:R1:W-:Y:S02]  /*6650*/  MUFU.EX2 R29, R101 ;  /* 0x00000065001d7308 */ /* 0x0003e40000000800 */
[----:B-1----:R-:W-:Y:S01]  /*6660*/  FMUL R101, R28, 1.4426950216293334961 ;  /* 0x3fb8aa3b1c657820 */ /* 0x002fe20000400000 */
[----:B------:R-:W-:Y:S01]  /*6670*/  FADD R28, R106, R99 ;  /* 0x000000636a1c7221 */ /* 0x000fe20000000000 */
[----:B------:R-:W-:-:S03]  /*6680*/  FMUL R99, R27, 1.4426950216293334961 ;  /* 0x3fb8aa3b1b637820 */ /* 0x000fc60000400000 */
[----:B------:R-:W-:Y:S01]  /*6690*/  FADD R27, R43, R28 ;  /* 0x0000001c2b1b7221 */ /* 0x000fe20000000000 */
[----:B------:R1:W-:Y:S01]  /*66a0*/  MUFU.EX2 R38, R113 ;  /* 0x0000007100267308 */ /* 0x0003e20000000800 */
[----:B------:R-:W-:Y:S02]  /*66b0*/  FADD R28, R26, -R65 ;  /* 0x800000411a1c7221 */ /* 0x000fe40000000000 */
[----:B-1----:R-:W-:Y:S02]  /*66c0*/  FADD R113, R42, R27 ;  /* 0x0000001b2a717221 */ /* 0x002fe40000000000 */
[----:B------:R-:W-:Y:S02]  /*66d0*/  FMUL R27, R28, 1.4426950216293334961 ;  /* 0x3fb8aa3b1c1b7820 */ /* 0x000fe40000400000 */
[----:B------:R-:W-:Y:S01]  /*66e0*/  FADD R28, R44, R113 ;  /* 0x000000712c1c7221 */ /* 0x000fe20000000000 */
[----:B------:R1:W-:Y:S03]  /*66f0*/  MUFU.EX2 R37, R112 ;  /* 0x0000007000257308 */ /* 0x0003e60000000800 */
[----:B0-----:R-:W-:Y:S01]  /*6700*/  FADD R113, R105, R28 ;  /* 0x0000001c69717221 */ /* 0x001fe20000000000 */
[----:B------:R-:W-:-:S03]  /*6710*/  FADD R25, R25, -R65 ;  /* 0x8000004119197221 */ /* 0x000fc60000000000 */
[----:B------:R-:W-:Y:S01]  /*6720*/  FADD R100, R40, R113 ;  /* 0x0000007128647221 */ /* 0x000fe20000000000 */
[----:B-1----:R-:W-:Y:S01]  /*6730*/  FMUL R112, R31, 1.4426950216293334961 ;  /* 0x3fb8aa3b1f707820 */ /* 0x002fe20000400000 */
[--C-:B------:R-:W-:Y:S01]  /*6740*/  FADD R31, R30, -R65.reuse ;  /* 0x800000411e1f7221 */ /* 0x100fe20000000000 */
[----:B------:R-:W-:Y:S02]  /*6750*/  FMUL R103, R103, 1.4426950216293334961 ;  /* 0x3fb8aa3b67677820 */ /* 0x000fe40000400000 */
[----:B------:R0:W-:Y:S01]  /*6760*/  MUFU.EX2 R30, R112 ;  /* 0x00000070001e7308 */ /* 0x0001e20000000800 */
[----:B------:R-:W-:Y:S01]  /*6770*/  FMUL R28, R25, 1.4426950216293334961 ;  /* 0x3fb8aa3b191c7820 */ /* 0x000fe20000400000 */
[----:B------:R-:W-:Y:S01]  /*6780*/  FADD R24, R24, -R65 ;  /* 0x8000004118187221 */ /* 0x000fe20000000000 */
[----:B0-----:R-:W-:-:S05]  /*6790*/  FADD R112, R39, R100 ;  /* 0x0000006427707221 */ /* 0x001fca0000000000 */
[----:B------:R-:W0:Y:S01]  /*67a0*/  MUFU.EX2 R103, R103 ;  /* 0x0000006700677308 */ /* 0x000e220000000800 */
[----:B------:R-:W-:Y:S01]  /*67b0*/  FADD R25, R41, R112 ;  /* 0x0000007029197221 */ /* 0x000fe20000000000 */
[----:B------:R-:W-:-:S06]  /*67c0*/  FMUL R100, R24, 1.4426950216293334961 ;  /* 0x3fb8aa3b18647820 */ /* 0x000fcc0000400000 */
[----:B------:R1:W-:Y:S02]  /*67d0*/  MUFU.EX2 R26, R99 ;  /* 0x00000063001a7308 */ /* 0x0003e40000000800 */
[----:B-1----:R-:W-:-:S04]  /*67e0*/  FADD R99, R104, R25 ;  /* 0x0000001968637221 */ /* 0x002fc80000000000 */
[----:B------:R-:W-:-:S04]  /*67f0*/  FADD R24, R32, R99 ;  /* 0x0000006320187221 */ /* 0x000fc80000000000 */
[----:B------:R-:W-:Y:S01]  /*6800*/  FADD R99, R33, R24 ;  /* 0x0000001821637221 */ /* 0x000fe20000000000 */
[----:B------:R-:W1:Y:S03]  /*6810*/  MUFU.EX2 R102, R102 ;  /* 0x0000006600667308 */ /* 0x000e660000000800 */
[----:B------:R-:W-:Y:S01]  /*6820*/  FADD R24, R34, R99 ;  /* 0x0000006322187221 */ /* 0x000fe20000000000 */
[----:B------:R-:W-:-:S03]  /*6830*/  FADD R23, R23, -R65 ;  /* 0x8000004117177221 */ /* 0x000fc60000000000 */
[----:B0-----:R-:W-:Y:S01]  /*6840*/  FADD R24, R103, R24 ;  /* 0x0000001867187221 */ /* 0x001fe20000000000 */
[----:B------:R-:W-:Y:S01]  /*6850*/  FMUL R25, R23, 1.4426950216293334961 ;  /* 0x3fb8aa3b17197820 */ /* 0x000fe20000400000 */
[----:B------:R-:W-:Y:S02]  /*6860*/  FMUL R31, R31, 1.4426950216293334961 ;  /* 0x3fb8aa3b1f1f7820 */ /* 0x000fe40000400000 */
[----:B------:R-:W-:Y:S01]  /*6870*/  FADD R24, R35, R24 ;  /* 0x0000001823187221 */ /* 0x000fe20000000000 */
[--C-:B------:R-:W-:Y:S02]  /*6880*/  FADD R23, R16, -R65.reuse ;  /* 0x8000004110177221 */ /* 0x100fe40000000000 */
[----:B------:R0:W-:Y:S01]  /*6890*/  MUFU.EX2 R16, R25 ;  /* 0x0000001900107308 */ /* 0x0001e20000000800 */
[----:B------:R-:W-:Y:S01]  /*68a0*/  FADD R20, R20, -R65 ;  /* 0x8000004114147221 */ /* 0x000fe20000000000 */
[----:B------:R-:W-:Y:S01]  /*68b0*/  FMUL R112, R23, 1.4426950216293334961 ;  /* 0x3fb8aa3b17707820 */ /* 0x000fe20000400000 */
[----:B0-----:R-:W-:-:S05]  /*68c0*/  FADD R25, R37, R24 ;  /* 0x0000001825197221 */ /* 0x001fca0000000000 */
[----:B------:R-:W0:Y:S01]  /*68d0*/  MUFU.EX2 R31, R31 ;  /* 0x0000001f001f7308 */ /* 0x000e220000000800 */
[----:B------:R-:W-:Y:S01]  /*68e0*/  FADD R25, R38, R25 ;  /* 0x0000001926197221 */ /* 0x000fe20000000000 */
[----:B------:R-:W-:Y:S01]  /*68f0*/  FMUL R99, R20, 1.4426950216293334961 ;  /* 0x3fb8aa3b14637820 */ /* 0x000fe20000400000 */
[--C-:B------:R-:W-:Y:S01]  /*6900*/  FADD R19, R19, -R65.reuse ;  /* 0x8000004113137221 */ /* 0x100fe20000000000 */
[----:B------:R-:W-:Y:S01]  /*6910*/  FADD R23, R22, -R65 ;  /* 0x8000004116177221 */ /* 0x000fe20000000000 */
[----:B-1----:R-:W-:-:S03]  /*6920*/  FADD R20, R102, R25 ;  /* 0x0000001966147221 */ /* 0x002fc60000000000 */
[----:B------:R-:W1:Y:S08]  /*6930*/  MUFU.EX2 R101, R101 ;  /* 0x0000006500657308 */ /* 0x000e700000000800 */
[----:B------:R0:W-:Y:S02]  /*6940*/  MUFU.EX2 R22, R112 ;  /* 0x0000007000167308 */ /* 0x0001e40000000800 */
[----:B0-----:R-:W-:Y:S01]  /*6950*/  FMUL R112, R19, 1.4426950216293334961 ;  /* 0x3fb8aa3b13707820 */ /* 0x001fe20000400000 */
[----:B------:R-:W-:-:S05]  /*6960*/  FADD R19, R29, R20 ;  /* 0x000000141d137221 */ /* 0x000fca0000000000 */
[----:B------:R-:W0:Y:S01]  /*6970*/  MUFU.EX2 R27, R27 ;  /* 0x0000001b001b7308 */ /* 0x000e220000000800 */
[----:B------:R-:W-:Y:S01]  /*6980*/  FADD R20, R17, -R65 ;  /* 0x8000004111147221 */ /* 0x000fe20000000000 */
[----:B------:R-:W-:-:S03]  /*6990*/  FADD R114, R30, R19 ;  /* 0x000000131e727221 */ /* 0x000fc60000000000 */
[----:B------:R-:W-:Y:S01]  /*69a0*/  FMUL R24, R20, 1.4426950216293334961 ;  /* 0x3fb8aa3b14187820 */ /* 0x000fe20000400000 */
[----:B------:R-:W-:Y:S02]  /*69b0*/  FADD R20, R31, R114 ;  /* 0x000000721f147221 */ /* 0x000fe40000000000 */
[----:B------:R-:W2:Y:S01]  /*69c0*/  MUFU.EX2 R28, R28 ;  /* 0x0000001c001c7308 */ /* 0x000ea20000000800 */
[----:B------:R-:W-:Y:S01]  /*69d0*/  FADD R18, R18, -R65 ;  /* 0x8000004112127221 */ /* 0x000fe20000000000 */
[----:B-1----:R-:W-:-:S06]  /*69e0*/  FADD R19, R101, R20 ;  /* 0x0000001465137221 */ /* 0x002fcc0000000000 */
[----:B------:R-:W1:Y:S01]  /*69f0*/  MUFU.EX2 R100, R100 ;  /* 0x0000006400647308 */ /* 0x000e620000000800 */
[----:B------:R-:W-:Y:S01]  /*6a00*/  FMUL R25, R18, 1.4426950216293334961 ;  /* 0x3fb8aa3b12197820 */ /* 0x000fe20000400000 */
[----:B------:R-:W-:Y:S01]  /*6a10*/  FADD R18, R26, R19 ;  /* 0x000000131a127221 */ /* 0x000fe20000000000 */
[----:B------:R-:W-:-:S03]  /*6a20*/  FMUL R23, R23, 1.4426950216293334961 ;  /* 0x3fb8aa3b17177820 */ /* 0x000fc60000400000 */
[----:B0-----:R-:W-:-:S03]  /*6a30*/  FADD R19, R27, R18 ;  /* 0x000000121b137221 */ /* 0x001fc60000000000 */
[----:B------:R-:W0:Y:S01]  /*6a40*/  MUFU.EX2 R23, R23 ;  /* 0x0000001700177308 */ /* 0x000e220000000800 */
[----:B--2---:R-:W-:Y:S01]  /*6a50*/  FADD R19, R28, R19 ;  /* 0x000000131c137221 */ /* 0x004fe20000000000 */
[----:B------:R-:W-:-:S06]  /*6a60*/  FADD R125, R125, -R65 ;  /* 0x800000417d7d7221 */ /* 0x000fcc0000000000 */
[----:B------:R-:W2:Y:S01]  /*6a70*/  MUFU.EX2 R99, R99 ;  /* 0x0000006300637308 */ /* 0x000ea20000000800 */
[----:B-1----:R-:W-:-:S04]  /*6a80*/  FADD R19, R100, R19 ;  /* 0x0000001364137221 */ /* 0x002fc80000000000 */
[----:B------:R-:W-:-:S03]  /*6a90*/  FADD R19, R16, R19 ;  /* 0x0000001310137221 */ /* 0x000fc60000000000 */
[----:B------:R1:W2:Y:S01]  /*6aa0*/  MUFU.EX2 R17, R112 ;  /* 0x0000007000117308 */ /* 0x0002a20000000800 */
[----:B------:R-:W-:Y:S01]  /*6ab0*/  FMUL R20, R125, 1.4426950216293334961 ;  /* 0x3fb8aa3b7d147820 */ /* 0x000fe20000400000 */
[----:B------:R-:W-:-:S06]  /*6ac0*/  FADD R126, R126, -R65 ;  /* 0x800000417e7e7221 */ /* 0x000fcc0000000000 */
[----:B------:R-:W3:Y:S01]  /*6ad0*/  MUFU.EX2 R24, R24 ;  /* 0x0000001800187308 */ /* 0x000ee20000000800 */
[----:B-1----:R-:W-:Y:S01]  /*6ae0*/  FADD R112, R22, R19 ;  /* 0x0000001316707221 */ /* 0x002fe20000000000 */
[----:B------:R-:W-:Y:S01]  /*6af0*/  FMUL R18, R126, 1.4426950216293334961 ;  /* 0x3fb8aa3b7e127820 */ /* 0x000fe20000400000 */
[----:B------:R-:W-:Y:S02]  /*6b00*/  FADD R127, R127, -R65 ;  /* 0x800000417f7f7221 */ /* 0x000fe40000000000 */
[----:B0-----:R-:W-:-:S03]  /*6b10*/  FADD R112, R23, R112 ;  /* 0x0000007017707221 */ /* 0x001fc60000000000 */
[----:B------:R-:W0:Y:S01]  /*6b20*/  MUFU.EX2 R25, R25 ;  /* 0x0000001900197308 */ /* 0x000e220000000800 */
[----:B--2---:R-:W-:Y:S01]  /*6b30*/  FADD R112, R99, R112 ;  /* 0x0000007063707221 */ /* 0x004fe20000000000 */
[----:B------:R-:W-:Y:S01]  /*6b40*/  FMUL R19, R127, 1.4426950216293334961 ;  /* 0x3fb8aa3b7f137820 */ /* 0x000fe20000400000 */
[----:B------:R-:W-:-:S05]  /*6b50*/  FADD R128, R128, -R65 ;  /* 0x8000004180807221 */ /* 0x000fca0000000000 */
[----:B------:R-:W1:Y:S01]  /*6b60*/  MUFU.EX2 R20, R20 ;  /* 0x0000001400147308 */ /* 0x000e620000000800 */
[----:B------:R-:W-:Y:S01]  /*6b70*/  F2FP.SATFINITE.E4M3.F32.PACK_AB_MERGE_C R63, R21, R63, RZ ;  /* 0x0000003f153f723e */ /* 0x000fe200048070ff */
[----:B------:R-:W-:Y:S01]  /*6b80*/  FADD R113, R17, R112 ;  /* 0x0000007011717221 */ /* 0x000fe20000000000 */
[----:B------:R-:W-:Y:S01]  /*6b90*/  FADD R129, R129, -R65 ;  /* 0x8000004181817221 */ /* 0x000fe20000000000 */
[----:B------:R-:W-:Y:S01]  /*6ba0*/  F2FP.SATFINITE.E4M3.F32.PACK_AB_MERGE_C R23, R99, R23, RZ ;  /* 0x000000176317723e */ /* 0x000fe200048070ff */
[----:B------:R-:W-:Y:S01]  /*6bb0*/  FMUL R21, R128, 1.4426950216293334961 ;  /* 0x3fb8aa3b80157820 */ /* 0x000fe20000400000 */
[----:B------:R-:W-:Y:S02]  /*6bc0*/  IMAD.SHL.U32 R99, R245, 0x10, RZ ;  /* 0x00000010f5637824 */ /* 0x000fe400078e00ff */
[----:B------:R-:W2:Y:S01]  /*6bd0*/  MUFU.EX2 R18, R18 ;  /* 0x0000001200127308 */ /* 0x000ea20000000800 */
[----:B---3--:R-:W-:Y:S01]  /*6be0*/  FADD R112, R24, R113 ;  /* 0x0000007118707221 */ /* 0x008fe20000000000 */
[----:B------:R-:W-:Y:S01]  /*6bf0*/  FMUL R129, R129, 1.4426950216293334961 ;  /* 0x3fb8aa3b81817820 */ /* 0x000fe20000400000 */
[----:B------:R-:W-:-:S02]  /*6c00*/  F2FP.SATFINITE.E4M3.F32.PACK_AB_MERGE_C R28, R100, R28, RZ ;  /* 0x0000001c641c723e */ /* 0x000fc400048070ff */
[----:B------:R-:W-:-:S03]  /*6c10*/  LOP3.LUT R100, R245, 0x7f, RZ, 0xc0, !PT ;  /* 0x0000007ff5647812 */ /* 0x000fc600078ec0ff */
[----:B------:R-:W3:Y:S01]  /*6c20*/  MUFU.EX2 R19, R19 ;  /* 0x0000001300137308 */ /* 0x000ee20000000800 */
[----:B------:R-:W-:Y:S02]  /*6c30*/  LOP3.LUT R99, R99, 0x70, RZ, 0xc0, !PT ;  /* 0x0000007063637812 */ /* 0x000fe400078ec0ff */
[----:B------:R-:W-:Y:S01]  /*6c40*/  F2FP.SATFINITE.E4M3.F32.PACK_AB_MERGE_C R59, R111, R59, RZ ;  /* 0x0000003b6f3b723e */ /* 0x000fe200048070ff */
[----:B0-----:R-:W-:Y:S01]  /*6c50*/  FADD R111, R25, R112 ;  /* 0x00000070196f7221 */ /* 0x001fe20000000000 */
[----:B------:R-:W-:-:S03]  /*6c60*/  F2FP.SATFINITE.E4M3.F32.PACK_AB_MERGE_C R56, R109, R56, RZ ;  /* 0x000000386d38723e */ /* 0x000fc600048070ff */
[----:B------:R-:W0:Y:S01]  /*6c70*/  MUFU.EX2 R21, R21 ;  /* 0x0000001500157308 */ /* 0x000e220000000800 */
[----:B------:R-:W-:Y:S01]  /*6c80*/  F2FP.SATFINITE.E4M3.F32.PACK_AB_MERGE_C R7, R91, R92, R7 ;  /* 0x0000005c5b07723e */ /* 0x000fe20004807007 */
[----:B------:R-:W-:Y:S01]  /*6c90*/  IMAD R91, R100, 0x80, R99 ;  /* 0x00000080645b7824 */ /* 0x000fe200078e0263 */
[----:B------:R-:W-:Y:S01]  /*6ca0*/  F2FP.SATFINITE.E4M3.F32.PACK_AB_MERGE_C R5, R97, R98, R5 ;  /* 0x000000626105723e */ /* 0x000fe20004807005 */
[----:B------:R-:W-:Y:S01]  /*6cb0*/  FADD R180, R180, -R65 ;  /* 0x80000041b4b47221 */ /* 0x000fe20000000000 */
[----:B------:R-:W-:-:S03]  /*6cc0*/  F2FP.SATFINITE.E4M3.F32.PACK_AB_MERGE_C R4, R96, R4, R95 ;  /* 0x000000046004723e */ /* 0x000fc6000480705f */
[----:B------:R-:W0:Y:S01]  /*6cd0*/  MUFU.EX2 R109, R129 ;  /* 0x00000081006d7308 */ /* 0x000e220000000800 */
[----:B------:R-:W-:Y:S01]  /*6ce0*/  F2FP.SATFINITE.E4M3.F32.PACK_AB_MERGE_C R6, R93, R94, R6 ;  /* 0x0000005e5d06723e */ /* 0x000fe20004807006 */
[----:B-1----:R-:W-:Y:S01]  /*6cf0*/  FADD R111, R20, R111 ;  /* 0x0000006f146f7221 */ /* 0x002fe20000000000 */
[----:B------:R-:W-:Y:S01]  /*6d00*/  FADD R131, R131, -R65 ;  /* 0x8000004183837221 */ /* 0x000fe20000000000 */
[----:B------:R-:W-:Y:S01]  /*6d10*/  F2FP.SATFINITE.E4M3.F32.PACK_AB_MERGE_C R15, R36, R15, R63 ;  /* 0x0000000f240f723e */ /* 0x000fe2000480703f */
[----:B------:R-:W-:Y:S01]  /*6d20*/  STS.U8 [R244+UR11+0x5380], R213 ;  /* 0x005380d5f4007988 */ /* 0x000fe2000800000b */
[----:B------:R-:W-:Y:S01]  /*6d30*/  F2FP.SATFINITE.E4M3.F32.PACK_AB_MERGE_C R50, R106, R50, RZ ;  /* 0x000000326a32723e */ /* 0x000fe200048070ff */
[----:B------:R-:W-:Y:S01]  /*6d40*/  FMUL R36, R180, 1.4426950216293334961 ;  /* 0x3fb8aa3bb4247820 */ /* 0x000fe20000400000 */
[----:B--2---:R-:W-:Y:S01]  /*6d50*/  FADD R106, R18, R111 ;  /* 0x0000006f126a7221 */ /* 0x004fe20000000000 */
[----:B------:R-:W-:Y:S01]  /*6d60*/  STS.U8 [R244+UR11+0x5780], R207 ;  /* 0x005780cff4007988 */ /* 0x000fe2000800000b */
[----:B------:R-:W-:Y:S01]  /*6d70*/  F2FP.SATFINITE.E4M3.F32.PACK_AB_MERGE_C R14, R3, R64, R14 ;  /* 0x00000040030e723e */ /* 0x000fe2000480700e */
[----:B------:R-:W-:-:S02]  /*6d80*/  FADD R130, R130, -R65 ;  /* 0x8000004182827221 */ /* 0x000fc40000000000 */
[----:B----4-:R-:W-:Y:S01]  /*6d90*/  STS.U8 [R244+UR11+0x5b80], R204 ;  /* 0x005b80ccf4007988 */ /* 0x010fe2000800000b */
[----:B------:R-:W-:Y:S01]  /*6da0*/  F2FP.SATFINITE.E4M3.F32.PACK_AB_MERGE_C R12, R66, R67, R12 ;  /* 0x00000043420c723e */ /* 0x000fe2000480700c */
[----:B------:R-:W-:Y:S02]  /*6db0*/  FMUL R131, R131, 1.4426950216293334961 ;  /* 0x3fb8aa3b83837820 */ /* 0x000fe40000400000 */
[----:B-----5:R-:W-:Y:S01]  /*6dc0*/  STS.U8 [R244+UR11+0x5f80], R90 ;  /* 0x005f805af4007988 */ /* 0x020fe2000800000b */
[----:B------:R-:W-:Y:S01]  /*6dd0*/  LOP3.LUT R64, R91, 0x10, RZ, 0x3c, !PT ;  /* 0x000000105b407812 */ /* 0x000fe200078e3cff */
[----:B------:R-:W-:Y:S02]  /*6de0*/  FADD R181, R181, -R65 ;  /* 0x80000041b5b57221 */ /* 0x000fe40000000000 */
[----:B------:R1:W-:Y:S01]  /*6df0*/  STS.128 [R91+UR11], R4 ;  /* 0x000000045b007988 */ /* 0x0003e20008000c0b */
[----:B------:R-:W-:Y:S02]  /*6e00*/  F2FP.SATFINITE.E4M3.F32.PACK_AB_MERGE_C R9, R76, R77, R9 ;  /* 0x0000004d4c09723e */ /* 0x000fe40004807009 */
[----:B------:R-:W-:-:S02]  /*6e10*/  F2FP.SATFINITE.E4M3.F32.PACK_AB_MERGE_C R8, R74, R75, R8 ;  /* 0x0000004b4a08723e */ /* 0x000fc40004807008 */
[----:B------:R-:W-:Y:S02]  /*6e20*/  F2FP.SATFINITE.E4M3.F32.PACK_AB_MERGE_C R10, R72, R73, R10 ;  /* 0x00000049480a723e */ /* 0x000fe4000480700a */
[----:B------:R-:W-:Y:S02]  /*6e30*/  F2FP.SATFINITE.E4M3.F32.PACK_AB_MERGE_C R11, R70, R71, R11 ;  /* 0x00000047460b723e */ /* 0x000fe4000480700b */
[----:B------:R-:W-:Y:S01]  /*6e40*/  LOP3.LUT R66, R91, 0x20, RZ, 0x3c, !PT ;  /* 0x000000205b427812 */ /* 0x000fe200078e3cff */
[----:B---3--:R-:W-:Y:S01]  /*6e50*/  FADD R106, R19, R106 ;  /* 0x0000006a136a7221 */ /* 0x008fe20000000000 */
[----:B------:R-:W-:Y:S01]  /*6e60*/  FMUL R130, R130, 1.4426950216293334961 ;  /* 0x3fb8aa3b82827820 */ /* 0x000fe20000400000 */
[----:B------:R-:W-:Y:S01]  /*6e70*/  MUFU.EX2 R3, R131 ;  /* 0x0000008300037308 */ /* 0x000fe20000000800 */
[----:B-1----:R-:W-:Y:S02]  /*6e80*/  F2FP.SATFINITE.E4M3.F32.PACK_AB_MERGE_C R5, R87, R88, R89 ;  /* 0x000000585705723e */ /* 0x002fe40004807059 */
[----:B------:R-:W-:-:S02]  /*6e90*/  F2FP.SATFINITE.E4M3.F32.PACK_AB_MERGE_C R4, R85, R86, R84 ;  /* 0x000000565504723e */ /* 0x000fc40004807054 */
[----:B------:R-:W-:Y:S02]  /*6ea0*/  F2FP.SATFINITE.E4M3.F32.PACK_AB_MERGE_C R6, R82, R83, R81 ;  /* 0x000000535206723e */ /* 0x000fe40004807051 */
[----:B------:R-:W-:Y:S01]  /*6eb0*/  F2FP.SATFINITE.E4M3.F32.PACK_AB_MERGE_C R7, R79, R80, R78 ;  /* 0x000000504f07723e */ /* 0x000fe2000480704e */
[----:B------:R-:W1:Y:S01]  /*6ec0*/  MUFU.EX2 R36, R36 ;  /* 0x0000002400247308 */ /* 0x000e620000000800 */
[----:B------:R-:W-:Y:S01]  /*6ed0*/  FMUL R181, R181, 1.4426950216293334961 ;  /* 0x3fb8aa3bb5b57820 */ /* 0x000fe20000400000 */
[----:B0-----:R-:W-:Y:S02]  /*6ee0*/  FADD R106, R21, R106 ;  /* 0x0000006a156a7221 */ /* 0x001fe40000000000 */
[----:B------:R-:W-:Y:S01]  /*6ef0*/  STS.128 [R64+UR11], R4 ;  /* 0x0000000440007988 */ /* 0x000fe20008000c0b */
[----:B------:R-:W-:-:S03]  /*6f00*/  F2FP.SATFINITE.E4M3.F32.PACK_AB_MERGE_C R21, R109, R21, RZ ;  /* 0x000000156d15723e */ /* 0x000fc600048070ff */
[----:B------:R0:W-:Y:S01]  /*6f10*/  STS.128 [R66+UR11], R8 ;  /* 0x0000000842007988 */ /* 0x0001e20008000c0b */
[----:B------:R-:W-:Y:S01]  /*6f20*/  MUFU.EX2 R73, R130 ;  /* 0x0000008200497308 */ /* 0x000fe20000000800 */
[----:B------:R-:W-:Y:S02]  /*6f30*/  F2FP.SATFINITE.E4M3.F32.PACK_AB_MERGE_C R13, R68, R69, R13 ;  /* 0x00000045440d723e */ /* 0x000fe4000480700d */
[----:B------:R-:W-:Y:S02]  /*6f40*/  LOP3.LUT R63, R91, 0x30, RZ, 0x3c, !PT ;  /* 0x000000305b3f7812 */ /* 0x000fe400078e3cff */
[----:B------:R-:W-:Y:S02]  /*6f50*/  F2FP.SATFINITE.E4M3.F32.PACK_AB_MERGE_C R38, R102, R38, RZ ;  /* 0x000000266626723e */ /* 0x000fe400048070ff */
[----:B------:R-:W-:Y:S01]  /*6f60*/  F2FP.SATFINITE.E4M3.F32.PACK_AB_MERGE_C R18, R19, R18, R21 ;  /* 0x000000121312723e */ /* 0x000fe20004807015 */
[----:B------:R-:W-:Y:S01]  /*6f70*/  FADD R21, -R65, -INF ;  /* 0xff80000041157421 */ /* 0x000fe20000000100 */
[----:B0-----:R-:W-:-:S02]  /*6f80*/  F2FP.SATFINITE.E4M3.F32.PACK_AB_MERGE_C R9, R48, R49, R50 ;  /* 0x000000313009723e */ /* 0x001fc40004807032 */
[----:B------:R-:W0:Y:S01]  /*6f90*/  MUFU.EX2 R48, R181 ;  /* 0x000000b500307308 */ /* 0x000e220000000800 */
[----:B------:R2:W-:Y:S01]  /*6fa0*/  STS.128 [R63+UR11], R12 ;  /* 0x0000000c3f007988 */ /* 0x0005e20008000c0b */
[----:B------:R-:W-:Y:S02]  /*6fb0*/  F2FP.SATFINITE.E4M3.F32.PACK_AB_MERGE_C R62, R110, R62, RZ ;  /* 0x0000003e6e3e723e */ /* 0x000fe400048070ff */
[----:B------:R-:W-:Y:S02]  /*6fc0*/  F2FP.SATFINITE.E4M3.F32.PACK_AB_MERGE_C R53, R108, R53, RZ ;  /* 0x000000356c35723e */ /* 0x000fe400048070ff */
[----:B------:R-:W-:Y:S02]  /*6fd0*/  F2FP.SATFINITE.E4M3.F32.PACK_AB_MERGE_C R41, R104, R41, RZ ;  /* 0x000000296829723e */ /* 0x000fe400048070ff */
[----:B------:R-:W-:Y:S02]  /*6fe0*/  F2FP.SATFINITE.E4M3.F32.PACK_AB_MERGE_C R47, R107, R47, RZ ;  /* 0x0000002f6b2f723e */ /* 0x000fe400048070ff */
[----:B------:R-:W-:-:S02]  /*6ff0*/  F2FP.SATFINITE.E4M3.F32.PACK_AB_MERGE_C R44, R105, R44, RZ ;  /* 0x0000002c692c723e */ /* 0x000fc400048070ff */
[----:B------:R-:W-:Y:S02]  /*7000*/  F2FP.SATFINITE.E4M3.F32.PACK_AB_MERGE_C R34, R103, R34, RZ ;  /* 0x000000226722723e */ /* 0x000fe400048070ff */
[----:B--2---:R-:W-:Y:S01]  /*7010*/  F2FP.SATFINITE.E4M3.F32.PACK_AB_MERGE_C R13, R37, R35, R38 ;  /* 0x00000023250d723e */ /* 0x004fe20004807026 */
[----:B------:R-:W-:Y:S01]  /*7020*/  FMUL R37, R21, 1.4426950216293334961 ;  /* 0x3fb8aa3b15257820 */ /* 0x000fe20000400000 */
[----:B------:R-:W-:Y:S02]  /*7030*/  F2FP.SATFINITE.E4M3.F32.PACK_AB_MERGE_C R31, R101, R31, RZ ;  /* 0x0000001f651f723e */ /* 0x000fe400048070ff */
[----:B------:R-:W-:Y:S02]  /*7040*/  F2FP.SATFINITE.E4M3.F32.PACK_AB_MERGE_C R25, R20, R25, RZ ;  /* 0x000000191419723e */ /* 0x000fe400048070ff */
[----:B-1----:R-:W-:Y:S01]  /*7050*/  F2FP.SATFINITE.E4M3.F32.PACK_AB_MERGE_C R19, R36, R3, RZ ;  /* 0x000000032413723e */ /* 0x002fe200048070ff */
[----:B------:R-:W1:Y:S01]  /*7060*/  MUFU.EX2 R37, R37 ;  /* 0x0000002500257308 */ /* 0x000e620000000800 */
[----:B------:R-:W-:-:S02]  /*7070*/  F2FP.SATFINITE.E4M3.F32.PACK_AB_MERGE_C R5, R60, R61, R62 ;  /* 0x0000003d3c05723e */ /* 0x000fc4000480703e */
[----:B------:R-:W-:Y:S02]  /*7080*/  F2FP.SATFINITE.E4M3.F32.PACK_AB_MERGE_C R4, R57, R58, R59 ;  /* 0x0000003a3904723e */ /* 0x000fe4000480703b */
[----:B------:R-:W-:Y:S02]  /*7090*/  F2FP.SATFINITE.E4M3.F32.PACK_AB_MERGE_C R6, R54, R55, R56 ;  /* 0x000000373606723e */ /* 0x000fe40004807038 */
[----:B------:R-:W-:Y:S02]  /*70a0*/  F2FP.SATFINITE.E4M3.F32.PACK_AB_MERGE_C R7, R51, R52, R53 ;  /* 0x000000343307723e */ /* 0x000fe40004807035 */
[----:B------:R-:W-:Y:S02]  /*70b0*/  F2FP.SATFINITE.E4M3.F32.PACK_AB_MERGE_C R11, R39, R40, R41 ;  /* 0x00000028270b723e */ /* 0x000fe40004807029 */
[----:B------:R-:W-:Y:S02]  /*70c0*/  LOP3.LUT R38, R91, 0x40, RZ, 0x3c, !PT ;  /* 0x000000405b267812 */ /* 0x000fe400078e3cff */
[----:B------:R-:W-:-:S02]  /*70d0*/  F2FP.SATFINITE.E4M3.F32.PACK_AB_MERGE_C R8, R45, R46, R47 ;  /* 0x0000002e2d08723e */ /* 0x000fc4000480702f */
[----:B------:R-:W-:Y:S02]  /*70e0*/  F2FP.SATFINITE.E4M3.F32.PACK_AB_MERGE_C R10, R42, R43, R44 ;  /* 0x0000002b2a0a723e */ /* 0x000fe4000480702c */
[----:B------:R-:W-:Y:S01]  /*70f0*/  LOP3.LUT R39, R91, 0x50, RZ, 0x3c, !PT ;  /* 0x000000505b277812 */ /* 0x000fe200078e3cff */
[----:B------:R-:W-:Y:S01]  /*7100*/  FADD R20, R109, R106 ;  /* 0x0000006a6d147221 */ /* 0x000fe20000000000 */
[----:B------:R-:W-:Y:S02]  /*7110*/  F2FP.SATFINITE.E4M3.F32.PACK_AB_MERGE_C R12, R33, R32, R34 ;  /* 0x00000020210c723e */ /* 0x000fe40004807022 */
[----:B------:R-:W-:Y:S02]  /*7120*/  F2FP.SATFINITE.E4M3.F32.PACK_AB_MERGE_C R14, R30, R29, R31 ;  /* 0x0000001d1e0e723e */ /* 0x000fe4000480701f */
[----:B------:R-:W-:Y:S02]  /*7130*/  F2FP.SATFINITE.E4M3.F32.PACK_AB_MERGE_C R15, R27, R26, R28 ;  /* 0x0000001a1b0f723e */ /* 0x000fe4000480701c */
[----:B------:R-:W-:-:S02]  /*7140*/  LOP3.LUT R40, R91, 0x60, RZ, 0x3c, !PT ;  /* 0x000000605b287812 */ /* 0x000fc400078e3cff */
[----:B------:R-:W-:Y:S02]  /*7150*/  F2FP.SATFINITE.E4M3.F32.PACK_AB_MERGE_C R17, R24, R17, R25 ;  /* 0x000000111811723e */ /* 0x000fe40004807019 */
[----:B------:R-:W-:Y:S02]  /*7160*/  F2FP.SATFINITE.E4M3.F32.PACK_AB_MERGE_C R16, R22, R16, R23 ;  /* 0x000000101610723e */ /* 0x000fe40004807017 */
[----:B------:R-:W-:Y:S02]  /*7170*/  LOP3.LUT R91, R91, 0x70, RZ, 0x3c, !PT ;  /* 0x000000705b5b7812 */ /* 0x000fe400078e3cff */
[----:B0-----:R-:W-:Y:S01]  /*7180*/  F2FP.SATFINITE.E4M3.F32.PACK_AB_MERGE_C R19, R48, R73, R19 ;  /* 0x000000493013723e */ /* 0x001fe20004807013 */
[----:B------:R-:W-:Y:S01]  /*7190*/  STS.128 [R38+UR11], R4 ;  /* 0x0000000426007988 */ /* 0x000fe20008000c0b */
[----:B------:R-:W-:-:S03]  /*71a0*/  FADD R73, R73, R20 ;  /* 0x0000001449497221 */ /* 0x000fc60000000000 */
[----:B------:R-:W-:Y:S04]  /*71b0*/  STS.128 [R39+UR11], R8 ;  /* 0x0000000827007988 */ /* 0x000fe80008000c0b */
[----:B------:R-:W-:Y:S04]  /*71c0*/  STS.128 [R40+UR11], R12 ;  /* 0x0000000c28007988 */ /* 0x000fe80008000c0b */
[----:B------:R0:W-:Y:S02]  /*71d0*/  STS.128 [R91+UR11], R16 ;  /* 0x000000105b007988 */ /* 0x0001e40008000c0b */
[----:B0-----:R-:W0:Y:S01]  /*71e0*/  LDTM.x32 R4, tmem[UR12] ;  /* 0x0000000c000479ee */ /* 0x001e2200082c0000 */
[----:B------:R-:W-:Y:S01]  /*71f0*/  NOP ;  /* 0x0000000000007918 */ /* 0x000fe20000000000 */
[----:B-1----:R-:W-:Y:S05]  /*7200*/  @!P0 BRA `(.L_x_9) ;  /* 0x0000000000848947 */ /* 0x002fea0003800000 */
[C---:B0-----:R-:W-:Y:S01]  /*7210*/  FMUL R4, R37.reuse, R4 ;  /* 0x0000000425047220 */ /* 0x041fe20000400000 */
[C---:B------:R-:W-:Y:S01]  /*7220*/  FMUL R5, R37.reuse, R5 ;  /* 0x0000000525057220 */ /* 0x040fe20000400000 */
        /* <DEDUP_REMOVED lines=29> */
[----:B------:R-:W-:-:S04]  /*7400*/  FMUL R35, R37, R35 ;  /* 0x0000002325237220 */ /* 0x000fc80000400000 */
[----:B------:R1:W-:Y:S03]  /*7410*/  STTM.x32 tmem[UR12], R4 ;  /* 0x00000004000079ed */ /* 0x0003e600082c000c */
.L_x_9:
[----:B0-----:R-:W0:Y:S02]  /*7420*/  FENCE.VIEW.ASYNC.T ;  /* 0x00000000000073c6 */ /* 0x001e240000000200 */
[----:B0-----:R-:W-:Y:S01]  /*7430*/  BAR.SYNC.DEFER_BLOCKING 0x0 ;  /* 0x0000000000007b1d */ /* 0x001fe20000010000 */
[----:B------:R-:W-:Y:S01]  /*7440*/  FADD R48, R48, R73 ;  /* 0x0000004930307221 */ /* 0x000fe20000000000 */
[----:B------:R-:W-:-:S03]  /*7450*/  UISETP.GE.AND UP2, UPT, UR10, 0x1, UPT ;  /* 0x000000010a00788c */ /* 0x000fc6000bf46270 */
[----:B------:R-:W-:-:S04]  /*7460*/  FADD R3, R3, R48 ;  /* 0x0000003003037221 */ /* 0x000fc80000000000 */
[----:B------:R-:W-:-:S04]  /*7470*/  FADD R36, R36, R3 ;  /* 0x0000000324247221 */ /* 0x000fc80000000000 */
[----:B------:R-:W-:Y:S01]  /*7480*/  FADD R36, R37, R36 ;  /* 0x0000002425247221 */ /* 0x000fe20000000000 */
[----:B------:R0:W-:Y:S06]  /*7490*/  MEMBAR.ALL.CTA ;  /* 0x0000000000007992 */ /* 0x0001ec0000008000 */
[----:B0-----:R-:W0:Y:S02]  /*74a0*/  FENCE.VIEW.ASYNC.S ;  /* 0x00000000000073c6 */ /* 0x001e240000000000 */
[----:B0-----:R-:W-:Y:S06]  /*74b0*/  BAR.SYNC.DEFER_BLOCKING 0x0 ;  /* 0x0000000000007b1d */ /* 0x001fec0000010000 */
[----:B------:R-:W-:Y:S05]  /*74c0*/  @!P1 BRA `(.L_x_10) ;  /* 0x0000000000849947 */ /* 0x000fea0003800000 */
[----:B------:R-:W-:Y:S02]  /*74d0*/  UIADD3 UR4, UPT, UPT, UR11, 0x5000, URZ ;  /* 0x000050000b047890 */ /* 0x000fe4000fffe0ff */
[----:B------:R-:W-:Y:S02]  /*74e0*/  USHF.R.U32.HI UR16, URZ, 0x4, UR11 ;  /* 0x00000004ff107899 */ /* 0x000fe4000801160b */
[----:B------:R-:W-:Y:S02]  /*74f0*/  USHF.R.U32.HI UR4, URZ, 0x4, UR4 ;  /* 0x00000004ff047899 */ /* 0x000fe40008011604 */
[----:B------:R-:W-:Y:S02]  /*7500*/  USGXT.U32 UR16, UR16, 0xe ;  /* 0x0000000e1010789a */ /* 0x000fe40008000000 */
[----:B------:R-:W-:Y:S02]  /*7510*/  USGXT.U32 UR18, UR4, 0xe ;  /* 0x0000000e0412789a */ /* 0x000fe40008000000 */
[----:B------:R-:W-:-:S02]  /*7520*/  UIADD3 UR38, UP3, UPT, UR16, 0x2, URZ ;  /* 0x0000000210267890 */ /* 0x000fc4000ff7e0ff */
[----:B------:R-:W-:Y:S01]  /*7530*/  UIADD3 UR36, UP4, UPT, UR18, 0x2, URZ ;  /* 0x0000000212247890 */ /* 0x000fe2000ff9e0ff */
[----:B------:R-:W-:Y:S01]  /*7540*/  UMOV UR4, URZ ;  /* 0x000000ff00047c82 */ /* 0x000fe20008000000 */
[----:B------:R-:W-:Y:S01]  /*7550*/  UMOV UR40, 0x0 ;  /* 0x0000000000287882 */ /* 0x000fe20000000000 */
[----:B------:R-:W-:Y:S02]  /*7560*/  UIADD3.X UR39, UPT, UPT, UR4, 0x40004040, URZ, UP3, !UPT ;  /* 0x4000404004277890 */ /* 0x000fe40009ffe4ff */
[----:B------:R-:W-:Y:S02]  /*7570*/  UIADD3.X UR37, UPT, UPT, UR4, 0x40004040, URZ, UP4, !UPT ;  /* 0x4000404004257890 */ /* 0x000fe4000a7fe4ff */
[----:B------:R-:W-:Y:S02]  /*7580*/  UIADD3.64 UR22, UPT, UPT, UR38, 0x2, URZ ;  /* 0x0000000226167897 */ /* 0x000fe4000fffe0ff */
[----:B------:R-:W-:Y:S02]  /*7590*/  UIADD3.64 UR26, UPT, UPT, UR36, 0x2, URZ ;  /* 0x00000002241a7897 */ /* 0x000fe4000fffe0ff */
[----:B------:R-:W-:-:S02]  /*75a0*/  UIADD3.64 UR30, UPT, UPT, UR38, 0x4, URZ ;  /* 0x00000004261e7897 */ /* 0x000fc4000fffe0ff */
[----:B------:R-:W-:Y:S01]  /*75b0*/  UIADD3.64 UR32, UPT, UPT, UR36, 0x4, URZ ;  /* 0x0000000424207897 */ /* 0x000fe2000fffe0ff */
[----:B------:R-:W-:Y:S01]  /*75c0*/  UMOV UR41, 0x8080010 ;  /* 0x0808001000297882 */ /* 0x000fe20000000000 */
[----:B------:R-:W-:Y:S01]  /*75d0*/  UMOV UR17, 0x40004040 ;  /* 0x4000404000117882 */ /* 0x000fe20000000000 */
[----:B------:R-:W-:Y:S01]  /*75e0*/  UMOV UR19, 0x40004040 ;  /* 0x4000404000137882 */ /* 0x000fe20000000000 */
[----:B------:R-:W-:Y:S01]  /*75f0*/  UMOV UR42, 0x0 ;  /* 0x00000000002a7882 */ /* 0x000fe20000000000 */
[----:B------:R-:W-:Y:S01]  /*7600*/  UMOV UR43, 0x8080010 ;  /* 0x08080010002b7882 */ /* 0x000fe20000000000 */
[----:B------:R-:W-:Y:S01]  /*7610*/  UMOV UR44, 0x0 ;  /* 0x00000000002c7882 */ /* 0x000fe20000000000 */
[----:B------:R-:W-:Y:S01]  /*7620*/  UMOV UR45, 0x8080010 ;  /* 0x08080010002d7882 */ /* 0x000fe20000000000 */
[----:B------:R-:W-:Y:S01]  /*7630*/  UMOV UR4, UR13 ;  /* 0x0000000d00047c82 */ /* 0x000fe20008000000 */
[----:B------:R-:W-:Y:S01]  /*7640*/  UMOV UR5, URZ ;  /* 0x000000ff00057c82 */ /* 0x000fe20008000000 */
[----:B------:R0:W-:Y:S01]  /*7650*/  UTCQMMA gdesc[UR16], gdesc[UR18], tmem[UR8], tmem[UR40], idesc[UR41], UPT ;  /* 0x00ff2812100075ea */ /* 0x0001e2000b800308 */
[----:B------:R-:W-:Y:S01]  /*7660*/  UMOV UR46, 0x0 ;  /* 0x00000000002e7882 */ /* 0x000fe20000000000 */
[----:B------:R-:W-:Y:S01]  /*7670*/  UMOV UR47, 0x8080010 ;  /* 0x08080010002f7882 */ /* 0x000fe20000000000 */
[----:B------:R0:W-:Y:S01]  /*7680*/  UTCQMMA gdesc[UR38], gdesc[UR36], tmem[UR8], tmem[UR42], idesc[UR43], UPT ;  /* 0x00ff2a24260075ea */ /* 0x0001e2000b800308 */
[----:B------:R-:W-:Y:S01]  /*7690*/  UMOV UR4, UR4 ;  /* 0x0000000400047c82 */ /* 0x000fe20008000000 */
[----:B------:R0:W-:Y:S01]  /*76a0*/  UTCQMMA gdesc[UR22], gdesc[UR26], tmem[UR8], tmem[UR44], idesc[UR45], UPT ;  /* 0x00ff2c1a160075ea */ /* 0x0001e2000b800308 */
[----:B------:R0:W-:Y:S01]  /*76b0*/  UTCQMMA gdesc[UR30], gdesc[UR32], tmem[UR8], tmem[UR46], idesc[UR47], UPT ;  /* 0x00ff2e201e0075ea */ /* 0x0001e2000b800308 */
[----:B------:R0:W-:Y:S01]  /*76c0*/  UTCBAR [UR4], URZ ;  /* 0x000000ff040073e9 */ /* 0x0001e200080000ff */
[----:B------:R-:W-:Y:S01]  /*76d0*/  NOP ;  /* 0x0000000000007918 */ /* 0x000fe20000000000 */
.L_x_10:
[----:B------:R-:W-:Y:S01]  /*76e0*/  FSEL R3, R36, 1, P0 ;  /* 0x3f80000024037808 */ /* 0x000fe20000000000 */
[----:B0-----:R-:W-:Y:S01]  /*76f0*/  UMOV UR4, URZ ;  /* 0x000000ff00047c82 */ /* 0x001fe20008000000 */
[----:B------:R-:W-:-:S03]  /*7700*/  FSEL R65, R65, -INF , P0 ;  /* 0xff80000041417808 */ /* 0x000fc60000000000 */
[----:B------:R0:W-:Y:S01]  /*7710*/  STL [R1+0x228], R3 ;  /* 0x0002280301007387 */ /* 0x0001e20000100800 */
[----:B------:R-:W-:Y:S05]  /*7720*/  BRA.U !UP2, `(.L_x_11) ;  /* 0x0000008d0a907547 */ /* 0x000fea000b800000 */
[----:B------:R-:W-:Y:S01]  /*7730*/  USHF.R.U32.HI UR17, URZ, 0x4, UR6 ;  /* 0x00000004ff117899 */ /* 0x000fe20008011606 */
[----:B------:R-:W-:Y:S01]  /*7740*/  IMAD.MOV.U32 R181, RZ, RZ, R65 ;  /* 0x000000ffffb57224 */ /* 0x000fe200078e0041 */
[----:B------:R-:W-:Y:S01]  /*7750*/  UIADD3 UR6, UPT, UPT, UR11, 0x7000, URZ ;  /* 0x000070000b067890 */ /* 0x000fe2000fffe0ff */
[----:B------:R-:W-:Y:S01]  /*7760*/  IMAD.MOV.U32 R180, RZ, RZ, RZ ;  /* 0x000000ffffb47224 */ /* 0x000fe200078e00ff */
[----:B------:R-:W-:Y:S01]  /*7770*/  USHF.R.U32.HI UR44, URZ, 0x4, UR11 ;  /* 0x00000004ff2c7899 */ /* 0x000fe2000801160b */
[----:B0-----:R-:W-:Y:S01]  /*7780*/  IMAD.MOV.U32 R3, RZ, RZ, RZ ;  /* 0x000000ffff037224 */ /* 0x001fe200078e00ff */
[----:B------:R-:W-:Y:S02]  /*7790*/  USHF.R.U32.HI UR6, URZ, 0x4, UR6 ;  /* 0x00000004ff067899 */ /* 0x000fe40008011606 */
[----:B------:R-:W-:Y:S02]  /*77a0*/  USGXT.U32 UR44, UR44, 0xe ;  /* 0x0000000e2c2c789a */ /* 0x000fe40008000000 */
[----:B------:R-:W-:-:S02]  /*77b0*/  USGXT.U32 UR26, UR6, 0xe ;  /* 0x0000000e061a789a */ /* 0x000fc40008000000 */
[----:B------:R-:W-:Y:S02]  /*77c0*/  USHF.L.U32 UR14, UR7, 0x7, URZ ;  /* 0x00000007070e7899 */ /* 0x000fe400080006ff */
[----:B------:R-:W-:Y:S02]  /*77d0*/  UIADD3 UR32, UP4, UPT, UR44, 0x2, URZ ;  /* 0x000000022c207890 */ /* 0x000fe4000ff9e0ff */
[----:B------:R-:W-:Y:S02]  /*77e0*/  UIADD3 UR30, UP3, UPT, UR26, 0x2, URZ ;  /* 0x000000021a1e7890 */ /* 0x000fe4000ff7e0ff */
[----:B------:R-:W-:Y:S02]  /*77f0*/  UIADD3 UR7, UPT, UPT, UR11, 0x4000, URZ ;  /* 0x000040000b077890 */ /* 0x000fe4000fffe0ff */
[----:B------:R-:W-:Y:S01]  /*7800*/  USHF.L.U32 UR15, UR15, 0x7, URZ ;  /* 0x000000070f0f7899 */ /* 0x000fe200080006ff */
[----:B------:R-:W-:Y:S01]  /*7810*/  UMOV UR5, URZ ;  /* 0x000000ff00057c82 */ /* 0x000fe20008000000 */
[----:B------:R-:W-:Y:S01]  /*7820*/  UMOV UR4, URZ ;  /* 0x000000ff00047c82 */ /* 0x000fe20008000000 */
[----:B------:R-:W-:-:S02]  /*7830*/  UIADD3.X UR33, UPT, UPT, UR5, 0x40004040, URZ, UP4, !UPT ;  /* 0x4000404005217890 */ /* 0x000fc4000a7fe4ff */
[----:B------:R-:W-:Y:S02]  /*7840*/  UIADD3.X UR31, UPT, UPT, UR4, 0x40004040, URZ, UP3, !UPT ;  /* 0x40004040041f7890 */ /* 0x000fe40009ffe4ff */
[----:B------:R-:W-:Y:S02]  /*7850*/  USHF.R.U32.HI UR7, URZ, 0x4, UR7 ;  /* 0x00000004ff077899 */ /* 0x000fe40008011607 */
[----:B------:R-:W-:Y:S02]  /*7860*/  UIADD3 UR36, UP4, UPT, UR32, 0x2, URZ ;  /* 0x0000000220247890 */ /* 0x000fe4000ff9e0ff */
[----:B------:R-:W-:Y:S02]  /*7870*/  UIADD3 UR38, UP3, UPT, UR32, 0x4, URZ ;  /* 0x0000000420267890 */ /* 0x000fe4000ff7e0ff */
[----:B------:R-:W-:Y:S01]  /*7880*/  UISETP.NE.U32.AND UP2, UPT, UR20, URZ, UPT ;  /* 0x000000ff1400728c */ /* 0x000fe2000bf45070 */
[----:B------:R-:W-:Y:S01]  /*7890*/  UMOV UR16, 0x1 ;  /* 0x0000000100107882 */ /* 0x000fe20000000000 */
[----:B------:R-:W0:Y:S01]  /*78a0*/  LDCU UR45, c[0x0][0x3a8] ;  /* 0x00007500ff2d77ac */ /* 0x000e220008000800 */
[----:B------:R-:W-:-:S02]  /*78b0*/  USGXT.U32 UR17, UR17, 0xe ;  /* 0x0000000e1111789a */ /* 0x000fc40008000000 */
[----:B------:R-:W-:Y:S02]  /*78c0*/  USGXT.U32 UR35, UR7, 0xe ;  /* 0x0000000e0723789a */ /* 0x000fe40008000000 */
[----:B------:R-:W-:Y:S02]  /*78d0*/  UIADD3.X UR37, UPT, UPT, UR33, URZ, URZ, UP4, !UPT ;  /* 0x000000ff21257290 */ /* 0x000fe4000a7fe4ff */
[----:B------:R-:W-:Y:S02]  /*78e0*/  UIADD3.X UR39, UPT, UPT, UR33, URZ, URZ, UP3, !UPT ;  /* 0x000000ff21277290 */ /* 0x000fe40009ffe4ff */
[----:B------:R-:W-:Y:S02]  /*78f0*/  UIADD3.64 UR40, UPT, UPT, UR30, 0x2, URZ ;  /* 0x000000021e287897 */ /* 0x000fe4000fffe0ff */
[----:B------:R-:W-:Y:S01]  /*7900*/  UIADD3.64 UR42, UPT, UPT, UR30, 0x4, URZ ;  /* 0x000000041e2a7897 */ /* 0x000fe2000fffe0ff */
[----:B------:R-:W-:Y:S01]  /*7910*/  UMOV UR27, UR14 ;  /* 0x0000000e001b7c82 */ /* 0x000fe20008000000 */
[----:B------:R-:W-:-:S10]  /*7920*/  UMOV UR28, UR15 ;  /* 0x0000000f001c7c82 */ /* 0x000fd40008000000 */
.L_x_16:
[----:B-12---:R-:W2:Y:S04]  /*7930*/  LDL.64 R8, [R1+0x220] ;  /* 0x0002200001087983 */ /* 0x006ea80000100a00 */
[----:B------:R-:W3:Y:S04]  /*7940*/  LDL.64 R10, [R1+0x210] ;  /* 0x00021000010a7983 */ /* 0x000ee80000100a00 */
[----:B------:R-:W4:Y:S04]  /*7950*/  LDL.64 R12, [R1+0x200] ;  /* 0x00020000010c7983 */ /* 0x000f280000100a00 */
[----:B------:R-:W5:Y:S04]  /*7960*/  LDL.64 R14, [R1+0x1f0] ;  /* 0x0001f000010e7983 */ /* 0x000f680000100a00 */
[----:B------:R-:W5:Y:S04]  /*7970*/  LDL.64 R16, [R1+0x1e0] ;  /* 0x0001e00001107983 */ /* 0x000f680000100a00 */
[----:B------:R-:W5:Y:S04]  /*7980*/  LDL.64 R30, [R1+0x1d0] ;  /* 0x0001d000011e7983 */ /* 0x000f680000100a00 */
[----:B------:R-:W5:Y:S04]  /*7990*/  LDL.64 R28, [R1+0x1c0] ;  /* 0x0001c000011c7983 */ /* 0x000f680000100a00 */
[----:B------:R-:W5:Y:S04]  /*79a0*/  LDL.64 R26, [R1+0x1b0] ;  /* 0x0001b000011a7983 */ /* 0x000f680000100a00 */
[----:B------:R-:W5:Y:S04]  /*79b0*/  LDL.64 R22, [R1+0x190] ;  /* 0x0001900001167983 */ /* 0x000f680000100a00 */
[----:B------:R-:W5:Y:S01]  /*79c0*/  LDL.64 R24, [R1+0x1a0] ;  /* 0x0001a00001187983 */ /* 0x000f620000100a00 */
[----:B------:R-:W-:-:S03]  /*79d0*/  USHF.R.S32.HI UR6, URZ, 0x1f, UR27 ;  /* 0x0000001fff067899 */ /* 0x000fc6000801141b */
[----:B------:R-:W5:Y:S04]  /*79e0*/  LDL.64 R34, [R1+0x180] ;  /* 0x0001800001227983 */ /* 0x000f680000100a00 */
[----:B------:R-:W5:Y:S04]  /*79f0*/  LDL.64 R32, [R1+0x170] ;  /* 0x0001700001207983 */ /* 0x000f680000100a00 */
[----:B------:R-:W5:Y:S04]  /*7a00*/  LDL.64 R18, [R1+0x160] ;  /* 0x0001600001127983 */ /* 0x000f680000100a00 */
[----:B------:R-:W5:Y:S04]  /*7a10*/  LDL.64 R20, [R1+0x150] ;  /* 0x0001500001147983 */ /* 0x000f680000100a00 */
[----:B------:R-:W5:Y:S04]  /*7a20*/  LDL.64 R44, [R1+0x1e8] ;  /* 0x0001e800012c7983 */ /* 0x000f680000100a00 */
[----:B------:R-:W5:Y:S04]  /*7a30*/  LDL.64 R42, [R1+0x1d8] ;  /* 0x0001d800012a7983 */ /* 0x000f680000100a00 */
[----:B------:R-:W5:Y:S04]  /*7a40*/  LDL.64 R40, [R1+0x1c8] ;  /* 0x0001c80001287983 */ /* 0x000f680000100a00 */
[----:B------:R-:W5:Y:S04]  /*7a50*/  LDL.64 R38, [R1+0x1b8] ;  /* 0x0001b80001267983 */ /* 0x000f680000100a00 */
[----:B------:R-:W5:Y:S01]  /*7a60*/  LDL.64 R36, [R1+0x1a8] ;  /* 0x0001a80001247983 */ /* 0x000f620000100a00 */
[----:B--2---:R-:W-:-:S02]  /*7a70*/  IADD3 R4, P0, PT, R8, UR27, RZ ;  /* 0x0000001b08047c10 */ /* 0x004fc4000ff1e0ff */
[----:B---3--:R-:W-:Y:S02]  /*7a80*/  IADD3 R6, P1, PT, R10, UR27, RZ ;  /* 0x0000001b0a067c10 */ /* 0x008fe4000ff3e0ff */
[----:B------:R-:W-:Y:S02]  /*7a90*/  IADD3.X R5, PT, PT, R9, UR6, RZ, P0, !PT ;  /* 0x0000000609057c10 */ /* 0x000fe400087fe4ff */
[----:B----4-:R-:W-:Y:S02]  /*7aa0*/  IADD3 R8, P0, PT, R12, UR27, RZ ;  /* 0x0000001b0c087c10 */ /* 0x010fe4000ff1e0ff */
[----:B------:R-:W-:Y:S01]  /*7ab0*/  IADD3.X R7, PT, PT, R11, UR6, RZ, P1, !PT ;  /* 0x000000060b077c10 */ /* 0x000fe20008ffe4ff */
[----:B------:R1:W2:Y:S01]  /*7ac0*/  LDG.E.U8 R193, desc[UR24][R4.64] ;  /* 0x0000001804c17981 */ /* 0x0002a2000c1e1100 */
[----:B-----5:R-:W-:Y:S02]  /*7ad0*/  IADD3 R10, P1, PT, R14, UR27, RZ ;  /* 0x0000001b0e0a7c10 */ /* 0x020fe4000ff3e0ff */
[----:B------:R-:W-:Y:S01]  /*7ae0*/  IADD3.X R9, PT, PT, R13, UR6, RZ, P0, !PT ;  /* 0x000000060d097c10 */ /* 0x000fe200087fe4ff */
[----:B------:R-:W3:Y:S01]  /*7af0*/  LDG.E.U8 R71, desc[UR24][R6.64] ;  /* 0x0000001806477981 */ /* 0x000ee2000c1e1100 */
[----:B------:R-:W-:-:S02]  /*7b00*/  IADD3 R12, P0, PT, R16, UR27, RZ ;  /* 0x0000001b100c7c10 */ /* 0x000fc4000ff1e0ff */
[----:B------:R-:W-:Y:S01]  /*7b10*/  IADD3.X R11, PT, PT, R15, UR6, RZ, P1, !PT ;  /* 0x000000060f0b7c10 */ /* 0x000fe20008ffe4ff */
[----:B------:R4:W5:Y:S01]  /*7b20*/  LDG.E.U8 R203, desc[UR24][R8.64] ;  /* 0x0000001808cb7981 */ /* 0x000962000c1e1100 */
[----:B------:R-:W-:Y:S02]  /*7b30*/  IADD3 R14, P1, PT, R30, UR27, RZ ;  /* 0x0000001b1e0e7c10 */ /* 0x000fe4000ff3e0ff */
[----:B------:R-:W-:Y:S01]  /*7b40*/  IADD3.X R13, PT, PT, R17, UR6, RZ, P0, !PT ;  /* 0x00000006110d7c10 */ /* 0x000fe200087fe4ff */
[----:B------:R0:W2:Y:S01]  /*7b50*/  LDG.E.U8 R202, desc[UR24][R10.64] ;  /* 0x000000180aca7981 */ /* 0x0000a2000c1e1100 */
[----:B------:R-:W-:Y:S02]  /*7b60*/  IADD3 R16, P0, PT, R28, UR27, RZ ;  /* 0x0000001b1c107c10 */ /* 0x000fe4000ff1e0ff */
[----:B------:R-:W-:Y:S01]  /*7b70*/  IADD3.X R15, PT, PT, R31, UR6, RZ, P1, !PT ;  /* 0x000000061f0f7c10 */ /* 0x000fe20008ffe4ff */
[----:B------:R0:W2:Y:S01]  /*7b80*/  LDG.E.U8 R201, desc[UR24][R12.64] ;  /* 0x000000180cc97981 */ /* 0x0000a2000c1e1100 */
[----:B-1----:R-:W-:-:S03]  /*7b90*/  IADD3 R4, P1, PT, R26, UR27, RZ ;  /* 0x0000001b1a047c10 */ /* 0x002fc6000ff3e0ff */
[----:B------:R-:W2:Y:S01]  /*7ba0*/  LDL.64 R30, [R1+0x140] ;  /* 0x00014000011e7983 */ /* 0x000ea20000100a00 */
[----:B------:R-:W-:Y:S02]  /*7bb0*/  IADD3.X R17, PT, PT, R29, UR6, RZ, P0, !PT ;  /* 0x000000061d117c10 */ /* 0x000fe400087fe4ff */
[----:B------:R-:W-:Y:S01]  /*7bc0*/  IADD3.X R5, PT, PT, R27, UR6, RZ, P1, !PT ;  /* 0x000000061b057c10 */ /* 0x000fe20008ffe4ff */
[----:B------:R-:W3:Y:S01]  /*7bd0*/  LDL.64 R28, [R1+0x130] ;  /* 0x00013000011c7983 */ /* 0x000ee20000100a00 */
[----:B----4-:R-:W-:Y:S02]  /*7be0*/  IADD3 R8, P1, PT, R22, UR27, RZ ;  /* 0x0000001b16087c10 */ /* 0x010fe4000ff3e0ff */
[----:B------:R-:W-:Y:S01]  /*7bf0*/  IADD3 R6, P0, PT, R24, UR27, RZ ;  /* 0x0000001b18067c10 */ /* 0x000fe2000ff1e0ff */
[----:B------:R-:W4:Y:S01]  /*7c00*/  LDL.64 R26, [R1+0x218] ;  /* 0x00021800011a7983 */ /* 0x000f220000100a00 */
[----:B------:R-:W-:Y:S02]  /*7c10*/  IADD3.X R9, PT, PT, R23, UR6, RZ, P1, !PT ;  /* 0x0000000617097c10 */ /* 0x000fe40008ffe4ff */
[----:B------:R-:W-:Y:S01]  /*7c20*/  IADD3.X R7, PT, PT, R25, UR6, RZ, P0, !PT ;  /* 0x0000000619077c10 */ /* 0x000fe200087fe4ff */
[----:B------:R-:W5:Y:S04]  /*7c30*/  LDL.64 R22, [R1+0x1f8] ;  /* 0x0001f80001167983 */ /* 0x000f680000100a00 */
[----:B------:R-:W5:Y:S01]  /*7c40*/  LDL.64 R24, [R1+0x208] ;  /* 0x0002080001187983 */ /* 0x000f620000100a00 */
[----:B0-----:R-:W-:-:S02]  /*7c50*/  IADD3 R10, P0, PT, R34, UR27, RZ ;  /* 0x0000001b220a7c10 */ /* 0x001fc4000ff1e0ff */
[----:B------:R-:W-:Y:S01]  /*7c60*/  IADD3 R12, P1, PT, R32, UR27, RZ ;  /* 0x0000001b200c7c10 */ /* 0x000fe2000ff3e0ff */
[----:B------:R0:W5:Y:S01]  /*7c70*/  LDG.E.U8 R200, desc[UR24][R14.64] ;  /* 0x000000180ec87981 */ /* 0x000162000c1e1100 */
[----:B------:R-:W-:Y:S02]  /*7c80*/  IADD3.X R11, PT, PT, R35, UR6, RZ, P0, !PT ;  /* 0x00000006230b7c10 */ /* 0x000fe400087fe4ff */
[----:B------:R-:W-:Y:S01]  /*7c90*/  IADD3.X R13, PT, PT, R33, UR6, RZ, P1, !PT ;  /* 0x00000006210d7c10 */ /* 0x000fe20008ffe4ff */
[----:B------:R1:W5:Y:S04]  /*7ca0*/  LDG.E.U8 R199, desc[UR24][R16.64] ;  /* 0x0000001810c77981 */ /* 0x000368000c1e1100 */
[----:B------:R-:W5:Y:S01]  /*7cb0*/  LDL.64 R34, [R1+0x198] ;  /* 0x0001980001227983 */ /* 0x000f620000100a00 */
[----:B0-----:R-:W-:-:S03]  /*7cc0*/  IADD3 R14, P0, PT, R18, UR27, RZ ;  /* 0x0000001b120e7c10 */ /* 0x001fc6000ff1e0ff */
[----:B------:R4:W5:Y:S01]  /*7cd0*/  LDG.E.U8 R197, desc[UR24][R6.64] ;  /* 0x0000001806c57981 */ /* 0x000962000c1e1100 */
[----:B-1----:R-:W-:Y:S02]  /*7ce0*/  IADD3 R16, P1, PT, R20, UR27, RZ ;  /* 0x0000001b14107c10 */ /* 0x002fe4000ff3e0ff */
[----:B------:R-:W-:Y:S01]  /*7cf0*/  IADD3.X R15, PT, PT, R19, UR6, RZ, P0, !PT ;  /* 0x00000006130f7c10 */ /* 0x000fe200087fe4ff */
[----:B------:R-:W5:Y:S01]  /*7d00*/  LDL.64 R32, [R1+0x188] ;  /* 0x0001880001207983 */ /* 0x000f620000100a00 */
[----:B------:R-:W-:-:S03]  /*7d10*/  IADD3.X R17, PT, PT, R21, UR6, RZ, P1, !PT ;  /* 0x0000000615117c10 */ /* 0x000fc60008ffe4ff */
[----:B------:R5:W5:Y:S04]  /*7d20*/  LDG.E.U8 R195, desc[UR24][R10.64] ;  /* 0x000000180ac37981 */ /* 0x000b68000c1e1100 */
[----:B------:R0:W5:Y:S04]  /*7d30*/  LDG.E.U8 R196, desc[UR24][R8.64] ;  /* 0x0000001808c47981 */ /* 0x000168000c1e1100 */
[----:B------:R1:W5:Y:S04]  /*7d40*/  LDG.E.U8 R194, desc[UR24][R12.64] ;  /* 0x000000180cc27981 */ /* 0x000368000c1e1100 */
[----:B------:R-:W5:Y:S04]  /*7d50*/  LDG.E.U8 R198, desc[UR24][R4.64] ;  /* 0x0000001804c67981 */ /* 0x000f68000c1e1100 */
[----:B------:R-:W5:Y:S04]  /*7d60*/  LDG.E.U8 R192, desc[UR24][R16.64] ;  /* 0x0000001810c07981 */ /* 0x000f68000c1e1100 */
[----:B------:R0:W5:Y:S01]  /*7d70*/  LDG.E.U8 R4, desc[UR24][R14.64] ;  /* 0x000000180e047981 */ /* 0x000162000c1e1100 */
[----:B--2---:R-:W-:-:S02]  /*7d80*/  IADD3 R18, P0, PT, R30, UR27, RZ ;  /* 0x0000001b1e127c10 */ /* 0x004fc4000ff1e0ff */
[----:B---3--:R-:W-:Y:S02]  /*7d90*/  IADD3 R20, P1, PT, R28, UR27, RZ ;  /* 0x0000001b1c147c10 */ /* 0x008fe4000ff3e0ff */
[----:B------:R-:W-:Y:S02]  /*7da0*/  IADD3.X R19, PT, PT, R31, UR6, RZ, P0, !PT ;  /* 0x000000061f137c10 */ /* 0x000fe400087fe4ff */
[----:B----4-:R-:W-:Y:S01]  /*7db0*/  IADD3 R6, P0, PT, R26, UR27, RZ ;  /* 0x0000001b1a067c10 */ /* 0x010fe2000ff1e0ff */
[----:B------:R-:W2:Y:S01]  /*7dc0*/  LDL.64 R30, [R1+0x178] ;  /* 0x00017800011e7983 */ /* 0x000ea20000100a00 */
[----:B------:R-:W-:Y:S02]  /*7dd0*/  IADD3.X R21, PT, PT, R29, UR6, RZ, P1, !PT ;  /* 0x000000061d157c10 */ /* 0x000fe40008ffe4ff */
[----:B------:R-:W-:Y:S01]  /*7de0*/  IADD3.X R7, PT, PT, R27, UR6, RZ, P0, !PT ;  /* 0x000000061b077c10 */ /* 0x000fe200087fe4ff */
[----:B------:R-:W3:Y:S01]  /*7df0*/  LDL.64 R28, [R1+0x168] ;  /* 0x00016800011c7983 */ /* 0x000ee20000100a00 */
[----:B-----5:R-:W-:-:S02]  /*7e00*/  IADD3 R10, P0, PT, R22, UR27, RZ ;  /* 0x0000001b160a7c10 */ /* 0x020fc4000ff1e0ff */
[----:B0-----:R-:W-:Y:S01]  /*7e10*/  IADD3 R8, P1, PT, R24, UR27, RZ ;  /* 0x0000001b18087c10 */ /* 0x001fe2000ff3e0ff */
[----:B------:R-:W4:Y:S01]  /*7e20*/  LDL.64 R26, [R1+0x158] ;  /* 0x00015800011a7983 */ /* 0x000f220000100a00 */
[----:B------:R-:W-:Y:S02]  /*7e30*/  IADD3.X R11, PT, PT, R23, UR6, RZ, P0, !PT ;  /* 0x00000006170b7c10 */ /* 0x000fe400087fe4ff */
[----:B------:R-:W-:Y:S01]  /*7e40*/  IADD3.X R9, PT, PT, R25, UR6, RZ, P1, !PT ;  /* 0x0000000619097c10 */ /* 0x000fe20008ffe4ff */
[----:B------:R-:W5:Y:S04]  /*7e50*/  LDL.64 R22, [R1+0x138] ;  /* 0x0001380001167983 */ /* 0x000f680000100a00 */
[----:B------:R-:W5:Y:S04]  /*7e60*/  LDL.64 R24, [R1+0x148] ;  /* 0x0001480001187983 */ /* 0x000f680000100a00 */
[----:B------:R-:W5:Y:S01]  /*7e70*/  LDG.E.U8 R190, desc[UR24][R20.64] ;  /* 0x0000001814be7981 */ /* 0x000f62000c1e1100 */
[----:B-1----:R-:W-:-:S02]  /*7e80*/  IADD3 R12, P1, PT, R44, UR27, RZ ;  /* 0x0000001b2c0c7c10 */ /* 0x002fc4000ff3e0ff */
[----:B------:R-:W-:Y:S01]  /*7e90*/  IADD3 R14, P0, PT, R42, UR27, RZ ;  /* 0x0000001b2a0e7c10 */ /* 0x000fe2000ff1e0ff */
[----:B------:R0:W5:Y:S04]  /*7ea0*/  LDG.E.U8 R191, desc[UR24][R18.64] ;  /* 0x0000001812bf7981 */ /* 0x000168000c1e1100 */
[----:B------:R1:W5:Y:S04]  /*7eb0*/  LDG.E.U8 R189, desc[UR24][R6.64] ;  /* 0x0000001806bd7981 */ /* 0x000368000c1e1100 */
[----:B------:R-:W5:Y:S01]  /*7ec0*/  LDL.64 R20, [R1+0x128] ;  /* 0x0001280001147983 */ /* 0x000f620000100a00 */
[----:B------:R-:W-:-:S02]  /*7ed0*/  IADD3.X R13, PT, PT, R45, UR6, RZ, P1, !PT ;  /* 0x000000062d0d7c10 */ /* 0x000fc40008ffe4ff */
[----:B------:R-:W-:Y:S01]  /*7ee0*/  IADD3 R16, P1, PT, R40, UR27, RZ ;  /* 0x0000001b28107c10 */ /* 0x000fe2000ff3e0ff */
[----:B------:R1:W5:Y:S01]  /*7ef0*/  LDG.E.U8 R188, desc[UR24][R8.64] ;  /* 0x0000001808bc7981 */ /* 0x000362000c1e1100 */
[----:B------:R-:W-:Y:S02]  /*7f00*/  IADD3.X R15, PT, PT, R43, UR6, RZ, P0, !PT ;  /* 0x000000062b0f7c10 */ /* 0x000fe400087fe4ff */
[----:B0-----:R-:W-:Y:S01]  /*7f10*/  IADD3 R18, P0, PT, R38, UR27, RZ ;  /* 0x0000001b26127c10 */ /* 0x001fe2000ff1e0ff */
[----:B------:R0:W5:Y:S01]  /*7f20*/  LDG.E.U8 R187, desc[UR24][R10.64] ;  /* 0x000000180abb7981 */ /* 0x000162000c1e1100 */
[----:B------:R-:W-:Y:S02]  /*7f30*/  IADD3.X R17, PT, PT, R41, UR6, RZ, P1, !PT ;  /* 0x0000000629117c10 */ /* 0x000fe40008ffe4ff */
[----:B-1----:R-:W-:Y:S01]  /*7f40*/  IADD3 R6, P1, PT, R36, UR27, RZ ;  /* 0x0000001b24067c10 */ /* 0x002fe2000ff3e0ff */
[----:B------:R2:W5:Y:S01]  /*7f50*/  LDG.E.U8 R186, desc[UR24][R12.64] ;  /* 0x000000180cba7981 */ /* 0x000562000c1e1100 */
[----:B------:R-:W-:-:S02]  /*7f60*/  IADD3.X R19, PT, PT, R39, UR6, RZ, P0, !PT ;  /* 0x0000000627137c10 */ /* 0x000fc400087fe4ff */
[----:B------:R-:W-:Y:S01]  /*7f70*/  IADD3 R8, P0, PT, R34, UR27, RZ ;  /* 0x0000001b22087c10 */ /* 0x000fe2000ff1e0ff */
[----:B------:R3:W5:Y:S01]  /*7f80*/  LDG.E.U8 R185, desc[UR24][R14.64] ;  /* 0x000000180eb97981 */ /* 0x000762000c1e1100 */
[----:B------:R-:W-:Y:S02]  /*7f90*/  IADD3.X R7, PT, PT, R37, UR6, RZ, P1, !PT ;  /* 0x0000000625077c10 */ /* 0x000fe40008ffe4ff */
[----:B0-----:R-:W-:Y:S01]  /*7fa0*/  IADD3 R10, P1, PT, R32, UR27, RZ ;  /* 0x0000001b200a7c10 */ /* 0x001fe2000ff3e0ff */
[----:B------:R4:W5:Y:S01]  /*7fb0*/  LDG.E.U8 R184, desc[UR24][R16.64] ;  /* 0x0000001810b87981 */ /* 0x000962000c1e1100 */
[----:B------:R-:W-:Y:S02]  /*7fc0*/  IADD3.X R9, PT, PT, R35, UR6, RZ, P0, !PT ;  /* 0x0000000623097c10 */ /* 0x000fe400087fe4ff */
[----:B------:R-:W-:Y:S01]  /*7fd0*/  IADD3.X R11, PT, PT, R33, UR6, RZ, P1, !PT ;  /* 0x00000006210b7c10 */ /* 0x000fe20008ffe4ff */
[----:B------:R5:W5:Y:S04]  /*7fe0*/  LDG.E.U8 R182, desc[UR24][R6.64] ;  /* 0x0000001806b67981 */ /* 0x000b68000c1e1100 */
[----:B------:R0:W5:Y:S04]  /*7ff0*/  LDG.E.U8 R183, desc[UR24][R18.64] ;  /* 0x0000001812b77981 */ /* 0x000168000c1e1100 */
[----:B------:R1:W5:Y:S04]  /*8000*/  LDG.E.U8 R131, desc[UR24][R8.64] ;  /* 0x0000001808837981 */ /* 0x000368000c1e1100 */
[----:B------:R-:W5:Y:S01]  /*8010*/  LDG.E.U8 R130, desc[UR24][R10.64] ;  /* 0x000000180a827981 */ /* 0x000f62000c1e1100 */
[----:B--2---:R-:W-:-:S02]  /*8020*/  IADD3 R12, P0, PT, R30, UR27, RZ ;  /* 0x0000001b1e0c7c10 */ /* 0x004fc4000ff1e0ff */
[----:B---3--:R-:W-:Y:S02]  /*8030*/  IADD3 R14, P1, PT, R28, UR27, RZ ;  /* 0x0000001b1c0e7c10 */ /* 0x008fe4000ff3e0ff */
[----:B------:R-:W-:Y:S02]  /*8040*/  IADD3.X R13, PT, PT, R31, UR6, RZ, P0, !PT ;  /* 0x000000061f0d7c10 */ /* 0x000fe400087fe4ff */
[----:B----4-:R-:W-:Y:S02]  /*8050*/  IADD3 R16, P0, PT, R26, UR27, RZ ;  /* 0x0000001b1a107c10 */ /* 0x010fe4000ff1e0ff */
[----:B------:R-:W-:Y:S01]  /*8060*/  IADD3.X R15, PT, PT, R29, UR6, RZ, P1, !PT ;  /* 0x000000061d0f7c10 */ /* 0x000fe20008ffe4ff */
[----:B------:R-:W2:Y:S01]  /*8070*/  LDG.E.U8 R75, desc[UR24][R12.64] ;  /* 0x000000180c4b7981 */ /* 0x000ea2000c1e1100 */
[----:B-----5:R-:W-:Y:S02]  /*8080*/  IADD3 R6, P1, PT, R22, UR27, RZ ;  /* 0x0000001b16067c10 */ /* 0x020fe4000ff3e0ff */
[----:B------:R-:W-:Y:S01]  /*8090*/  IADD3.X R17, PT, PT, R27, UR6, RZ, P0, !PT ;  /* 0x000000061b117c10 */ /* 0x000fe200087fe4ff */
[----:B------:R3:W4:Y:S01]  /*80a0*/  LDG.E.U8 R74, desc[UR24][R14.64] ;  /* 0x000000180e4a7981 */ /* 0x000722000c1e1100 */
[----:B0-----:R-:W-:-:S02]  /*80b0*/  IADD3 R18, P2, PT, R24, UR27, RZ ;  /* 0x0000001b18127c10 */ /* 0x001fc4000ff5e0ff */
[----:B------:R-:W-:Y:S01]  /*80c0*/  IADD3.X R7, PT, PT, R23, UR6, RZ, P1, !PT ;  /* 0x0000000617077c10 */ /* 0x000fe20008ffe4ff */
[----:B------:R-:W5:Y:S01]  /*80d0*/  LDG.E.U8 R73, desc[UR24][R16.64] ;  /* 0x0000001810497981 */ /* 0x000f62000c1e1100 */
[----:B------:R-:W-:-:S03]  /*80e0*/  IADD3.X R19, PT, PT, R25, UR6, RZ, P2, !PT ;  /* 0x0000000619137c10 */ /* 0x000fc600097fe4ff */
[----:B------:R0:W5:Y:S04]  /*80f0*/  LDG.E.U8 R69, desc[UR24][R6.64] ;  /* 0x0000001806457981 */ /* 0x000168000c1e1100 */
[----:B------:R-:W5:Y:S01]  /*8100*/  LDG.E.U8 R72, desc[UR24][R18.64] ;  /* 0x0000001812487981 */ /* 0x000f62000c1e1100 */
[----:B-1----:R-:W-:-:S04]  /*8110*/  IADD3 R8, P0, PT, R20, UR27, RZ ;  /* 0x0000001b14087c10 */ /* 0x002fc8000ff1e0ff */
[----:B------:R-:W-:-:S05]  /*8120*/  IADD3.X R9, PT, PT, R21, UR6, RZ, P0, !PT ;  /* 0x0000000615097c10 */ /* 0x000fca00087fe4ff */
[----:B------:R1:W5:Y:S01]  /*8130*/  LDG.E.U8 R70, desc[UR24][R8.64] ;  /* 0x0000001808467981 */ /* 0x000362000c1e1100 */
[C---:B------:R-:W-:Y:S02]  /*8140*/  IADD3 R65, P1, PT, R180.reuse, 0x81, RZ ;  /* 0x00000081b4417810 */ /* 0x040fe40007f3e0ff */
[----:B------:R-:W-:-:S03]  /*8150*/  IADD3 R62, P2, PT, R180, 0x84, RZ ;  /* 0x00000084b43e7810 */ /* 0x000fc60007f5e0ff */
[--C-:B------:R-:W-:Y:S01]  /*8160*/  IMAD.X R61, RZ, RZ, R3.reuse, P1 ;  /* 0x000000ffff3d7224 */ /* 0x100fe200008e0603 */
[C---:B------:R-:W-:Y:S01]  /*8170*/  IADD3 R60, P1, PT, R180.reuse, 0x85, RZ ;  /* 0x00000085b43c7810 */ /* 0x040fe20007f3e0ff */
[----:B------:R-:W-:Y:S01]  /*8180*/  IMAD.X R55, RZ, RZ, R3, P2 ;  /* 0x000000ffff377224 */ /* 0x000fe200010e0603 */
        /* <DEDUP_REMOVED lines=19> */
[----:B------:R-:W1:Y:S01]  /*82c0*/  S2R R205, SR_TID.X ;  /* 0x0000000000cd7919 */ /* 0x000e620000002100 */
[C---:B------:R-:W-:Y:S01]  /*82d0*/  IADD3 R5, P0, PT, R180.reuse, 0xbf, RZ ;  /* 0x000000bfb4057810 */ /* 0x040fe20007f1e0ff */
[--C-:B---3--:R-:W-:Y:S02]  /*82e0*/  IMAD.X R15, RZ, RZ, R3.reuse, P2 ;  /* 0x000000ffff0f7224 */ /* 0x108fe400010e0603 */
[--C-:B------:R-:W-:Y:S01]  /*82f0*/  IMAD.X R13, RZ, RZ, R3.reuse, P1 ;  /* 0x000000ffff0d7224 */ /* 0x100fe200008e0603 */
[C---:B------:R-:W-:Y:S02]  /*8300*/  IADD3 R12, P1, PT, R180.reuse, 0x9d, RZ ;  /* 0x0000009db40c7810 */ /* 0x040fe40007f3e0ff */
[C---:B------:R-:W-:Y:S02]  /*8310*/  IADD3 R14, P2, PT, R180.reuse, 0x9c, RZ ;  /* 0x0000009cb40e7810 */ /* 0x040fe40007f5e0ff */
[----:B------:R-:W-:Y:S01]  /*8320*/  ISETP.GT.U32.AND P5, PT, R5, R2, PT ;  /* 0x000000020500720c */ /* 0x000fe20003fa4070 */
[--C-:B------:R-:W-:Y:S01]  /*8330*/  IMAD.X R5, RZ, RZ, R3.reuse, P1 ;  /* 0x000000ffff057224 */ /* 0x100fe200008e0603 */
[C---:B------:R-:W-:Y:S01]  /*8340*/  IADD3 R129, P1, PT, R180.reuse, 0xa1, RZ ;  /* 0x000000a1b4817810 */ /* 0x040fe20007f3e0ff */
[----:B0-----:R-:W-:Y:S01]  /*8350*/  IMAD.X R7, RZ, RZ, R3, P2 ;  /* 0x000000ffff077224 */ /* 0x001fe200010e0603 */
        /* <DEDUP_REMOVED lines=15> */
[--C-:B------:R-:W-:Y:S01]  /*8450*/  IMAD.X R103, RZ, RZ, R3.reuse, P2 ;  /* 0x000000ffff677224 */ /* 0x100fe200010e0603 */
[C---:B------:R-:W-:Y:S02]  /*8460*/  IADD3 R102, P2, PT, R180.reuse, 0xb0, RZ ;  /* 0x000000b0b4667810 */ /* 0x040fe40007f5e0ff */
[----:B-1----:R-:W-:Y:S01]  /*8470*/  LOP3.LUT R205, R205, 0x7f, RZ, 0xc0, !PT ;  /* 0x0000007fcdcd7812 */ /* 0x002fe200078ec0ff */
[--C-:B------:R-:W-:Y:S01]  /*8480*/  IMAD.X R93, RZ, RZ, R3.reuse, P1 ;  /* 0x000000ffff5d7224 */ /* 0x100fe200008e0603 */
[C---:B------:R-:W-:Y:S01]  /*8490*/  IADD3 R92, P1, PT, R180.reuse, 0xb5, RZ ;  /* 0x000000b5b45c7810 */ /* 0x040fe20007f3e0ff */
[--C-:B------:R-:W-:Y:S01]  /*84a0*/  IMAD.X R95, RZ, RZ, R3.reuse, P2 ;  /* 0x000000ffff5f7224 */ /* 0x100fe200010e0603 */
[----:B------:R-:W-:Y:S01]  /*84b0*/  IADD3 R94, P2, PT, R180, 0xb4, RZ ;  /* 0x000000b4b45e7810 */ /* 0x000fe20007f5e0ff */
[----:B------:R-:W-:Y:S04]  /*84c0*/  STS.U8 [R205+UR11+0x6000], R193 ;  /* 0x006000c1cd007988 */ /* 0x000fe8000800000b */
[----:B------:R0:W-:Y:S01]  /*84d0*/  STS.U8 [R205+UR11+0x6100], R71 ;  /* 0x00610047cd007988 */ /* 0x0001e2000800000b */
[----:B------:R-:W-:-:S03]  /*84e0*/  IMAD.X R85, RZ, RZ, R3, P1 ;  /* 0x000000ffff557224 */ /* 0x000fc600008e0603 */
[----:B------:R-:W-:Y:S01]  /*84f0*/  STS.U8 [R205+UR11+0x6200], R203 ;  /* 0x006200cbcd007988 */ /* 0x000fe2000800000b */
[----:B------:R-:W-:-:S03]  /*8500*/  IMAD.X R87, RZ, RZ, R3, P2 ;  /* 0x000000ffff577224 */ /* 0x000fc600010e0603 */
[----:B------:R-:W-:Y:S01]  /*8510*/  STS.U8 [R205+UR11+0x6300], R202 ;  /* 0x006300cacd007988 */ /* 0x000fe2000800000b */
[----:B------:R-:W-:-:S03]  /*8520*/  IADD3 R84, P1, PT, R180, 0xb9, RZ ;  /* 0x000000b9b4547810 */ /* 0x000fc60007f3e0ff */
[----:B------:R-:W-:Y:S01]  /*8530*/  STS.U8 [R205+UR11+0x6400], R201 ;  /* 0x006400c9cd007988 */ /* 0x000fe2000800000b */
[----:B------:R-:W-:-:S03]  /*8540*/  IADD3 R86, P2, PT, R180, 0xb8, RZ ;  /* 0x000000b8b4567810 */ /* 0x000fc60007f5e0ff */
[----:B------:R-:W-:Y:S04]  /*8550*/  STS.U8 [R205+UR11+0x6500], R200 ;  /* 0x006500c8cd007988 */ /* 0x000fe8000800000b */
[----:B------:R-:W-:Y:S04]  /*8560*/  STS.U8 [R205+UR11+0x6600], R199 ;  /* 0x006600c7cd007988 */ /* 0x000fe8000800000b */
[----:B------:R-:W-:Y:S01]  /*8570*/  STS.U8 [R205+UR11+0x6700], R198 ;  /* 0x006700c6cd007988 */ /* 0x000fe2000800000b */
[----:B------:R-:W-:-:S03]  /*8580*/  IMAD.X R78, RZ, RZ, R3, P1 ;  /* 0x000000ffff4e7224 */ /* 0x000fc600008e0603 */
[----:B------:R-:W-:Y:S01]  /*8590*/  STS.U8 [R205+UR11+0x6800], R197 ;  /* 0x006800c5cd007988 */ /* 0x000fe2000800000b */
[----:B0-----:R-:W-:-:S03]  /*85a0*/  LOP3.LUT R71, R205, 0x10, RZ, 0x3c, !PT ;  /* 0x00000010cd477812 */ /* 0x001fc600078e3cff */
[----:B------:R-:W-:Y:S01]  /*85b0*/  STS.U8 [R205+UR11+0x6900], R196 ;  /* 0x006900c4cd007988 */ /* 0x000fe2000800000b */
[----:B------:R-:W-:Y:S01]  /*85c0*/  IMAD.X R79, RZ, RZ, R3, P2 ;  /* 0x000000ffff4f7224 */ /* 0x000fe200010e0603 */
[C---:B------:R-:W-:Y:S02]  /*85d0*/  IADD3 R204, P1, PT, R180.reuse, 0xbc, RZ ;  /* 0x000000bcb4cc7810 */ /* 0x040fe40007f3e0ff */
[----:B------:R-:W-:Y:S01]  /*85e0*/  STS.U8 [R205+UR11+0x6a00], R195 ;  /* 0x006a00c3cd007988 */ /* 0x000fe2000800000b */
[----:B------:R-:W-:-:S03]  /*85f0*/  IADD3 R76, P2, PT, R180, 0xbd, RZ ;  /* 0x000000bdb44c7810 */ /* 0x000fc60007f5e0ff */
[----:B------:R-:W-:Y:S04]  /*8600*/  STS.U8 [R205+UR11+0x6b00], R194 ;  /* 0x006b00c2cd007988 */ /* 0x000fe8000800000b */
[----:B------:R-:W-:Y:S04]  /*8610*/  STS.U8 [R205+UR11+0x6c00], R4 ;  /* 0x006c0004cd007988 */ /* 0x000fe8000800000b */
[----:B------:R-:W-:Y:S04]  /*8620*/  STS.U8 [R205+UR11+0x6d00], R192 ;  /* 0x006d00c0cd007988 */ /* 0x000fe8000800000b */
[----:B------:R-:W-:Y:S04]  /*8630*/  STS.U8 [R205+UR11+0x6e00], R191 ;  /* 0x006e00bfcd007988 */ /* 0x000fe8000800000b */
[----:B------:R-:W-:Y:S04]  /*8640*/  STS.U8 [R205+UR11+0x6f00], R190 ;  /* 0x006f00becd007988 */ /* 0x000fe8000800000b */
[----:B------:R-:W-:Y:S04]  /*8650*/  STS.U8 [R71+UR11+0x6780], R182 ;  /* 0x006780b647007988 */ /* 0x000fe8000800000b */
[----:B------:R-:W-:Y:S04]  /*8660*/  STS.U8 [R71+UR11+0x6680], R183 ;  /* 0x006680b747007988 */ /* 0x000fe8000800000b */
[----:B------:R-:W-:Y:S04]  /*8670*/  STS.U8 [R71+UR11+0x6880], R131 ;  /* 0x0068808347007988 */ /* 0x000fe8000800000b */
[----:B------:R-:W-:Y:S01]  /*8680*/  STS.U8 [R71+UR11+0x6980], R130 ;  /* 0x0069808247007988 */ /* 0x000fe2000800000b */
[----:B------:R-:W-:-:S02]  /*8690*/  IADD3 R64, P4, PT, R180, 0x82, RZ ;  /* 0x00000082b4407810 */ /* 0x000fc40007f9e0ff */
        /* <DEDUP_REMOVED lines=10> */
[----:B--2---:R0:W-:Y:S04]  /*8740*/  STS.U8 [R71+UR11+0x6a80], R75 ;  /* 0x006a804b47007988 */ /* 0x0041e8000800000b */
[----:B----4-:R1:W-:Y:S01]  /*8750*/  STS.U8 [R71+UR11+0x6b80], R74 ;  /* 0x006b804a47007988 */ /* 0x0103e2000800000b */
[--C-:B0-----:R-:W-:Y:S01]  /*8760*/  IMAD.X R75, RZ, RZ, R3.reuse, P1 ;  /* 0x000000ffff4b7224 */ /* 0x101fe200008e0603 */
[C---:B------:R-:W-:Y:S01]  /*8770*/  IADD3 R4, P1, PT, R180.reuse, 0xbe, RZ ;  /* 0x000000beb4047810 */ /* 0x040fe20007f3e0ff */
[--C-:B-1----:R-:W-:Y:S01]  /*8780*/  IMAD.X R74, RZ, RZ, R3.reuse, P2 ;  /* 0x000000ffff4a7224 */ /* 0x102fe200010e0603 */
[----:B------:R-:W-:Y:S01]  /*8790*/  IADD3 R182, P2, PT, R180, 0xc0, RZ ;  /* 0x000000c0b4b67810 */ /* 0x000fe20007f5e0ff */
[----:B-----5:R0:W-:Y:S02]  /*87a0*/  STS.U8 [R71+UR11+0x6c80], R73 ;  /* 0x006c804947007988 */ /* 0x0201e4000800000b */
[----:B------:R-:W-:-:S02]  /*87b0*/  IMAD.X R183, RZ, RZ, R3, P1 ;  /* 0x000000ffffb77224 */ /* 0x000fc400008e0603 */
[----:B------:R1:W-:Y:S01]  /*87c0*/  STS.U8 [R71+UR11+0x6e80], R69 ;  /* 0x006e804547007988 */ /* 0x0003e2000800000b */
[----:B------:R-:W-:-:S03]  /*87d0*/  IMAD.X R130, RZ, RZ, R3, P2 ;  /* 0x000000ffff827224 */ /* 0x000fc600010e0603 */
[----:B------:R2:W-:Y:S01]  /*87e0*/  STS.U8 [R71+UR11+0x6d80], R72 ;  /* 0x006d804847007988 */ /* 0x0005e2000800000b */
[--C-:B0-----:R-:W-:Y:S01]  /*87f0*/  IMAD.X R73, RZ, RZ, R3.reuse, P0 ;  /* 0x000000ffff497224 */ /* 0x101fe200000e0603 */
[C---:B------:R-:W-:Y:S02]  /*8800*/  IADD3 R131, P0, PT, R180.reuse, 0xc2, RZ ;  /* 0x000000c2b4837810 */ /* 0x040fe40007f1e0ff */
[C---:B-1----:R-:W-:Y:S02]  /*8810*/  IADD3 R69, P1, PT, R180.reuse, 0xc1, RZ ;  /* 0x000000c1b4457810 */ /* 0x042fe40007f3e0ff */
[C---:B--2---:R-:W-:Y:S01]  /*8820*/  IADD3 R72, P2, PT, R180.reuse, 0xc3, RZ ;  /* 0x000000c3b4487810 */ /* 0x044fe20007f5e0ff */
[----:B------:R0:W-:Y:S04]  /*8830*/  STL [R1+0x24], R131 ;  /* 0x0000248301007387 */ /* 0x0001e80000100800 */
[----:B------:R1:W-:Y:S04]  /*8840*/  STL [R1+0x20], R130 ;  /* 0x0000208201007387 */ /* 0x0003e80000100800 */
[----:B------:R2:W-:Y:S01]  /*8850*/  STL [R1+0x18], R72 ;  /* 0x0000184801007387 */ /* 0x0005e20000100800 */
[----:B0-----:R-:W-:Y:S01]  /*8860*/  IMAD.X R131, RZ, RZ, R3, P1 ;  /* 0x000000ffff837224 */ /* 0x001fe200008e0603 */
[----:B-1----:R-:W-:-:S04]  /*8870*/  IADD3 R130, P1, PT, R180, 0xc4, RZ ;  /* 0x000000c4b4827810 */ /* 0x002fc80007f3e0ff */
[----:B------:R0:W-:Y:S01]  /*8880*/  STL [R1+0x1c], R131 ;  /* 0x00001c8301007387 */ /* 0x0001e20000100800 */
[----:B--2---:R-:W-:-:S03]  /*8890*/  IMAD.X R72, RZ, RZ, R3, P0 ;  /* 0x000000ffff487224 */ /* 0x004fc600000e0603 */
[----:B------:R1:W-:Y:S04]  /*88a0*/  STL [R1+0x34], R130 ;  /* 0x0000348201007387 */ /* 0x0003e80000100800 */
[----:B------:R2:W-:Y:S01]  /*88b0*/  STL [R1+0x30], R72 ;  /* 0x0000304801007387 */ /* 0x0005e20000100800 */
[----:B0-----:R-:W-:Y:S01]  /*88c0*/  IADD3 R131, P0, PT, R180, 0xc5, RZ ;  /* 0x000000c5b4837810 */ /* 0x001fe20007f1e0ff */
[----:B-1----:R-:W-:-:S04]  /*88d0*/  IMAD.X R130, RZ, RZ, R3, P2 ;  /* 0x000000ffff827224 */ /* 0x002fc800010e0603 */
[----:B------:R0:W-:Y:S01]  /*88e0*/  STL [R1+0x28], R131 ;  /* 0x0000288301007387 */ /* 0x0001e20000100800 */
[----:B--2---:R-:W-:-:S03]  /*88f0*/  IADD3 R72, P2, PT, R180, 0xc6, RZ ;  /* 0x000000c6b4487810 */ /* 0x004fc60007f5e0ff */
        /* <DEDUP_REMOVED lines=66> */
[----:B------:R1:W-:Y:S01]  /*8d20*/  STL [R1+0xc0], R130 ;  /* 0x0000c08201007387 */ /* 0x0003e20000100800 */
[----:B------:R-:W-:-:S03]  /*8d30*/  IADD3 R42, P4, PT, R180, 0x8e, RZ ;  /* 0x0000008eb42a7810 */ /* 0x000fc60007f9e0ff */
[----:B------:R2:W-:Y:S01]  /*8d40*/  STL [R1+0xb8], R72 ;  /* 0x0000b84801007387 */ /* 0x0005e20000100800 */
[----:B0-----:R-:W-:Y:S01]  /*8d50*/  IADD3 R131, P0, PT, R180, 0xd7, RZ ;  /* 0x000000d7b4837810 */ /* 0x001fe20007f1e0ff */
[----:B-1----:R-:W-:-:S04]  /*8d60*/  IMAD.X R130, RZ, RZ, R3, P2 ;  /* 0x000000ffff827224 */ /* 0x002fc800010e0603 */
[----:B------:R0:W-:Y:S01]  /*8d70*/  STL [R1+0xc4], R131 ;  /* 0x0000c48301007387 */ /* 0x0001e20000100800 */
[C---:B--2---:R-:W-:Y:S01]  /*8d80*/  IADD3 R72, P2, PT, R180.reuse, 0xd8, RZ ;  /* 0x000000d8b4487810 */ /* 0x044fe20007f5e0ff */
[--C-:B------:R-:W-:Y:S01]  /*8d90*/  IMAD.X R41, RZ, RZ, R3.reuse, P3 ;  /* 0x000000ffff297224 */ /* 0x100fe200018e0603 */
[C---:B------:R-:W-:Y:S01]  /*8da0*/  IADD3 R40, P3, PT, R180.reuse, 0x8f, RZ ;  /* 0x0000008fb4287810 */ /* 0x040fe20007f7e0ff */
[----:B------:R1:W-:Y:S01]  /*8db0*/  STL [R1+0xbc], R130 ;  /* 0x0000bc8201007387 */ /* 0x0003e20000100800 */
[--C-:B------:R-:W-:Y:S02]  /*8dc0*/  IMAD.X R35, RZ, RZ, R3.reuse, P4 ;  /* 0x000000ffff237224 */ /* 0x100fe400020e0603 */
[--C-:B0-----:R-:W-:Y:S01]  /*8dd0*/  IMAD.X R131, RZ, RZ, R3.reuse, P1 ;  /* 0x000000ffff837224 */ /* 0x101fe200008e0603 */
[----:B------:R0:W-:Y:S01]  /*8de0*/  STL [R1+0xd0], R72 ;  /* 0x0000d04801007387 */ /* 0x0001e20000100800 */
[C---:B------:R-:W-:Y:S02]  /*8df0*/  IADD3 R34, P4, PT, R180.reuse, 0x92, RZ ;  /* 0x00000092b4227810 */ /* 0x040fe40007f9e0ff */
[C---:B-1----:R-:W-:Y:S01]  /*8e00*/  IADD3 R130, P1, PT, R180.reuse, 0xd9, RZ ;  /* 0x000000d9b4827810 */ /* 0x042fe20007f3e0ff */
[--C-:B------:R-:W-:Y:S01]  /*8e10*/  IMAD.X R33, RZ, RZ, R3.reuse, P3 ;  /* 0x000000ffff217224 */ /* 0x100fe200018e0603 */
[----:B------:R1:W-:Y:S01]  /*8e20*/  STL [R1+0xc8], R131 ;  /* 0x0000c88301007387 */ /* 0x0003e20000100800 */
[----:B0-----:R-:W-:Y:S01]  /*8e30*/  IMAD.X R72, RZ, RZ, R3, P0 ;  /* 0x000000ffff487224 */ /* 0x001fe200000e0603 */
[----:B------:R-:W-:-:S02]  /*8e40*/  IADD3 R32, P3, PT, R180, 0x93, RZ ;  /* 0x00000093b4207810 */ /* 0x000fc40007f7e0ff */
[----:B------:R0:W-:Y:S01]  /*8e50*/  STL [R1+0xd4], R130 ;  /* 0x0000d48201007387 */ /* 0x0001e20000100800 */
[----:B------:R-:W-:-:S03]  /*8e60*/  IMAD.X R27, RZ, RZ, R3, P4 ;  /* 0x000000ffff1b7224 */ /* 0x000fc600020e0603 */
[----:B------:R2:W-:Y:S01]  /*8e70*/  STL [R1+0xcc], R72 ;  /* 0x0000cc4801007387 */ /* 0x0005e20000100800 */
[C---:B-1----:R-:W-:Y:S01]  /*8e80*/  IADD3 R131, P0, PT, R180.reuse, 0xda, RZ ;  /* 0x000000dab4837810 */ /* 0x042fe20007f1e0ff */
[--C-:B------:R-:W-:Y:S01]  /*8e90*/  IMAD.X R25, RZ, RZ, R3.reuse, P3 ;  /* 0x000000ffff197224 */ /* 0x100fe200018e0603 */
[C---:B------:R-:W-:Y:S01]  /*8ea0*/  IADD3 R26, P4, PT, R180.reuse, 0x96, RZ ;  /* 0x00000096b41a7810 */ /* 0x040fe20007f9e0ff */
[----:B0-----:R-:W-:Y:S02]  /*8eb0*/  IMAD.X R130, RZ, RZ, R3, P2 ;  /* 0x000000ffff827224 */ /* 0x001fe400010e0603 */
[----:B------:R0:W-:Y:S01]  /*8ec0*/  STL [R1+0xe0], R131 ;  /* 0x0000e08301007387 */ /* 0x0001e20000100800 */
[----:B--2---:R-:W-:-:S03]  /*8ed0*/  IADD3 R72, P2, PT, R180, 0xdb, RZ ;  /* 0x000000dbb4487810 */ /* 0x004fc60007f5e0ff */
[----:B------:R1:W-:Y:S01]  /*8ee0*/  STL [R1+0xd8], R130 ;  /* 0x0000d88201007387 */ /* 0x0003e20000100800 */
[C---:B------:R-:W-:Y:S01]  /*8ef0*/  IADD3 R24, P3, PT, R180.reuse, 0x97, RZ ;  /* 0x00000097b4187810 */ /* 0x040fe20007f7e0ff */
[--C-:B------:R-:W-:Y:S02]  /*8f00*/  IMAD.X R19, RZ, RZ, R3.reuse, P4 ;  /* 0x000000ffff137224 */ /* 0x100fe400020e0603 */
[----:B------:R2:W-:Y:S01]  /*8f10*/  STL [R1+0xe4], R72 ;  /* 0x0000e44801007387 */ /* 0x0005e20000100800 */
[--C-:B0-----:R-:W-:Y:S01]  /*8f20*/  IMAD.X R131, RZ, RZ, R3.reuse, P1 ;  /* 0x000000ffff837224 */ /* 0x101fe200008e0603 */
[C---:B------:R-:W-:Y:S02]  /*8f30*/  IADD3 R18, P4, PT, R180.reuse, 0x9a, RZ ;  /* 0x0000009ab4127810 */ /* 0x040fe40007f9e0ff */
[C---:B-1----:R-:W-:Y:S01]  /*8f40*/  IADD3 R130, P1, PT, R180.reuse, 0xdc, RZ ;  /* 0x000000dcb4827810 */ /* 0x042fe20007f3e0ff */
[--C-:B------:R-:W-:Y:S02]  /*8f50*/  IMAD.X R17, RZ, RZ, R3.reuse, P3 ;  /* 0x000000ffff117224 */ /* 0x100fe400018e0603 */
[----:B--2---:R-:W-:Y:S01]  /*8f60*/  IMAD.X R72, RZ, RZ, R3, P0 ;  /* 0x000000ffff487224 */ /* 0x004fe200000e0603 */
[----:B------:R-:W-:Y:S01]  /*8f70*/  STL [R1+0xdc], R131 ;  /* 0x0000dc8301007387 */ /* 0x000fe20000100800 */
[----:B------:R-:W-:-:S03]  /*8f80*/  IADD3 R16, P3, PT, R180, 0x9b, RZ ;  /* 0x0000009bb4107810 */ /* 0x000fc60007f7e0ff */
[----:B------:R0:W-:Y:S01]  /*8f90*/  STL [R1+0xf0], R130 ;  /* 0x0000f08201007387 */ /* 0x0001e20000100800 */
[----:B------:R-:W-:-:S03]  /*8fa0*/  IMAD.X R11, RZ, RZ, R3, P4 ;  /* 0x000000ffff0b7224 */ /* 0x000fc600020e0603 */
[----:B------:R1:W-:Y:S01]  /*8fb0*/  STL [R1+0xe8], R72 ;  /* 0x0000e84801007387 */ /* 0x0003e20000100800 */
[C---:B------:R-:W-:Y:S01]  /*8fc0*/  IADD3 R10, P4, PT, R180.reuse, 0x9e, RZ ;  /* 0x0000009eb40a7810 */ /* 0x040fe20007f9e0ff */
[--C-:B------:R-:W-:Y:S02]  /*8fd0*/  IMAD.X R9, RZ, RZ, R3.reuse, P3 ;  /* 0x000000ffff097224 */ /* 0x100fe400018e0603 */
[--C-:B0-----:R-:W-:Y:S02]  /*8fe0*/  IMAD.X R130, RZ, RZ, R3.reuse, P2 ;  /* 0x000000ffff827224 */ /* 0x101fe400010e0603 */
[--C-:B-1----:R-:W-:Y:S01]  /*8ff0*/  IMAD.X R72, RZ, RZ, R3.reuse, P1 ;  /* 0x000000ffff487224 */ /* 0x102fe200008e0603 */
[----:B------:R-:W-:Y:S02]  /*9000*/  IADD3 R8, P3, PT, R180, 0x9f, RZ ;  /* 0x0000009fb4087810 */ /* 0x000fe40007f7e0ff */
[----:B------:R-:W-:Y:S01]  /*9010*/  STL [R1+0xec], R130 ;  /* 0x0000ec8201007387 */ /* 0x000fe20000100800 */
[----:B------:R-:W-:-:S03]  /*9020*/  IMAD.X R66, RZ, RZ, R3, P4 ;  /* 0x000000ffff427224 */ /* 0x000fc600020e0603 */
[----:B------:R0:W-:Y:S01]  /*9030*/  STL [R1+0xf4], R72 ;  /* 0x0000f44801007387 */ /* 0x0001e20000100800 */
[C---:B------:R-:W-:Y:S01]  /*9040*/  IADD3 R128, P4, PT, R180.reuse, 0xa2, RZ ;  /* 0x000000a2b4807810 */ /* 0x040fe20007f9e0ff */
[--C-:B------:R-:W-:Y:S01]  /*9050*/  IMAD.X R67, RZ, RZ, R3.reuse, P3 ;  /* 0x000000ffff437224 */ /* 0x100fe200018e0603 */
[C---:B------:R-:W-:Y:S01]  /*9060*/  IADD3 R127, P3, PT, R180.reuse, 0xa3, RZ ;  /* 0x000000a3b47f7810 */ /* 0x040fe20007f7e0ff */
[----:B0-----:R-:W0:Y:S02]  /*9070*/  S2R R72, SR_TID.X ;  /* 0x0000000000487919 */ /* 0x001e240000002100 */
        /* <DEDUP_REMOVED lines=11> */
[C---:B------:R-:W-:Y:S01]  /*9130*/  IADD3 R104, P3, PT, R180.reuse, 0xaf, RZ ;  /* 0x000000afb4687810 */ /* 0x040fe20007f7e0ff */
[----:B------:R1:W-:Y:S02]  /*9140*/  STS.U8 [R71+UR11+0x6480], R185 ;  /* 0x006480b947007988 */ /* 0x0003e4000800000b */
[--C-:B------:R-:W-:Y:S02]  /*9150*/  IMAD.X R99, RZ, RZ, R3.reuse, P4 ;  /* 0x000000ffff637224 */ /* 0x100fe400020e0603 */
[----:B------:R2:W-:Y:S01]  /*9160*/  STS.U8 [R71+UR11+0x6580], R184 ;  /* 0x006580b847007988 */ /* 0x0005e2000800000b */
[C---:B------:R-:W-:Y:S01]  /*9170*/  IADD3 R98, P4, PT, R180.reuse, 0xb2, RZ ;  /* 0x000000b2b4627810 */ /* 0x040fe20007f9e0ff */
[----:B------:R-:W-:Y:S01]  /*9180*/  IMAD.X R97, RZ, RZ, R3, P3 ;  /* 0x000000ffff617224 */ /* 0x000fe200018e0603 */
[----:B-1----:R-:W-:-:S02]  /*9190*/  IADD3 R185, P2, PT, R180, 0xde, RZ ;  /* 0x000000deb4b97810 */ /* 0x002fc40007f5e0ff */
[C---:B--2---:R-:W-:Y:S01]  /*91a0*/  IADD3 R184, P0, PT, R180.reuse, 0xdd, RZ ;  /* 0x000000ddb4b87810 */ /* 0x044fe20007f1e0ff */
[----:B------:R1:W-:Y:S01]  /*91b0*/  STS.U8 [R71+UR11+0x6080], R189 ;  /* 0x006080bd47007988 */ /* 0x0003e2000800000b */
[----:B------:R-:W-:-:S03]  /*91c0*/  IADD3 R96, P3, PT, R180, 0xb3, RZ ;  /* 0x000000b3b4607810 */ /* 0x000fc60007f7e0ff */
[----:B------:R2:W-:Y:S01]  /*91d0*/  STS.U8 [R71+UR11+0x6280], R187 ;  /* 0x006280bb47007988 */ /* 0x0005e2000800000b */
[----:B------:R-:W-:-:S03]  /*91e0*/  IMAD.X R91, RZ, RZ, R3, P4 ;  /* 0x000000ffff5b7224 */ /* 0x000fc600020e0603 */
[----:B------:R3:W-:Y:S01]  /*91f0*/  STS.U8 [R71+UR11+0x6380], R186 ;  /* 0x006380ba47007988 */ /* 0x0007e2000800000b */
[--C-:B-1----:R-:W-:Y:S01]  /*9200*/  IMAD.X R189, RZ, RZ, R3.reuse, P2 ;  /* 0x000000ffffbd7224 */ /* 0x102fe200010e0603 */
[C---:B------:R-:W-:Y:S02]  /*9210*/  IADD3 R190, P2, PT, R180.reuse, 0xe1, RZ ;  /* 0x000000e1b4be7810 */ /* 0x040fe40007f5e0ff */
[----:B------:R1:W-:Y:S01]  /*9220*/  STS.U8 [R71+UR11+0x6180], R188 ;  /* 0x006180bc47007988 */ /* 0x0003e2000800000b */
[--C-:B--2---:R-:W-:Y:S01]  /*9230*/  IMAD.X R187, RZ, RZ, R3.reuse, P0 ;  /* 0x000000ffffbb7224 */ /* 0x104fe200000e0603 */
[C---:B------:R-:W-:Y:S02]  /*9240*/  IADD3 R90, P4, PT, R180.reuse, 0xb6, RZ ;  /* 0x000000b6b45a7810 */ /* 0x040fe40007f9e0ff */
[----:B---3--:R-:W-:Y:S01]  /*9250*/  IADD3 R186, P1, PT, R180, 0xdf, RZ ;  /* 0x000000dfb4ba7810 */ /* 0x008fe20007f3e0ff */
[----:B------:R-:W-:Y:S01]  /*9260*/  IMAD.X R89, RZ, RZ, R3, P3 ;  /* 0x000000ffff597224 */ /* 0x000fe200018e0603 */
[----:B0-----:R-:W-:-:S02]  /*9270*/  LOP3.LUT P6, RZ, R72, 0x7f, RZ, 0xc0, !PT ;  /* 0x0000007f48ff7812 */ /* 0x001fc400078cc0ff */
[C---:B-1----:R-:W-:Y:S01]  /*9280*/  IADD3 R188, P0, PT, R180.reuse, 0xe0, RZ ;  /* 0x000000e0b4bc7810 */ /* 0x042fe20007f1e0ff */
[--C-:B------:R-:W-:Y:S01]  /*9290*/  IMAD.X R191, RZ, RZ, R3.reuse, P1 ;  /* 0x000000ffffbf7224 */ /* 0x100fe200008e0603 */
[C---:B------:R-:W-:Y:S01]  /*92a0*/  IADD3 R88, P3, PT, R180.reuse, 0xb7, RZ ;  /* 0x000000b7b4587810 */ /* 0x040fe20007f7e0ff */
[--C-:B------:R-:W-:Y:S01]  /*92b0*/  IMAD.X R195, RZ, RZ, R3.reuse, P2 ;  /* 0x000000ffffc37224 */ /* 0x100fe200010e0603 */
[C---:B------:R-:W-:Y:S01]  /*92c0*/  IADD3 R192, P1, PT, R180.reuse, 0xe2, RZ ;  /* 0x000000e2b4c07810 */ /* 0x040fe20007f3e0ff */
[--C-:B------:R-:W-:Y:S01]  /*92d0*/  IMAD.X R193, RZ, RZ, R3.reuse, P0 ;  /* 0x000000ffffc17224 */ /* 0x100fe200000e0603 */
[----:B------:R-:W-:Y:S01]  /*92e0*/  UMOV UR6, 0x1 ;  /* 0x0000000100067882 */ /* 0x000fe20000000000 */
[C---:B------:R-:W-:Y:S01]  /*92f0*/  IADD3 R194, P0, PT, R180.reuse, 0xe3, RZ ;  /* 0x000000e3b4c27810 */ /* 0x040fe20007f1e0ff */
[--C-:B------:R-:W-:Y:S01]  /*9300*/  IMAD.X R83, RZ, RZ, R3.reuse, P4 ;  /* 0x000000ffff537224 */ /* 0x100fe200020e0603 */
[C---:B------:R-:W-:Y:S01]  /*9310*/  IADD3 R196, P2, PT, R180.reuse, 0xe4, RZ ;  /* 0x000000e4b4c47810 */ /* 0x040fe20007f5e0ff */
[----:B------:R-:W-:Y:S01]  /*9320*/  IMAD.X R81, RZ, RZ, R3, P3 ;  /* 0x000000ffff517224 */ /* 0x000fe200018e0603 */
[----:B------:R-:W-:Y:S01]  /*9330*/  IADD3 R82, P4, PT, R180, 0xba, RZ ;  /* 0x000000bab4527810 */ /* 0x000fe20007f9e0ff */
[----:B------:R-:W-:-:S04]  /*9340*/  @!UP1 UIADD3 UR6, UPT, UPT, -UR6, 0x100000, URZ ;  /* 0x0010000006069890 */ /* 0x000fc8000fffe1ff */
[----:B------:R-:W-:Y:S02]  /*9350*/  @!UP1 USHF.L.U32 UR7, UR6, 0xb, URZ ;  /* 0x0000000b06079899 */ /* 0x000fe400080006ff */
[----:B------:R-:W-:Y:S01]  /*9360*/  @!UP1 USHF.L.U32 UR6, UR6, 0x1, URZ ;  /* 0x0000000106069899 */ /* 0x000fe200080006ff */
[--C-:B------:R-:W-:Y:S01]  /*9370*/  IMAD.X R197, RZ, RZ, R3.reuse, P1 ;  /* 0x000000ffffc57224 */ /* 0x100fe200008e0603 */
[C---:B------:R-:W-:Y:S01]  /*9380*/  IADD3 R80, P3, PT, R180.reuse, 0xbb, RZ ;  /* 0x000000bbb4507810 */ /* 0x040fe20007f7e0ff */
[--C-:B------:R-:W-:Y:S01]  /*9390*/  IMAD.X R199, RZ, RZ, R3.reuse, P0 ;  /* 0x000000ffffc77224 */ /* 0x100fe200000e0603 */
[C---:B------:R-:W-:Y:S01]  /*93a0*/  IADD3 R198, P1, PT, R180.reuse, 0xe5, RZ ;  /* 0x000000e5b4c67810 */ /* 0x040fe20007f3e0ff */
[--C-:B------:R-:W-:Y:S01]  /*93b0*/  IMAD.X R201, RZ, RZ, R3.reuse, P2 ;  /* 0x000000ffffc97224 */ /* 0x100fe200010e0603 */
[C---:B------:R-:W-:Y:S01]  /*93c0*/  IADD3 R200, P0, PT, R180.reuse, 0xe6, RZ ;  /* 0x000000e6b4c87810 */ /* 0x040fe20007f1e0ff */
[--C-:B------:R-:W-:Y:S01]  /*93d0*/  IMAD.X R77, RZ, RZ, R3.reuse, P4 ;  /* 0x000000ffff4d7224 */ /* 0x100fe200020e0603 */
[----:B------:R-:W-:Y:S01]  /*93e0*/  IADD3 R202, P2, PT, R180, 0xe7, RZ ;  /* 0x000000e7b4ca7810 */ /* 0x000fe20007f5e0ff */
[----:B------:R-:W-:Y:S01]  /*93f0*/  VOTEU.ALL UP3, P6 ;  /* 0x0000000000ff7886 */ /* 0x000fe20003060000 */
[-C--:B------:R-:W-:Y:S01]  /*9400*/  ISETP.GT.U32.AND P4, PT, R76, R2.reuse, PT ;  /* 0x000000024c00720c */ /* 0x080fe20003f84070 */
[--C-:B------:R-:W-:Y:S01]  /*9410*/  IMAD.X R76, RZ, RZ, R3.reuse, P3 ;  /* 0x000000ffff4c7224 */ /* 0x100fe200018e0603 */
[----:B------:R-:W-:Y:S01]  /*9420*/  ISETP.GT.U32.AND P3, PT, R204, R2, PT ;  /* 0x00000002cc00720c */ /* 0x000fe20003f64070 */
[--C-:B------:R-:W-:Y:S01]  /*9430*/  IMAD.X R203, RZ, RZ, R3.reuse, P1 ;  /* 0x000000ffffcb7224 */ /* 0x100fe200008e0603 */
[C---:B------:R-:W-:Y:S01]  /*9440*/  IADD3 R204, P1, PT, R180.reuse, 0xe8, RZ ;  /* 0x000000e8b4cc7810 */ /* 0x040fe20007f3e0ff */
[--C-:B------:R-:W-:Y:S01]  /*9450*/  IMAD.X R205, RZ, RZ, R3.reuse, P0 ;  /* 0x000000ffffcd7224 */ /* 0x100fe200000e0603 */
[C---:B------:R-:W-:Y:S01]  /*9460*/  IADD3 R206, P0, PT, R180.reuse, 0xe9, RZ ;  /* 0x000000e9b4ce7810 */ /* 0x040fe20007f1e0ff */
[--C-:B------:R-:W-:Y:S01]  /*9470*/  IMAD.X R207, RZ, RZ, R3.reuse, P2 ;  /* 0x000000ffffcf7224 */ /* 0x100fe200010e0603 */
[C---:B------:R-:W-:Y:S01]  /*9480*/  IADD3 R208, P2, PT, R180.reuse, 0xea, RZ ;  /* 0x000000eab4d07810 */ /* 0x040fe20007f5e0ff */
[----:B------:R0:W-:Y:S01]  /*9490*/  STS.U8 [R71+UR11+0x6f80], R70 ;  /* 0x006f804647007988 */ /* 0x0001e2000800000b */
[--C-:B------:R-:W-:Y:S01]  /*94a0*/  IMAD.X R209, RZ, RZ, R3.reuse, P1 ;  /* 0x000000ffffd17224 */ /* 0x100fe200008e0603 */
[----:B------:R1:W-:Y:S06]  /*94b0*/  MEMBAR.ALL.CTA ;  /* 0x0000000000007992 */ /* 0x0003ec0000008000 */
[----:B-1----:R-:W-:Y:S04]  /*94c0*/  FENCE.VIEW.ASYNC.S ;  /* 0x00000000000073c6 */ /* 0x002fe80000000000 */
[----:B------:R-:W1:Y:S02]  /*94d0*/  FENCE.VIEW.ASYNC.S ;  /* 0x00000000000073c6 */ /* 0x000e640000000000 */
[----:B-1----:R0:W1:Y:S02]  /*94e0*/  @!UP3 SYNCS.EXCH.64 URZ, [UR11+0x8010], UR6 ;  /* 0x008010060bffb5b2 */ /* 0x0020640008000100 */
[----:B-1----:R-:W-:Y:S01]  /*94f0*/  BAR.SYNC.DEFER_BLOCKING 0x0 ;  /* 0x0000000000007b1d */ /* 0x002fe20000010000 */
[C---:B------:R-:W-:Y:S01]  /*9500*/  IADD3 R210, P1, PT, R180.reuse, 0xeb, RZ ;  /* 0x000000ebb4d27810 */ /* 0x040fe20007f3e0ff */
[--C-:B------:R-:W-:Y:S01]  /*9510*/  IMAD.X R211, RZ, RZ, R3.reuse, P0 ;  /* 0x000000ffffd37224 */ /* 0x100fe200000e0603 */
        /* <DEDUP_REMOVED lines=17> */
[----:B------:R-:W-:-:S02]  /*9630*/  IMAD.X R229, RZ, RZ, R3, P0 ;  /* 0x000000ffffe57224 */ /* 0x000fc400000e0603 */
[----:B------:R-:W-:Y:S01]  /*9640*/  IMAD.X R230, RZ, RZ, R3, P2 ;  /* 0x000000ffffe67224 */ /* 0x000fe200010e0603 */
[----:B0-----:R-:W-:Y:S09]  /*9650*/  BRA.U UP2, `(.L_x_12) ;  /* 0x0000000102307547 */ /* 0x001ff2000b800000 */
[----:B------:R-:W-:Y:S01]  /*9660*/  UIADD3 UR6, UPT, UPT, UR11, 0x8010, URZ ;  /* 0x000080100b067890 */ /* 0x000fe2000fffe0ff */
[----:B------:R-:W-:Y:S01]  /*9670*/  UMOV UR7, URZ ;  /* 0x000000ff00077c82 */ /* 0x000fe20008000000 */
[----:B------:R-:W-:Y:S01]  /*9680*/  UMOV UR20, UR35 ;  /* 0x0000002300147c82 */ /* 0x000fe20008000000 */
[----:B------:R-:W-:Y:S01]  /*9690*/  UMOV UR21, 0x40004040 ;  /* 0x4000404000157882 */ /* 0x000fe20000000000 */
[----:B------:R-:W-:Y:S01]  /*96a0*/  UMOV UR18, UR17 ;  /* 0x0000001100127c82 */ /* 0x000fe20008000000 */
[----:B------:R-:W-:Y:S01]  /*96b0*/  UMOV UR19, 0xc0004010 ;  /* 0xc000401000137882 */ /* 0x000fe20000000000 */
[----:B------:R-:W-:Y:S01]  /*96c0*/  UMOV UR22, 0x0 ;  /* 0x0000000000167882 */ /* 0x000fe20000000000 */
[----:B------:R-:W-:Y:S01]  /*96d0*/  UMOV UR23, 0x8208010 ;  /* 0x0820801000177882 */ /* 0x000fe20000000000 */
[----:B------:R-:W-:Y:S01]  /*96e0*/  UMOV UR6, UR6 ;  /* 0x0000000600067c82 */ /* 0x000fe20008000000 */
[----:B------:R0:W-:Y:S01]  /*96f0*/  UTCQMMA gdesc[UR20], gdesc[UR18], tmem[UR34], tmem[UR22], idesc[UR23], !UPT ;  /* 0x00ff1612140075ea */ /* 0x0001e2000f800322 */
[----:B------:R0:W-:Y:S01]  /*9700*/  UTCBAR [UR6], URZ ;  /* 0x000000ff060073e9 */ /* 0x0001e200080000ff */
[----:B------:R-:W-:-:S02]  /*9710*/  NOP ;  /* 0x0000000000007918 */ /* 0x000fc40000000000 */
.L_x_12:
[----:B------:R-:W1:Y:S01]  /*9720*/  SYNCS.PHASECHK.TRANS64.TRYWAIT P0, [UR11+0x8010], RZ ;  /* 0x008010ffff0075a7 */ /* 0x000e62000800110b */
        /* <DEDUP_REMOVED lines=24> */
[-C--:B------:R-:W-:Y:S01]  /*98b0*/  ISETP.GT.U32.AND P2, PT, R80, R2.reuse, PT ;  /* 0x000000025000720c */ /* 0x080fe20003f44070 */
[----:B------:R-:W-:Y:S01]  /*98c0*/  IMAD.X R3, RZ, RZ, R3, P1 ;  /* 0x000000ffff037224 */ /* 0x000fe200008e0603 */
[----:B------:R-:W-:Y:S01]  /*98d0*/  ISETP.GT.U32.AND P1, PT, R82, R2, PT ;  /* 0x000000025200720c */ /* 0x000fe20003f24070 */
[----:B-1----:R-:W-:-:S12]  /*98e0*/  @!P0 BRA `(.L_x_13) ;  /* 0x0000008400448947 */ /* 0x002fd80003800000 */
.L_x_22:
[----:B------:R-:W-:Y:S01]  /*98f0*/  BAR.SYNC.DEFER_BLOCKING 0x0 ;  /* 0x0000000000007b1d */ /* 0x000fe20000010000 */
[----:B------:R-:W-:Y:S02]  /*9900*/  ISETP.GT.U32.AND.EX P6, PT, R73, RZ, PT, P5 ;  /* 0x000000ff4900720c */ /* 0x000fe40003fc4150 */
[----:B------:R-:W-:Y:S02]  /*9910*/  ISETP.GT.U32.AND.EX P5, PT, R74, RZ, PT, P4 ;  /* 0x000000ff4a00720c */ /* 0x000fe40003fa4140 */
[----:B------:R-:W-:Y:S02]  /*9920*/  LOP3.LUT R0, R0, 0xf7ffffff, RZ, 0xc0, !PT ;  /* 0xf7ffffff00007812 */ /* 0x000fe400078ec0ff */
[----:B------:R-:W-:Y:S01]  /*9930*/  ISETP.GT.U32.AND.EX P4, PT, R75, RZ, PT, P3 ;  /* 0x000000ff4b00720c */ /* 0x000fe20003f84130 */
[----:B------:R1:W-:Y:S01]  /*9940*/  STL [R1+0x238], R137 ;  /* 0x0002388901007387 */ /* 0x0003e20000100800 */
[----:B------:R-:W-:Y:S02]  /*9950*/  ISETP.GT.U32.AND.EX P3, PT, R76, RZ, PT, P2 ;  /* 0x000000ff4c00720c */ /* 0x000fe40003f64120 */
[----:B------:R-:W-:Y:S01]  /*9960*/  ISETP.GT.U32.AND.EX P2, PT, R77, RZ, PT, P1 ;  /* 0x000000ff4d00720c */ /* 0x000fe20003f44110 */
[----:B------:R2:W-:Y:S01]  /*9970*/  STL [R1+0x234], R136 ;  /* 0x0002348801007387 */ /* 0x0005e20000100800 */
[----:B------:R-:W-:-:S02]  /*9980*/  ISETP.GT.U32.AND P0, PT, R84, R2, PT ;  /* 0x000000025400720c */ /* 0x000fc40003f04070 */
[----:B------:R-:W-:Y:S01]  /*9990*/  @P6 LOP3.LUT R0, R0, 0x8000000, RZ, 0xfc, !PT ;  /* 0x0800000000006812 */ /* 0x000fe200078efcff */
[----:B------:R-:W-:Y:S01]  /*99a0*/  STL [R1+0x230], R135 ;  /* 0x0002308701007387 */ /* 0x000fe20000100800 */
[----:B------:R-:W-:Y:S02]  /*99b0*/  ISETP.GT.U32.AND.EX P1, PT, R78, RZ, PT, P0 ;  /* 0x000000ff4e00720c */ /* 0x000fe40003f24100 */
[----:B------:R-:W-:Y:S01]  /*99c0*/  LOP3.LUT R0, R0, 0xfbffffff, RZ, 0xc0, !PT ;  /* 0xfbffffff00007812 */ /* 0x000fe200078ec0ff */
[----:B------:R3:W-:Y:S01]  /*99d0*/  STL [R1+0x22c], R134 ;  /* 0x00022c8601007387 */ /* 0x0007e20000100800 */
[----:B------:R-:W-:Y:S02]  /*99e0*/  ISETP.GT.U32.AND P0, PT, R86, R2, PT ;  /* 0x000000025600720c */ /* 0x000fe40003f04070 */
[----:B------:R-:W-:Y:S01]  /*99f0*/  @P5 LOP3.LUT R0, R0, 0x4000000, RZ, 0xfc, !PT ;  /* 0x0400000000005812 */ /* 0x000fe200078efcff */
[----:B-1----:R-:W4:Y:S01]  /*9a00*/  LDL.LU R137, [R1+0x1c] ;  /* 0x00001c0001897983 */ /* 0x002f220000300800 */
[----:B------:R-:W-:-:S02]  /*9a10*/  LOP3.LUT R251, R251, 0x7fffffff, RZ, 0xc0, !PT ;  /* 0x7ffffffffbfb7812 */ /* 0x000fc400078ec0ff */
[----:B------:R-:W-:Y:S01]  /*9a20*/  LOP3.LUT R0, R0, 0xfdffffff, RZ, 0xc0, !PT ;  /* 0xfdffffff00007812 */ /* 0x000fe200078ec0ff */
[----:B--2---:R-:W2:Y:S01]  /*9a30*/  LDL.LU R136, [R1+0x20] ;  /* 0x0000200001887983 */ /* 0x004ea20000300800 */
[-C--:B------:R-:W-:Y:S02]  /*9a40*/  ISETP.GT.U32.AND P5, PT, R69, R2.reuse, PT ;  /* 0x000000024500720c */ /* 0x080fe40003fa4070 */
[----:B------:R-:W-:Y:S02]  /*9a50*/  @P4 LOP3.LUT R0, R0, 0x2000000, RZ, 0xfc, !PT ;  /* 0x0200000000004812 */ /* 0x000fe400078efcff */
[-C--:B------:R-:W-:Y:S02]  /*9a60*/  ISETP.GT.U32.AND P4, PT, R70, R2.reuse, PT ;  /* 0x000000024600720c */ /* 0x080fe40003f84070 */
[----:B------:R-:W-:Y:S02]  /*9a70*/  LOP3.LUT R0, R0, 0xfeffffff, RZ, 0xc0, !PT ;  /* 0xfeffffff00007812 */ /* 0x000fe400078ec0ff */
[----:B------:R-:W-:-:S02]  /*9a80*/  ISETP.GT.U32.AND P6, PT, R4, R2, PT ;  /* 0x000000020400720c */ /* 0x000fc40003fc4070 */
[----:B------:R-:W-:Y:S02]  /*9a90*/  @P3 LOP3.LUT R0, R0, 0x1000000, RZ, 0xfc, !PT ;  /* 0x0100000000003812 */ /* 0x000fe400078efcff */
[----:B------:R-:W-:Y:S02]  /*9aa0*/  ISETP.GT.U32.AND P3, PT, R71, R2, PT ;  /* 0x000000024700720c */ /* 0x000fe40003f64070 */
[----:B------:R-:W-:Y:S02]  /*9ab0*/  LOP3.LUT R0, R0, 0xff7fffff, RZ, 0xc0, !PT ;  /* 0xff7fffff00007812 */ /* 0x000fe400078ec0ff */
[----:B------:R-:W-:Y:S02]  /*9ac0*/  LOP3.LUT R252, R252, 0xfffffffe, RZ, 0xc0, !PT ;  /* 0xfffffffefcfc7812 */ /* 0x000fe400078ec0ff */
[----:B------:R-:W-:Y:S02]  /*9ad0*/  @P2 LOP3.LUT R0, R0, 0x800000, RZ, 0xfc, !PT ;  /* 0x0080000000002812 */ /* 0x000fe400078efcff */
[----:B------:R-:W-:-:S02]  /*9ae0*/  ISETP.GT.U32.AND.EX P2, PT, R79, RZ, PT, P0 ;  /* 0x000000ff4f00720c */ /* 0x000fc40003f44100 */
[----:B------:R-:W-:Y:S02]  /*9af0*/  LOP3.LUT R0, R0, 0xffbfffff, RZ, 0xc0, !PT ;  /* 0xffbfffff00007812 */ /* 0x000fe400078ec0ff */
[-C--:B------:R-:W-:Y:S02]  /*9b00*/  ISETP.GT.U32.AND P0, PT, R88, R2.reuse, PT ;  /* 0x000000025800720c */ /* 0x080fe40003f04070 */
[----:B------:R-:W-:Y:S02]  /*9b10*/  @P1 LOP3.LUT R0, R0, 0x400000, RZ, 0xfc, !PT ;  /* 0x0040000000001812 */ /* 0x000fe400078efcff */
[----:B------:R-:W-:Y:S02]  /*9b20*/  ISETP.GT.U32.AND.EX P1, PT, R81, RZ, PT, P0 ;  /* 0x000000ff5100720c */ /* 0x000fe40003f24100 */
[----:B------:R-:W-:Y:S02]  /*9b30*/  LOP3.LUT R0, R0, 0xffdfffff, RZ, 0xc0, !PT ;  /* 0xffdfffff00007812 */ /* 0x000fe400078ec0ff */
[----:B------:R-:W-:-:S02]  /*9b40*/  ISETP.GT.U32.AND P0, PT, R90, R2, PT ;  /* 0x000000025a00720c */ /* 0x000fc40003f04070 */
[----:B------:R-:W-:Y:S02]  /*9b50*/  @P2 LOP3.LUT R0, R0, 0x200000, RZ, 0xfc, !PT ;  /* 0x0020000000002812 */ /* 0x000fe400078efcff */
[----:B------:R-:W-:Y:S02]  /*9b60*/  ISETP.GT.U32.AND.EX P2, PT, R83, RZ, PT, P0 ;  /* 0x000000ff5300720c */ /* 0x000fe40003f44100 */
[----:B------:R-:W-:Y:S02]  /*9b70*/  LOP3.LUT R0, R0, 0xffefffff, RZ, 0xc0, !PT ;  /* 0xffefffff00007812 */ /* 0x000fe400078ec0ff */
[----:B------:R-:W-:Y:S02]  /*9b80*/  ISETP.GT.U32.AND P0, PT, R92, R2, PT ;  /* 0x000000025c00720c */ /* 0x000fe40003f04070 */
        /* <DEDUP_REMOVED lines=82> */
[----:B------:R-:W-:Y:S02]  /*a0b0*/  ISETP.GT.U32.AND P0, PT, R6, R2, PT ;  /* 0x000000020600720c */ /* 0x000fe40003f04070 */
[----:B------:R-:W-:Y:S02]  /*a0c0*/  @P5 LOP3.LUT R252, R252, 0x1, RZ, 0xfc, !PT ;  /* 0x00000001fcfc5812 */ /* 0x000fe400078efcff */
        /* <DEDUP_REMOVED lines=125> */
[----:B------:R-:W-:Y:S02]  /*a8a0*/  ISETP.GT.U32.AND P1, PT, R65, R2, PT ;  /* 0x000000024100720c */ /* 0x000fe40003f24070 */
[----:B------:R-:W-:Y:S02]  /*a8b0*/  LOP3.LUT R252, R252, 0xfffffffd, RZ, 0xc0, !PT ;  /* 0xfffffffdfcfc7812 */ /* 0x000fe400078ec0ff */
[----:B------:R-:W-:-:S02]  /*a8c0*/  ISETP.GT.U32.AND.EX P1, PT, R61, RZ, PT, P1 ;  /* 0x000000ff3d00720c */ /* 0x000fc40003f24110 */
[----:B------:R-:W1:Y:S01]  /*a8d0*/  LDTM.x128 R4, tmem[UR12+0x20] ;  /* 0x0000200c000479ee */ /* 0x000e6200083c0000 */
[----:B------:R-:W-:Y:S02]  /*a8e0*/  @P6 LOP3.LUT R252, R252, 0x2, RZ, 0xfc, !PT ;  /* 0x00000002fcfc6812 */ /* 0x000fe400078efcff */
[----:B------:R-:W-:Y:S02]  /*a8f0*/  LOP3.LUT R0, R0, 0xdfffffff, RZ, 0xc0, !PT ;  /* 0xdfffffff00007812 */ /* 0x000fe400078ec0ff */
[----:B------:R-:W-:Y:S02]  /*a900*/  LOP3.LUT R252, R252, 0xfffbffff, RZ, 0xc0, !PT ;  /* 0xfffbfffffcfc7812 */ /* 0x000fe400078ec0ff */
[----:B------:R-:W-:Y:S01]  /*a910*/  @P2 LOP3.LUT R0, R0, 0x20000000, RZ, 0xfc, !PT ;  /* 0x2000000000002812 */ /* 0x000fe200078efcff */
[----:B-1----:R-:W-:Y:S01]  /*a920*/  FMUL R6, R6, UR45 ;  /* 0x0000002d06067c20 */ /* 0x002fe20008400000 */
[----:B------:R-:W-:Y:S02]  /*a930*/  FMUL R5, R5, UR45 ;  /* 0x0000002d05057c20 */ /* 0x000fe40008400000 */
[----:B------:R-:W-:-:S02]  /*a940*/  LOP3.LUT R0, R0, 0xbfffffff, RZ, 0xc0, !PT ;  /* 0xbfffffff00007812 */ /* 0x000fc400078ec0ff */
[C---:B------:R-:W-:Y:S02]  /*a950*/  LOP3.LUT P6, RZ, R251.reuse, 0x20000, RZ, 0xc0, !PT ;  /* 0x00020000fbff7812 */ /* 0x040fe400078cc0ff */
[----:B---3--:R-:W-:Y:S02]  /*a960*/  FSEL R134, R6, -INF , !P0 ;  /* 0xff80000006867808 */ /* 0x008fe40004000000 */
[----:B------:R-:W-:Y:S02]  /*a970*/  LOP3.LUT P0, RZ, R251, 0x8000, RZ, 0xc0, !PT ;  /* 0x00008000fbff7812 */ /* 0x000fe4000780c0ff */
[----:B------:R-:W-:Y:S02]  /*a980*/  FSEL R5, R5, -INF , !P1 ;  /* 0xff80000005057808 */ /* 0x000fe40004800000 */
[----:B------:R-:W-:Y:S02]  /*a990*/  @P3 LOP3.LUT R0, R0, 0x40000000, RZ, 0xfc, !PT ;  /* 0x4000000000003812 */ /* 0x000fe400078efcff */
[----:B------:R-:W-:-:S02]  /*a9a0*/  LOP3.LUT P5, RZ, R251, 0x8, RZ, 0xc0, !PT ;  /* 0x00000008fbff7812 */ /* 0x000fc400078ac0ff */
[----:B------:R-:W-:-:S05]  /*a9b0*/  LOP3.LUT P2, RZ, R251, 0x4, RZ, 0xc0, !PT ;  /* 0x00000004fbff7812 */ /* 0x000fca000784c0ff */
[----:B------:R-:W-:Y:S02]  /*a9c0*/  @P0 LOP3.LUT R252, R252, 0x40000, RZ, 0xfc, !PT ;  /* 0x00040000fcfc0812 */ /* 0x000fe400078efcff */
[C---:B------:R-:W-:Y:S02]  /*a9d0*/  LOP3.LUT P0, RZ, R251.reuse, 0x4000, RZ, 0xc0, !PT ;  /* 0x00004000fbff7812 */ /* 0x040fe4000780c0ff */
[----:B------:R-:W-:Y:S01]  /*a9e0*/  LOP3.LUT R252, R252, 0xfff7ffff, RZ, 0xc0, !PT ;  /* 0xfff7fffffcfc7812 */ /* 0x000fe200078ec0ff */
[----:B------:R-:W-:Y:S01]  /*a9f0*/  FMUL R6, R8, UR45 ;  /* 0x0000002d08067c20 */ /* 0x000fe20008400000 */
[----:B------:R1:W-:Y:S01]  /*aa00*/  STL [R1+0x14], R5 ;  /* 0x0000140501007387 */ /* 0x0003e20000100800 */
[----:B------:R-:W-:Y:S02]  /*aa10*/  LOP3.LUT R0, R0, 0x7fffffff, RZ, 0xc0, !PT ;  /* 0x7fffffff00007812 */ /* 0x000fe400078ec0ff */
[C---:B------:R-:W-:Y:S02]  /*aa20*/  LOP3.LUT P1, RZ, R251.reuse, 0x10000, RZ, 0xc0, !PT ;  /* 0x00010000fbff7812 */ /* 0x040fe4000782c0ff */
[----:B------:R-:W-:-:S04]  /*aa30*/  LOP3.LUT P3, RZ, R251, 0x2, RZ, 0xc0, !PT ;  /* 0x00000002fbff7812 */ /* 0x000fc8000786c0ff */
[----:B------:R-:W-:Y:S01]  /*aa40*/  @P0 LOP3.LUT R252, R252, 0x80000, RZ, 0xfc, !PT ;  /* 0x00080000fcfc0812 */ /* 0x000fe200078efcff */
[----:B------:R-:W-:Y:S01]  /*aa50*/  FMUL R8, R10, UR45 ;  /* 0x0000002d0a087c20 */ /* 0x000fe20008400000 */
[----:B------:R-:W-:Y:S01]  /*aa60*/  LOP3.LUT P0, RZ, R251, 0x2000, RZ, 0xc0, !PT ;  /* 0x00002000fbff7812 */ /* 0x000fe2000780c0ff */
[----:B-1----:R-:W-:Y:S01]  /*aa70*/  FMUL R5, R7, UR45 ;  /* 0x0000002d07057c20 */ /* 0x002fe20008400000 */
[----:B------:R-:W-:Y:S01]  /*aa80*/  LOP3.LUT R252, R252, 0xffefffff, RZ, 0xc0, !PT ;  /* 0xffeffffffcfc7812 */ /* 0x000fe200078ec0ff */
[----:B------:R-:W3:Y:S01]  /*aa90*/  LDL.LU R135, [R1+0x30] ;  /* 0x0000300001877983 */ /* 0x000ee20000300800 */
[----:B------:R-:W-:Y:S01]  /*aaa0*/  @P4 LOP3.LUT R0, R0, 0x80000000, RZ, 0xfc, !PT ;  /* 0x8000000000004812 */ /* 0x000fe200078efcff */
[----:B------:R-:W-:-:S08]  /*aab0*/  FMUL R10, R12, UR45 ;  /* 0x0000002d0c0a7c20 */ /* 0x000fd00008400000 */
[----:B------:R-:W-:Y:S02]  /*aac0*/  @P0 LOP3.LUT R252, R252, 0x100000, RZ, 0xfc, !PT ;  /* 0x00100000fcfc0812 */ /* 0x000fe400078efcff */
[----:B------:R-:W-:Y:S02]  /*aad0*/  LOP3.LUT P0, RZ, R251, 0x1000, RZ, 0xc0, !PT ;  /* 0x00001000fbff7812 */ /* 0x000fe4000780c0ff */
[----:B------:R-:W-:Y:S01]  /*aae0*/  LOP3.LUT R252, R252, 0xffdfffff, RZ, 0xc0, !PT ;  /* 0xffdffffffcfc7812 */ /* 0x000fe200078ec0ff */
[----:B------:R-:W-:Y:S01]  /*aaf0*/  FMUL R7, R9, UR45 ;  /* 0x0000002d09077c20 */ /* 0x000fe20008400000 */
[----:B------:R-:W-:Y:S02]  /*ab00*/  FSEL R8, R8, -INF , !P5 ;  /* 0xff80000008087808 */ /* 0x000fe40006800000 */
[----:B------:R-:W-:-:S07]  /*ab10*/  LOP3.LUT P4, RZ, R251, 0x1, RZ, 0xc0, !PT ;  /* 0x00000001fbff7812 */ /* 0x000fce000788c0ff */
[----:B------:R-:W-:Y:S02]  /*ab20*/  @P0 LOP3.LUT R252, R252, 0x200000, RZ, 0xfc, !PT ;  /* 0x00200000fcfc0812 */ /* 0x000fe400078efcff */
[----:B------:R-:W-:Y:S02]  /*ab30*/  LOP3.LUT P0, RZ, R251, 0x800, RZ, 0xc0, !PT ;  /* 0x00000800fbff7812 */ /* 0x000fe4000780c0ff */
[----:B------:R-:W-:-:S11]  /*ab40*/  LOP3.LUT R252, R252, 0xffbfffff, RZ, 0xc0, !PT ;  /* 0xffbffffffcfc7812 */ /* 0x000fd600078ec0ff */
        /* <DEDUP_REMOVED lines=8> */
[----:B------:R-:W-:Y:S01]  /*abd0*/  LOP3.LUT R252, R252, 0xfdffffff, RZ, 0xc0, !PT ;  /* 0xfdfffffffcfc7812 */ /* 0x000fe200078ec0ff */
[----:B------:R-:W-:Y:S01]  /*abe0*/  FMUL R12, R14, UR45 ;  /* 0x0000002d0e0c7c20 */ /* 0x000fe20008400000 */
[----:B------:R-:W-:Y:S01]  /*abf0*/  FMUL R9, R11, UR45 ;  /* 0x0000002d0b097c20 */ /* 0x000fe20008400000 */
[----:B------:R-:W-:Y:S01]  /*ac00*/  FMUL R11, R13, UR45 ;  /* 0x0000002d0d0b7c20 */ /* 0x000fe20008400000 */
[----:B------:R-:W-:-:S07]  /*ac10*/  FMUL R13, R15, UR45 ;  /* 0x0000002d0f0d7c20 */ /* 0x000fce0008400000 */
[----:B------:R-:W-:Y:S02]  /*ac20*/  @P0 LOP3.LUT R252, R252, 0x2000000, RZ, 0xfc, !PT ;  /* 0x02000000fcfc0812 */ /* 0x000fe400078efcff */
[----:B------:R-:W-:-:S04]  /*ac30*/  LOP3.LUT P0, RZ, R251, 0x80, RZ, 0xc0, !PT ;  /* 0x00000080fbff7812 */ /* 0x000fc8000780c0ff */
[----:B------:R-:W-:Y:S02]  /*ac40*/  FSEL R12, R12, -INF , !P0 ;  /* 0xff8000000c0c7808 */ /* 0x000fe40004000000 */
[----:B------:R-:W-:Y:S01]  /*ac50*/  LOP3.LUT P0, RZ, R252, 0x2000000, RZ, 0xc0, !PT ;  /* 0x02000000fcff7812 */ /* 0x000fe2000780c0ff */
[----:B------:R-:W-:-:S03]  /*ac60*/  FMUL R14, R16, UR45 ;  /* 0x0000002d100e7c20 */ /* 0x000fc60008400000 */
        /* <DEDUP_REMOVED lines=19> */
[----:B------:R-:W-:-:S04]  /*ada0*/  LOP3.LUT P0, RZ, R252, 0x40000, RZ, 0xc0, !PT ;  /* 0x00040000fcff7812 */ /* 0x000fc8000780c0ff */
[----:B------:R-:W-:Y:S02]  /*adb0*/  FSEL R20, R20, -INF , !P0 ;  /* 0xff80000014147808 */ /* 0x000fe40004000000 */
        /* <DEDUP_REMOVED lines=20> */
[----:B------:R-:W-:-:S10]  /*af00*/  FMUL R21, R23, UR45 ;  /* 0x0000002d17157c20 */ /* 0x000fd40008400000 */
[----:B------:R-:W-:Y:S02]  /*af10*/  @P0 LOP3.LUT R252, R252, 0x10000, RZ, 0xfc, !PT ;  /* 0x00010000fcfc0812 */ /* 0x000fe400078efcff */
[----:B------:R-:W-:Y:S01]  /*af20*/  LOP3.LUT P0, RZ, R251, 0x8000000, RZ, 0xc0, !PT ;  /* 0x08000000fbff7812 */ /* 0x000fe2000780c0ff */
[----:B------:R-:W-:Y:S01]  /*af30*/  FMUL R23, R25, UR45 ;  /* 0x0000002d19177c20 */ /* 0x000fe20008400000 */
[----:B------:R-:W-:Y:S01]  /*af40*/  LOP3.LUT R252, R252, 0xfffdffff, RZ, 0xc0, !PT ;  /* 0xfffdfffffcfc7812 */ /* 0x000fe200078ec0ff */
[----:B------:R-:W-:Y:S01]  /*af50*/  FMUL R25, R27, UR45 ;  /* 0x0000002d1b197c20 */ /* 0x000fe20008400000 */
[----:B------:R-:W-:Y:S01]  /*af60*/  FMUL R27, R29, UR45 ;  /* 0x0000002d1d1b7c20 */ /* 0x000fe20008400000 */
[----:B------:R-:W-:Y:S01]  /*af70*/  FMUL R29, R31, UR45 ;  /* 0x0000002d1f1d7c20 */ /* 0x000fe20008400000 */
[----:B------:R-:W-:Y:S01]  /*af80*/  FMUL R22, R24, UR45 ;  /* 0x0000002d18167c20 */ /* 0x000fe20008400000 */
[----:B------:R-:W-:Y:S01]  /*af90*/  FMUL R31, R33, UR45 ;  /* 0x0000002d211f7c20 */ /* 0x000fe20008400000 */
[----:B------:R-:W-:Y:S01]  /*afa0*/  FMUL R24, R26, UR45 ;  /* 0x0000002d1a187c20 */ /* 0x000fe20008400000 */
[----:B------:R-:W-:Y:S01]  /*afb0*/  FMUL R26, R28, UR45 ;  /* 0x0000002d1c1a7c20 */ /* 0x000fe20008400000 */
[----:B------:R-:W-:-:S03]  /*afc0*/  FMUL R28, R30, UR45 ;  /* 0x0000002d1e1c7c20 */ /* 0x000fc60008400000 */
[----:B------:R-:W-:Y:S02]  /*afd0*/  @P0 LOP3.LUT R252, R252, 0x20000, RZ, 0xfc, !PT ;  /* 0x00020000fcfc0812 */ /* 0x000fe400078efcff */
[----:B------:R-:W-:Y:S01]  /*afe0*/  LOP3.LUT P0, RZ, R251, 0x4000000, RZ, 0xc0, !PT ;  /* 0x04000000fbff7812 */ /* 0x000fe2000780c0ff */
[----:B------:R-:W-:Y:S01]  /*aff0*/  FMUL R30, R32, UR45 ;  /* 0x0000002d201e7c20 */ /* 0x000fe20008400000 */
[----:B------:R-:W-:Y:S02]  /*b000*/  FMUL R32, R34, UR45 ;  /* 0x0000002d22207c20 */ /* 0x000fe40008400000 */
        /* <DEDUP_REMOVED lines=11> */
[----:B------:R-:W-:Y:S01]  /*b0c0*/  FMUL R36, R38, UR45 ;  /* 0x0000002d26247c20 */ /* 0x000fe20008400000 */
[----:B------:R-:W-:Y:S02]  /*b0d0*/  FMUL R38, R40, UR45 ;  /* 0x0000002d28267c20 */ /* 0x000fe40008400000 */
[----:B------:R-:W-:Y:S01]  /*b0e0*/  FSEL R35, R35, -INF , !P0 ;  /* 0xff80000023237808 */ /* 0x000fe20004000000 */
[----:B------:R-:W-:Y:S01]  /*b0f0*/  FMUL R40, R42, UR45 ;  /* 0x0000002d2a287c20 */ /* 0x000fe20008400000 */
[----:B------:R-:W-:Y:S02]  /*b100*/  LOP3.LUT P0, RZ, R252, 0x2000, RZ, 0xc0, !PT ;  /* 0x00002000fcff7812 */ /* 0x000fe4000780c0ff */
[----:B------:R-:W-:-:S02]  /*b110*/  FSEL R21, R21, -INF , !P1 ;  /* 0xff80000015157808 */ /* 0x000fc40004800000 */
[----:B------:R-:W-:Y:S01]  /*b120*/  LOP3.LUT P1, RZ, R0, 0x8, RZ, 0xc0, !PT ;  /* 0x0000000800ff7812 */ /* 0x000fe2000782c0ff */
[----:B------:R-:W-:Y:S01]  /*b130*/  FMUL R37, R39, UR45 ;  /* 0x0000002d27257c20 */ /* 0x000fe20008400000 */
[----:B------:R-:W-:Y:S02]  /*b140*/  FSEL R36, R36, -INF , !P0 ;  /* 0xff80000024247808 */ /* 0x000fe40004000000 */
[----:B------:R-:W-:Y:S02]  /*b150*/  LOP3.LUT P0, RZ, R252, 0x1000, RZ, 0xc0, !PT ;  /* 0x00001000fcff7812 */ /* 0x000fe4000780c0ff */
[----:B------:R-:W-:Y:S01]  /*b160*/  FSEL R40, R40, -INF , !P1 ;  /* 0xff80000028287808 */ /* 0x000fe20004800000 */
[----:B------:R-:W-:Y:S01]  /*b170*/  FMUL R39, R41, UR45 ;  /* 0x0000002d29277c20 */ /* 0x000fe20008400000 */
[----:B------:R-:W-:Y:S01]  /*b180*/  LOP3.LUT P1, RZ, R0, 0x2000, RZ, 0xc0, !PT ;  /* 0x0000200000ff7812 */ /* 0x000fe2000782c0ff */
[----:B------:R-:W-:Y:S01]  /*b190*/  FMUL R41, R43, UR45 ;  /* 0x0000002d2b297c20 */ /* 0x000fe20008400000 */
[----:B------:R-:W-:-:S02]  /*b1a0*/  FSEL R22, R22, -INF , !P6 ;  /* 0xff80000016167808 */ /* 0x000fc40007000000 */
[----:B------:R-:W-:Y:S02]  /*b1b0*/  FSEL R37, R37, -INF , !P0 ;  /* 0xff80000025257808 */ /* 0x000fe40004000000 */
[----:B------:R-:W-:Y:S02]  /*b1c0*/  LOP3.LUT P6, RZ, R0, 0x10, RZ, 0xc0, !PT ;  /* 0x0000001000ff7812 */ /* 0x000fe400078cc0ff */
[----:B------:R-:W-:Y:S02]  /*b1d0*/  LOP3.LUT P0, RZ, R252, 0x800, RZ, 0xc0, !PT ;  /* 0x00000800fcff7812 */ /* 0x000fe4000780c0ff */
[----:B------:R-:W-:Y:S02]  /*b1e0*/  FSEL R41, R41, -INF , !P6 ;  /* 0xff80000029297808 */ /* 0x000fe40007000000 */
[----:B------:R-:W-:Y:S02]  /*b1f0*/  FSEL R38, R38, -INF , !P0 ;  /* 0xff80000026267808 */ /* 0x000fe40004000000 */
[----:B------:R-:W-:-:S02]  /*b200*/  LOP3.LUT P0, RZ, R252, 0x400, RZ, 0xc0, !PT ;  /* 0x00000400fcff7812 */ /* 0x000fc4000780c0ff */
[----:B------:R-:W-:Y:S02]  /*b210*/  LOP3.LUT P6, RZ, R0, 0x200000, RZ, 0xc0, !PT ;  /* 0x0020000000ff7812 */ /* 0x000fe400078cc0ff */
[----:B------:R-:W-:-:S04]  /*b220*/  LOP3.LUT R252, R252, 0xfffffdff, RZ, 0xc0, !PT ;  /* 0xfffffdfffcfc7812 */ /* 0x000fc800078ec0ff */
[----:B------:R-:W-:-:S04]  /*b230*/  @P1 LOP3.LUT R252, R252, 0x200, RZ, 0xfc, !PT ;  /* 0x00000200fcfc1812 */ /* 0x000fc800078efcff */
[----:B------:R-:W-:-:S04]  /*b240*/  LOP3.LUT R252, R252, 0xfffffffb, RZ, 0xc0, !PT ;  /* 0xfffffffbfcfc7812 */ /* 0x000fc800078ec0ff */
        /* <DEDUP_REMOVED lines=26> */
[----:B------:R-:W-:-:S04]  /*b3f0*/  FMUL R48, R50, UR45 ;  /* 0x0000002d32307c20 */ /* 0x000fc80008400000 */
        /* <DEDUP_REMOVED lines=13> */
[----:B------:R-:W-:Y:S02]  /*b4d0*/  LOP3.LUT P5, RZ, R251, 0x40000, RZ, 0xc0, !PT ;  /* 0x00040000fbff7812 */ /* 0x000fe400078ac0ff */
[----:B------:R-:W-:Y:S02]  /*b4e0*/  FSEL R54, R54, -INF , !P6 ;  /* 0xff80000036367808 */ /* 0x000fe40007000000 */
[----:B------:R-:W-:Y:S01]  /*b4f0*/  LOP3.LUT P6, RZ, R252, 0x20, RZ, 0xc0, !PT ;  /* 0x00000020fcff7812 */ /* 0x000fe200078cc0ff */
[----:B------:R-:W-:Y:S01]  /*b500*/  FMUL R56, R58, UR45 ;  /* 0x0000002d3a387c20 */ /* 0x000fe20008400000 */
[----:B------:R-:W-:-:S02]  /*b510*/  FSEL R23, R23, -INF , !P5 ;  /* 0xff80000017177808 */ /* 0x000fc40006800000 */
[----:B------:R-:W-:Y:S02]  /*b520*/  FSEL R55, R55, -INF , !P6 ;  /* 0xff80000037377808 */ /* 0x000fe40007000000 */
[----:B------:R-:W-:Y:S02]  /*b530*/  LOP3.LUT P5, RZ, R251, 0x400000, RZ, 0xc0, !PT ;  /* 0x00400000fbff7812 */ /* 0x000fe400078ac0ff */
[----:B------:R-:W-:Y:S01]  /*b540*/  LOP3.LUT P6, RZ, R252, 0x10, RZ, 0xc0, !PT ;  /* 0x00000010fcff7812 */ /* 0x000fe200078cc0ff */
[----:B------:R-:W-:Y:S01]  /*b550*/  FMUL R57, R59, UR45 ;  /* 0x0000002d3b397c20 */ /* 0x000fe20008400000 */
[----:B------:R-:W-:Y:S02]  /*b560*/  FSEL R5, R5, -INF , !P4 ;  /* 0xff80000005057808 */ /* 0x000fe40006000000 */
[----:B------:R-:W-:Y:S02]  /*b570*/  FSEL R6, R6, -INF , !P3 ;  /* 0xff80000006067808 */ /* 0x000fe40005800000 */
[----:B------:R-:W-:-:S02]  /*b580*/  FSEL R7, R7, -INF , !P2 ;  /* 0xff80000007077808 */ /* 0x000fc40005000000 */
[C---:B------:R-:W-:Y:S02]  /*b590*/  LOP3.LUT P4, RZ, R251.reuse, 0x10, RZ, 0xc0, !PT ;  /* 0x00000010fbff7812 */ /* 0x040fe4000788c0ff */
[C---:B------:R-:W-:Y:S02]  /*b5a0*/  LOP3.LUT P3, RZ, R251.reuse, 0x20, RZ, 0xc0, !PT ;  /* 0x00000020fbff7812 */ /* 0x040fe4000786c0ff */
[----:B------:R-:W-:Y:S02]  /*b5b0*/  LOP3.LUT P2, RZ, R251, 0x40, RZ, 0xc0, !PT ;  /* 0x00000040fbff7812 */ /* 0x000fe4000784c0ff */
[----:B------:R-:W-:Y:S02]  /*b5c0*/  FSEL R27, R27, -INF , !P5 ;  /* 0xff8000001b1b7808 */ /* 0x000fe40006800000 */
[----:B------:R-:W-:Y:S02]  /*b5d0*/  FSEL R56, R56, -INF , !P6 ;  /* 0xff80000038387808 */ /* 0x000fe40007000000 */
[----:B------:R-:W-:-:S02]  /*b5e0*/  LOP3.LUT P5, RZ, R0, 0x20, RZ, 0xc0, !PT ;  /* 0x0000002000ff7812 */ /* 0x000fc400078ac0ff */
[----:B------:R-:W-:Y:S01]  /*b5f0*/  LOP3.LUT P6, RZ, R252, 0x8, RZ, 0xc0, !PT ;  /* 0x00000008fcff7812 */ /* 0x000fe200078cc0ff */
[----:B------:R-:W-:Y:S01]  /*b600*/  FMUL R58, R60, UR45 ;  /* 0x0000002d3c3a7c20 */ /* 0x000fe20008400000 */
[----:B------:R-:W-:Y:S01]  /*b610*/  FSEL R9, R9, -INF , !P4 ;  /* 0xff80000009097808 */ /* 0x000fe20006000000 */
[----:B------:R-:W-:Y:S01]  /*b620*/  FMUL R59, R61, UR45 ;  /* 0x0000002d3d3b7c20 */ /* 0x000fe20008400000 */
[----:B------:R-:W-:Y:S02]  /*b630*/  FSEL R10, R10, -INF , !P3 ;  /* 0xff8000000a0a7808 */ /* 0x000fe40005800000 */
[----:B------:R-:W-:Y:S02]  /*b640*/  FSEL R11, R11, -INF , !P2 ;  /* 0xff8000000b0b7808 */ /* 0x000fe40005000000 */
[C---:B------:R-:W-:Y:S02]  /*b650*/  LOP3.LUT P4, RZ, R251.reuse, 0x80000, RZ, 0xc0, !PT ;  /* 0x00080000fbff7812 */ /* 0x040fe4000788c0ff */
[----:B------:R-:W-:-:S02]  /*b660*/  LOP3.LUT P3, RZ, R251, 0x100000, RZ, 0xc0, !PT ;  /* 0x00100000fbff7812 */ /* 0x000fc4000786c0ff */
[----:B------:R-:W-:Y:S02]  /*b670*/  LOP3.LUT P2, RZ, R251, 0x200000, RZ, 0xc0, !PT ;  /* 0x00200000fbff7812 */ /* 0x000fe4000784c0ff */
[----:B------:R-:W-:Y:S02]  /*b680*/  FSEL R42, R42, -INF , !P5 ;  /* 0xff8000002a2a7808 */ /* 0x000fe40006800000 */
[----:B------:R-:W-:Y:S02]  /*b690*/  FSEL R57, R57, -INF , !P6 ;  /* 0xff80000039397808 */ /* 0x000fe40007000000 */
[C---:B------:R-:W-:Y:S02]  /*b6a0*/  LOP3.LUT P1, RZ, R0.reuse, 0x1000, RZ, 0xc0, !PT ;  /* 0x0000100000ff7812 */ /* 0x040fe4000782c0ff */
[----:B------:R-:W-:Y:S02]  /*b6b0*/  LOP3.LUT P5, RZ, R0, 0x400000, RZ, 0xc0, !PT ;  /* 0x0040000000ff7812 */ /* 0x000fe400078ac0ff */
[----:B------:R-:W-:-:S02]  /*b6c0*/  LOP3.LUT P6, RZ, R252, 0x4, RZ, 0xc0, !PT ;  /* 0x00000004fcff7812 */ /* 0x000fc400078cc0ff */
[----:B------:R-:W-:Y:S02]  /*b6d0*/  FSEL R24, R24, -INF , !P4 ;  /* 0xff80000018187808 */ /* 0x000fe40006000000 */
[----:B------:R-:W-:Y:S02]  /*b6e0*/  FSEL R25, R25, -INF , !P3 ;  /* 0xff80000019197808 */ /* 0x000fe40005800000 */
[----:B------:R-:W-:Y:S01]  /*b6f0*/  FSEL R26, R26, -INF , !P2 ;  /* 0xff8000001a1a7808 */ /* 0x000fe20005000000 */
[----:B------:R-:W-:Y:S01]  /*b700*/  FMUL R60, R62, UR45 ;  /* 0x0000002d3e3c7c20 */ /* 0x000fe20008400000 */
[C---:B------:R-:W-:Y:S02]  /*b710*/  LOP3.LUT P4, RZ, R251.reuse, 0x800000, RZ, 0xc0, !PT ;  /* 0x00800000fbff7812 */ /* 0x040fe4000788c0ff */
[C---:B------:R-:W-:Y:S02]  /*b720*/  LOP3.LUT P3, RZ, R251.reuse, 0x1000000, RZ, 0xc0, !PT ;  /* 0x01000000fbff7812 */ /* 0x040fe4000786c0ff */
[----:B------:R-:W-:-:S02]  /*b730*/  LOP3.LUT P2, RZ, R251, 0x2000000, RZ, 0xc0, !PT ;  /* 0x02000000fbff7812 */ /* 0x000fc4000784c0ff */
[----:B------:R-:W-:Y:S01]  /*b740*/  FSEL R49, R49, -INF , !P1 ;  /* 0xff80000031317808 */ /* 0x000fe20004800000 */
[----:B------:R-:W3:Y:S01]  /*b750*/  LDL.LU R251, [R1+0x2c] ;  /* 0x00002c0001fb7983 */ /* 0x000ee20000300800 */
[----:B------:R-:W-:Y:S02]  /*b760*/  FSEL R58, R58, -INF , !P6 ;  /* 0xff8000003a3a7808 */ /* 0x000fe40007000000 */
[----:B------:R-:W-:Y:S01]  /*b770*/  FSEL R59, R59, -INF , !P5 ;  /* 0xff8000003b3b7808 */ /* 0x000fe20006800000 */
[----:B------:R-:W-:Y:S01]  /*b780*/  FMUL R61, R63, UR45 ;  /* 0x0000002d3f3d7c20 */ /* 0x000fe20008400000 */
[----:B------:R-:W-:Y:S01]  /*b790*/  LOP3.LUT P1, RZ, R252, 0x200, RZ, 0xc0, !PT ;  /* 0x00000200fcff7812 */ /* 0x000fe2000782c0ff */
[----:B------:R-:W-:Y:S01]  /*b7a0*/  FMUL R62, R64, UR45 ;  /* 0x0000002d403e7c20 */ /* 0x000fe20008400000 */
[C---:B------:R-:W-:Y:S02]  /*b7b0*/  LOP3.LUT P6, RZ, R252.reuse, 0x2, RZ, 0xc0, !PT ;  /* 0x00000002fcff7812 */ /* 0x040fe400078cc0ff */
[----:B------:R-:W-:Y:S01]  /*b7c0*/  LOP3.LUT P5, RZ, R252, 0x1, RZ, 0xc0, !PT ;  /* 0x00000001fcff7812 */ /* 0x000fe200078ac0ff */
[----:B------:R-:W-:Y:S01]  /*b7d0*/  FMUL R63, R65, UR45 ;  /* 0x0000002d413f7c20 */ /* 0x000fe20008400000 */
[----:B------:R-:W3:Y:S04]  /*b7e0*/  LDL.LU R252, [R1+0x28] ;  /* 0x0000280001fc7983 */ /* 0x000ee80000300800 */
[----:B------:R-:W3:Y:S04]  /*b7f0*/  LDL.LU R64, [R1+0x24] ;  /* 0x0000240001407983 */ /* 0x000ee80000300800 */
[----:B------:R-:W3:Y:S01]  /*b800*/  LDL.LU R65, [R1+0x18] ;  /* 0x0000180001417983 */ /* 0x000ee20000300800 */
[----:B------:R-:W-:-:S02]  /*b810*/  FSEL R39, R39, -INF , !P0 ;  /* 0xff80000027277808 */ /* 0x000fc40004000000 */
[----:B------:R-:W-:-:S04]  /*b820*/  LOP3.LUT P0, RZ, R0, 0x800, RZ, 0xc0, !PT ;  /* 0x0000080000ff7812 */ /* 0x000fc8000780c0ff */
[----:B------:R-:W-:Y:S02]  /*b830*/  FSEL R48, R48, -INF , !P0 ;  /* 0xff80000030307808 */ /* 0x000fe40004000000 */
[----:B------:R-:W-:Y:S01]  /*b840*/  LOP3.LUT P0, RZ, R0, 0x4000000, RZ, 0xc0, !PT ;  /* 0x0400000000ff7812 */ /* 0x000fe2000780c0ff */
[----:B------:R-:W-:Y:S01]  /*b850*/  FMUL R67, R67, UR45 ;  /* 0x0000002d43437c20 */ /* 0x000fe20008400000 */
[----:B------:R-:W-:Y:S02]  /*b860*/  FSEL R50, R50, -INF , !P1 ;  /* 0xff80000032327808 */ /* 0x000fe40004800000 */
[----:B------:R-:W-:Y:S02]  /*b870*/  FSEL R63, R63, -INF , !P0 ;  /* 0xff8000003f3f7808 */ /* 0x000fe40004000000 */
[----:B------:R-:W-:Y:S02]  /*b880*/  LOP3.LUT P1, RZ, R0, 0x8000000, RZ, 0xc0, !PT ;  /* 0x0800000000ff7812 */ /* 0x000fe4000782c0ff */
[----:B------:R-:W-:-:S02]  /*b890*/  ISETP.GT.U32.AND P0, PT, R182, R2, PT ;  /* 0x00000002b600720c */ /* 0x000fc40003f04070 */
[----:B------:R-:W3:Y:S01]  /*b8a0*/  LDL.LU R182, [R1+0x34] ;  /* 0x0000340001b67983 */ /* 0x000ee20000300800 */
[----:B----4-:R-:W-:Y:S02]  /*b8b0*/  ISETP.GT.U32.AND.EX P5, PT, R137, RZ, PT, P5 ;  /* 0x000000ff8900720c */ /* 0x010fe40003fa4150 */
[----:B------:R-:W-:Y:S01]  /*b8c0*/  FSEL R67, R67, -INF , !P1 ;  /* 0xff80000043437808 */ /* 0x000fe20004800000 */
[----:B------:R-:W4:Y:S01]  /*b8d0*/  LDL.LU R137, [R1+0x38] ;  /* 0x0000380001897983 */ /* 0x000f220000300800 */
[----:B--2---:R-:W-:-:S03]  /*b8e0*/  ISETP.GT.U32.AND.EX P0, PT, R136, RZ, PT, P0 ;  /* 0x000000ff8800720c */ /* 0x004fc60003f04100 */
[----:B------:R-:W2:Y:S01]  /*b8f0*/  LDL.LU R136, [R1+0x3c] ;  /* 0x00003c0001887983 */ /* 0x000ea20000300800 */
[----:B---3--:R-:W-:-:S03]  /*b900*/  ISETP.GT.U32.AND P1, PT, R65, R2, PT ;  /* 0x000000024100720c */ /* 0x008fc60003f24070 */
[----:B------:R-:W3:Y:S01]  /*b910*/  LDL.LU R65, [R1+0x40] ;  /* 0x0000400001417983 */ /* 0x000ee20000300800 */
[----:B------:R-:W-:Y:S01]  /*b920*/  FMUL R68, R68, UR45 ;  /* 0x0000002d44447c20 */ /* 0x000fe20008400000 */
[----:B------:R-:W-:-:S04]  /*b930*/  FMUL R70, R70, UR45 ;  /* 0x0000002d46467c20 */ /* 0x000fc80008400000 */
[----:B------:R-:W-:Y:S02]  /*b940*/  FSEL R68, R68, -INF , !P0 ;  /* 0xff80000044447808 */ /* 0x000fe40004000000 */
[-C--:B------:R-:W-:Y:S02]  /*b950*/  ISETP.GT.U32.AND P0, PT, R64, R2.reuse, PT ;  /* 0x000000024000720c */ /* 0x080fe40003f04070 */
[----:B------:R-:W-:Y:S02]  /*b960*/  ISETP.GT.U32.AND.EX P1, PT, R251, RZ, PT, P1 ;  /* 0x000000fffb00720c */ /* 0x000fe40003f24110 */
[----:B------:R-:W-:Y:S01]  /*b970*/  ISETP.GT.U32.AND.EX P0, PT, R135, RZ, PT, P0 ;  /* 0x000000ff8700720c */ /* 0x000fe20003f04100 */
[----:B------:R-:W2:Y:S01]  /*b980*/  LDL.LU R251, [R1+0x44] ;  /* 0x0000440001fb7983 */ /* 0x000ea20000300800 */
[----:B------:R-:W-:Y:S01]  /*b990*/  ISETP.GT.U32.AND.EX P6, PT, R183, RZ, PT, P6 ;  /* 0x000000ffb700720c */ /* 0x000fe20003fc4160 */
[----:B------:R-:W-:Y:S01]  /*b9a0*/  FMUL R71, R71, UR45 ;  /* 0x0000002d47477c20 */ /* 0x000fe20008400000 */
[----:B------:R-:W-:Y:S01]  /*b9b0*/  FSEL R70, R70, -INF , !P0 ;  /* 0xff80000046467808 */ /* 0x000fe20004000000 */
[----:B------:R-:W2:Y:S01]  /*b9c0*/  LDL.LU R183, [R1+0x48] ;  /* 0x0000480001b77983 */ /* 0x000ea20000300800 */
[----:B------:R-:W-:-:S03]  /*b9d0*/  ISETP.GT.U32.AND P0, PT, R182, R2, PT ;  /* 0x00000002b600720c */ /* 0x000fc60003f04070 */
[----:B------:R-:W2:Y:S01]  /*b9e0*/  LDL.LU R135, [R1+0x4c] ;  /* 0x00004c0001877983 */ /* 0x000ea20000300800 */
[----:B------:R-:W-:-:S03]  /*b9f0*/  FSEL R71, R71, -INF , !P1 ;  /* 0xff80000047477808 */ /* 0x000fc60004800000 */
[----:B------:R-:W2:Y:S01]  /*ba00*/  LDL.LU R64, [R1+0x50] ;  /* 0x0000500001407983 */ /* 0x000ea20000300800 */
[----:B----4-:R-:W-:-:S03]  /*ba10*/  ISETP.GT.U32.AND P1, PT, R137, R2, PT ;  /* 0x000000028900720c */ /* 0x010fc60003f24070 */
[----:B------:R-:W4:Y:S04]  /*ba20*/  LDL.LU R182, [R1+0x54] ;  /* 0x0000540001b67983 */ /* 0x000f280000300800 */
[----:B------:R-:W4:Y:S01]  /*ba30*/  LDL.LU R137, [R1+0x58] ;  /* 0x0000580001897983 */ /* 0x000f220000300800 */
[----:B---3--:R-:W-:-:S03]  /*ba40*/  ISETP.GT.U32.AND.EX P0, PT, R65, RZ, PT, P0 ;  /* 0x000000ff4100720c */ /* 0x008fc60003f04100 */
[----:B------:R-:W3:Y:S01]  /*ba50*/  LDL.LU R65, [R1+0x5c] ;  /* 0x00005c0001417983 */ /* 0x000ee20000300800 */
[----:B------:R-:W-:Y:S01]  /*ba60*/  FMUL R69, R69, UR45 ;  /* 0x0000002d45457c20 */ /* 0x000fe20008400000 */
[----:B------:R-:W-:-:S04]  /*ba70*/  FMUL R72, R72, UR45 ;  /* 0x0000002d48487c20 */ /* 0x000fc80008400000 */
[----:B------:R-:W-:Y:S02]  /*ba80*/  FSEL R69, R69, -INF , !P5 ;  /* 0xff80000045457808 */ /* 0x000fe40006800000 */
[-C--:B------:R-:W-:Y:S01]  /*ba90*/  ISETP.GT.U32.AND P5, PT, R252, R2.reuse, PT ;  /* 0x00000002fc00720c */ /* 0x080fe20003fa4070 */
[----:B------:R-:W-:Y:S01]  /*baa0*/  FMUL R73, R73, UR45 ;  /* 0x0000002d49497c20 */ /* 0x000fe20008400000 */
[----:B------:R-:W-:Y:S02]  /*bab0*/  FSEL R72, R72, -INF , !P0 ;  /* 0xff80000048487808 */ /* 0x000fe40004000000 */
[----:B--2---:R-:W-:Y:S02]  /*bac0*/  ISETP.GT.U32.AND.EX P5, PT, R136, RZ, PT, P5 ;  /* 0x000000ff8800720c */ /* 0x004fe40003fa4150 */
[----:B------:R-:W2:Y:S01]  /*bad0*/  LDL.LU R136, [R1+0x60] ;  /* 0x0000600001887983 */ /* 0x000ea20000300800 */
[----:B------:R-:W-:Y:S01]  /*bae0*/  ISETP.GT.U32.AND P0, PT, R251, R2, PT ;  /* 0x00000002fb00720c */ /* 0x000fe20003f04070 */
[----:B------:R-:W-:Y:S01]  /*baf0*/  FMUL R75, R75, UR45 ;  /* 0x0000002d4b4b7c20 */ /* 0x000fe20008400000 */
[----:B------:R-:W-:-:S02]  /*bb00*/  FSEL R73, R73, -INF , !P5 ;  /* 0xff80000049497808 */ /* 0x000fc40006800000 */
[----:B------:R-:W-:Y:S02]  /*bb10*/  ISETP.GT.U32.AND.EX P1, PT, R135, RZ, PT, P1 ;  /* 0x000000ff8700720c */ /* 0x000fe40003f24110 */
[----:B------:R-:W2:Y:S01]  /*bb20*/  LDL.LU R135, [R1+0x64] ;  /* 0x0000640001877983 */ /* 0x000ea20000300800 */
[-C--:B------:R-:W-:Y:S02]  /*bb30*/  ISETP.GT.U32.AND P5, PT, R183, R2.reuse, PT ;  /* 0x00000002b700720c */ /* 0x080fe40003fa4070 */
[----:B------:R-:W-:Y:S02]  /*bb40*/  ISETP.GT.U32.AND.EX P0, PT, R64, RZ, PT, P0 ;  /* 0x000000ff4000720c */ /* 0x000fe40003f04100 */
[----:B------:R-:W2:Y:S01]  /*bb50*/  LDL.LU R64, [R1+0x68] ;  /* 0x0000680001407983 */ /* 0x000ea20000300800 */
[----:B------:R-:W-:Y:S02]  /*bb60*/  FSEL R75, R75, -INF , !P1 ;  /* 0xff8000004b4b7808 */ /* 0x000fe40004800000 */
[----:B----4-:R-:W-:-:S02]  /*bb70*/  ISETP.GT.U32.AND P1, PT, R137, R2, PT ;  /* 0x000000028900720c */ /* 0x010fc40003f24070 */
[----:B------:R-:W4:Y:S01]  /*bb80*/  LDL.LU R137, [R1+0x6c] ;  /* 0x00006c0001897983 */ /* 0x000f220000300800 */
[----:B---3--:R-:W-:-:S03]  /*bb90*/  ISETP.GT.U32.AND.EX P5, PT, R65, RZ, PT, P5 ;  /* 0x000000ff4100720c */ /* 0x008fc60003fa4150 */
[----:B------:R-:W3:Y:S01]  /*bba0*/  LDL.LU R65, [R1+0x70] ;  /* 0x0000700001417983 */ /* 0x000ee20000300800 */
[----:B------:R-:W-:Y:S01]  /*bbb0*/  FMUL R74, R74, UR45 ;  /* 0x0000002d4a4a7c20 */ /* 0x000fe20008400000 */
[----:B------:R-:W-:-:S04]  /*bbc0*/  FMUL R76, R76, UR45 ;  /* 0x0000002d4c4c7c20 */ /* 0x000fc80008400000 */
[----:B------:R-:W-:Y:S02]  /*bbd0*/  FSEL R74, R74, -INF , !P0 ;  /* 0xff8000004a4a7808 */ /* 0x000fe40004000000 */
[----:B------:R-:W-:Y:S01]  /*bbe0*/  ISETP.GT.U32.AND P0, PT, R182, R2, PT ;  /* 0x00000002b600720c */ /* 0x000fe20003f04070 */
[----:B------:R-:W-:-:S03]  /*bbf0*/  FMUL R77, R77, UR45 ;  /* 0x0000002d4d4d7c20 */ /* 0x000fc60008400000 */
[----:B--2---:R-:W-:Y:S02]  /*bc00*/  ISETP.GT.U32.AND.EX P0, PT, R136, RZ, PT, P0 ;  /* 0x000000ff8800720c */ /* 0x004fe40003f04100 */
[----:B------:R-:W2:Y:S01]  /*bc10*/  LDL.LU R136, [R1+0x74] ;  /* 0x0000740001887983 */ /* 0x000ea20000300800 */
[----:B------:R-:W-:-:S03]  /*bc20*/  FSEL R77, R77, -INF , !P5 ;  /* 0xff8000004d4d7808 */ /* 0x000fc60006800000 */
[----:B------:R-:W2:Y:S01]  /*bc30*/  LDL.LU R252, [R1+0x78] ;  /* 0x0000780001fc7983 */ /* 0x000ea20000300800 */
[----:B------:R-:W-:-:S03]  /*bc40*/  FSEL R76, R76, -INF , !P0 ;  /* 0xff8000004c4c7808 */ /* 0x000fc60004000000 */
[----:B------:R-:W2:Y:S01]  /*bc50*/  LDL.LU R183, [R1+0x7c] ;  /* 0x00007c0001b77983 */ /* 0x000ea20000300800 */
[-C--:B------:R-:W-:Y:S02]  /*bc60*/  ISETP.GT.U32.AND P0, PT, R135, R2.reuse, PT ;  /* 0x000000028700720c */ /* 0x080fe40003f04070 */
[----:B------:R-:W-:Y:S01]  /*bc70*/  ISETP.GT.U32.AND P5, PT, R64, R2, PT ;  /* 0x000000024000720c */ /* 0x000fe20003fa4070 */
[----:B------:R-:W2:Y:S04]  /*bc80*/  LDL.LU R182, [R1+0x80] ;  /* 0x0000800001b67983 */ /* 0x000ea80000300800 */
[----:B------:R-:W2:Y:S01]  /*bc90*/  LDL.LU R135, [R1+0x88] ;  /* 0x0000880001877983 */ /* 0x000ea20000300800 */
[----:B----4-:R-:W-:-:S03]  /*bca0*/  ISETP.GT.U32.AND.EX P1, PT, R137, RZ, PT, P1 ;  /* 0x000000ff8900720c */ /* 0x010fc60003f24110 */
[----:B------:R-:W4:Y:S04]  /*bcb0*/  LDL.LU R64, [R1+0x84] ;  /* 0x0000840001407983 */ /* 0x000f280000300800 */
[----:B------:R-:W4:Y:S04]  /*bcc0*/  LDL.LU R251, [R1+0x14] ;  /* 0x0000140001fb7983 */ /* 0x000f280000300800 */
[----:B------:R1:W5:Y:S01]  /*bcd0*/  LDL.LU R137, [R1+0x238] ;  /* 0x0002380001897983 */ /* 0x0003620000300800 */
[----:B---3--:R-:W-:-:S03]  /*bce0*/  ISETP.GT.U32.AND.EX P5, PT, R65, RZ, PT, P5 ;  /* 0x000000ff4100720c */ /* 0x008fc60003fa4150 */
[----:B------:R-:W3:Y:S01]  /*bcf0*/  LDL.LU R65, [R1+0x8c] ;  /* 0x00008c0001417983 */ /* 0x000ee20000300800 */
[----:B------:R-:W-:Y:S01]  /*bd00*/  FMUL R78, R78, UR45 ;  /* 0x0000002d4e4e7c20 */ /* 0x000fe20008400000 */
[----:B------:R-:W-:Y:S01]  /*bd10*/  FMUL R79, R79, UR45 ;  /* 0x0000002d4f4f7c20 */ /* 0x000fe20008400000 */
[----:B------:R-:W-:-:S03]  /*bd20*/  FMUL R80, R80, UR45 ;  /* 0x0000002d50507c20 */ /* 0x000fc60008400000 */
[----:B------:R-:W-:Y:S02]  /*bd30*/  FSEL R78, R78, -INF , !P1 ;  /* 0xff8000004e4e7808 */ /* 0x000fe40004800000 */
[----:B------:R-:W-:Y:S02]  /*bd40*/  FSEL R79, R79, -INF , !P5 ;  /* 0xff8000004f4f7808 */ /* 0x000fe40006800000 */
[----:B--2---:R-:W-:Y:S02]  /*bd50*/  ISETP.GT.U32.AND P1, PT, R136, R2, PT ;  /* 0x000000028800720c */ /* 0x004fe40003f24070 */
[----:B------:R1:W5:Y:S01]  /*bd60*/  LDL.LU R136, [R1+0x234] ;  /* 0x0002340001887983 */ /* 0x0003620000300800 */
[----:B------:R-:W-:-:S03]  /*bd70*/  ISETP.GT.U32.AND.EX P0, PT, R252, RZ, PT, P0 ;  /* 0x000000fffc00720c */ /* 0x000fc60003f04100 */
[----:B------:R-:W2:Y:S01]  /*bd80*/  LDL.LU R252, [R1+0x94] ;  /* 0x0000940001fc7983 */ /* 0x000ea20000300800 */
[----:B------:R-:W-:-:S03]  /*bd90*/  ISETP.GT.U32.AND P5, PT, R183, R2, PT ;  /* 0x00000002b700720c */ /* 0x000fc60003fa4070 */
[----:B------:R-:W2:Y:S01]  /*bda0*/  LDL.LU R183, [R1+0x90] ;  /* 0x0000900001b77983 */ /* 0x000ea20000300800 */
[----:B------:R-:W-:Y:S02]  /*bdb0*/  FSEL R80, R80, -INF , !P0 ;  /* 0xff80000050507808 */ /* 0x000fe40004000000 */
[----:B------:R-:W-:Y:S02]  /*bdc0*/  ISETP.GT.U32.AND.EX P1, PT, R182, RZ, PT, P1 ;  /* 0x000000ffb600720c */ /* 0x000fe40003f24110 */
[----:B------:R-:W-:Y:S02]  /*bdd0*/  ISETP.GT.U32.AND P0, PT, R135, R2, PT ;  /* 0x000000028700720c */ /* 0x000fe40003f04070 */
[----:B----4-:R-:W-:Y:S02]  /*bde0*/  ISETP.GT.U32.AND.EX P5, PT, R64, RZ, PT, P5 ;  /* 0x000000ff4000720c */ /* 0x010fe40003fa4150 */
[----:B------:R-:W4:Y:S04]  /*bdf0*/  LDL.LU R64, [R1+0x98] ;  /* 0x0000980001407983 */ /* 0x000f280000300800 */
[----:B------:R-:W4:Y:S01]  /*be00*/  LDL.LU R182, [R1+0x9c] ;  /* 0x00009c0001b67983 */ /* 0x000f220000300800 */
[----:B---3--:R-:W-:-:S03]  /*be10*/  ISETP.GT.U32.AND.EX P0, PT, R65, RZ, PT, P0 ;  /* 0x000000ff4100720c */ /* 0x008fc60003f04100 */
[----:B------:R-:W3:Y:S01]  /*be20*/  LDL.LU R65, [R1+0xa0] ;  /* 0x0000a00001417983 */ /* 0x000ee20000300800 */
[----:B------:R-:W-:Y:S01]  /*be30*/  FMUL R81, R81, UR45 ;  /* 0x0000002d51517c20 */ /* 0x000fe20008400000 */
[----:B------:R-:W-:Y:S01]  /*be40*/  FMUL R82, R82, UR45 ;  /* 0x0000002d52527c20 */ /* 0x000fe20008400000 */
[----:B------:R-:W-:Y:S01]  /*be50*/  FMUL R83, R83, UR45 ;  /* 0x0000002d53537c20 */ /* 0x000fe20008400000 */
[----:B------:R-:W-:Y:S01]  /*be60*/  FMUL R4, R4, UR45 ;  /* 0x0000002d04047c20 */ /* 0x000fe20008400000 */
[----:B------:R-:W3:Y:S01]  /*be70*/  LDL.LU R135, [R1+0xa4] ;  /* 0x0000a40001877983 */ /* 0x000ee20000300800 */
[----:B------:R-:W-:Y:S02]  /*be80*/  FSEL R81, R81, -INF , !P1 ;  /* 0xff80000051517808 */ /* 0x000fe40004800000 */
[----:B------:R-:W-:-:S04]  /*be90*/  ISETP.GT.U32.AND P1, PT, R180, R2, PT ;  /* 0x00000002b400720c */ /* 0x000fc80003f24070 */
[----:B------:R-:W-:Y:S02]  /*bea0*/  ISETP.GT.U32.AND.EX P1, PT, R3, RZ, PT, P1 ;  /* 0x000000ff0300720c */ /* 0x000fe40003f24110 */
[----:B------:R-:W-:Y:S02]  /*beb0*/  FSEL R82, R82, -INF , !P0 ;  /* 0xff80000052527808 */ /* 0x000fe40004000000 */
[----:B------:R-:W-:Y:S02]  /*bec0*/  FSEL R83, R83, -INF , !P5 ;  /* 0xff80000053537808 */ /* 0x000fe40006800000 */
[-C--:B------:R-:W-:Y:S02]  /*bed0*/  ISETP.GT.U32.AND P0, PT, R245, R2.reuse, PT ;  /* 0x00000002f500720c */ /* 0x080fe40003f04070 */
[----:B--2---:R-:W-:Y:S01]  /*bee0*/  ISETP.GT.U32.AND P5, PT, R252, R2, PT ;  /* 0x00000002fc00720c */ /* 0x004fe20003fa4070 */
[----:B------:R-:W2:Y:S01]  /*bef0*/  LDL.LU R245, [R1+0xa8] ;  /* 0x0000a80001f57983 */ /* 0x000ea20000300800 */
[----:B------:R-:W-:-:S02]  /*bf00*/  FSEL R4, R4, -INF , !P1 ;  /* 0xff80000004047808 */ /* 0x000fc40004800000 */
[-C--:B------:R-:W-:Y:S01]  /*bf10*/  ISETP.GT.U32.AND P1, PT, R183, R2.reuse, PT ;  /* 0x00000002b700720c */ /* 0x080fe20003f24070 */
[----:B------:R-:W-:Y:S01]  /*bf20*/  FMUL R84, R84, UR45 ;  /* 0x0000002d54547c20 */ /* 0x000fe20008400000 */
[----:B------:R-:W2:Y:S01]  /*bf30*/  LDL.LU R183, [R1+0xac] ;  /* 0x0000ac0001b77983 */ /* 0x000ea20000300800 */
[----:B----4-:R-:W-:Y:S02]  /*bf40*/  ISETP.GT.U32.AND.EX P5, PT, R64, RZ, PT, P5 ;  /* 0x000000ff4000720c */ /* 0x010fe40003fa4150 */
[----:B------:R-:W-:Y:S02]  /*bf50*/  ISETP.GT.U32.AND.EX P1, PT, R182, RZ, PT, P1 ;  /* 0x000000ffb600720c */ /* 0x000fe40003f24110 */
[----:B------:R-:W4:Y:S01]  /*bf60*/  LDL.LU R182, [R1+0xb0] ;  /* 0x0000b00001b67983 */ /* 0x000f220000300800 */
[----:B------:R-:W-:Y:S02]  /*bf70*/  FSEL R84, R84, -INF , !P5 ;  /* 0xff80000054547808 */ /* 0x000fe40006800000 */
[----:B---3--:R-:W-:-:S02]  /*bf80*/  ISETP.GT.U32.AND P5, PT, R65, R2, PT ;  /* 0x000000024100720c */ /* 0x008fc40003fa4070 */
[----:B------:R-:W3:Y:S01]  /*bf90*/  LDL.LU R65, [R1+0xb4] ;  /* 0x0000b40001417983 */ /* 0x000ee20000300800 */
[----:B------:R-:W-:Y:S01]  /*bfa0*/  FMUL R85, R85, UR45 ;  /* 0x0000002d55557c20 */ /* 0x000fe20008400000 */
[----:B------:R-:W-:-:S04]  /*bfb0*/  FMUL R86, R86, UR45 ;  /* 0x0000002d56567c20 */ /* 0x000fc80008400000 */
[----:B------:R-:W-:Y:S02]  /*bfc0*/  FSEL R85, R85, -INF , !P1 ;  /* 0xff80000055557808 */ /* 0x000fe40004800000 */
[----:B------:R-:W-:Y:S02]  /*bfd0*/  ISETP.GT.U32.AND P1, PT, R135, R2, PT ;  /* 0x000000028700720c */ /* 0x000fe40003f24070 */
[----:B------:R-:W3:Y:S01]  /*bfe0*/  LDL.LU R135, [R1+0xb8] ;  /* 0x0000b80001877983 */ /* 0x000ee20000300800 */
[----:B------:R-:W-:Y:S01]  /*bff0*/  FMUL R87, R87, UR45 ;  /* 0x0000002d57577c20 */ /* 0x000fe20008400000 */
[----:B--2---:R-:W-:Y:S02]  /*c000*/  ISETP.GT.U32.AND.EX P5, PT, R245, RZ, PT, P5 ;  /* 0x000000fff500720c */ /* 0x004fe40003fa4150 */
[----:B------:R-:W2:Y:S02]  /*c010*/  LDL.LU R245, [R1+0xbc] ;  /* 0x0000bc0001f57983 */ /* 0x000ea40000300800 */
[----:B------:R-:W-:-:S02]  /*c020*/  FSEL R86, R86, -INF , !P5 ;  /* 0xff80000056567808 */ /* 0x000fc40006800000 */
[----:B------:R-:W-:Y:S02]  /*c030*/  ISETP.GT.U32.AND.EX P1, PT, R183, RZ, PT, P1 ;  /* 0x000000ffb700720c */ /* 0x000fe40003f24110 */
[----:B------:R-:W2:Y:S02]  /*c040*/  LDL.LU R183, [R1+0xc0] ;  /* 0x0000c00001b77983 */ /* 0x000ea40000300800 */
[----:B------:R-:W-:Y:S02]  /*c050*/  FSEL R87, R87, -INF , !P1 ;  /* 0xff80000057577808 */ /* 0x000fe40004800000 */
[-C--:B----4-:R-:W-:Y:S02]  /*c060*/  ISETP.GT.U32.AND P5, PT, R182, R2.reuse, PT ;  /* 0x00000002b600720c */ /* 0x090fe40003fa4070 */
[----:B------:R-:W4:Y:S01]  /*c070*/  LDL.LU R182, [R1+0xc4] ;  /* 0x0000c40001b67983 */ /* 0x000f220000300800 */
[----:B---3--:R-:W-:-:S03]  /*c080*/  ISETP.GT.U32.AND P1, PT, R65, R2, PT ;  /* 0x000000024100720c */ /* 0x008fc60003f24070 */
[----:B------:R-:W3:Y:S01]  /*c090*/  LDL.LU R65, [R1+0xc8] ;  /* 0x0000c80001417983 */ /* 0x000ee20000300800 */
[----:B------:R-:W-:Y:S01]  /*c0a0*/  FMUL R88, R88, UR45 ;  /* 0x0000002d58587c20 */ /* 0x000fe20008400000 */
[----:B------:R-:W-:Y:S01]  /*c0b0*/  FMUL R89, R89, UR45 ;  /* 0x0000002d59597c20 */ /* 0x000fe20008400000 */
[----:B------:R-:W-:Y:S02]  /*c0c0*/  ISETP.GT.U32.AND.EX P5, PT, R135, RZ, PT, P5 ;  /* 0x000000ff8700720c */ /* 0x000fe40003fa4150 */
[----:B------:R-:W3:Y:S02]  /*c0d0*/  LDL.LU R135, [R1+0xcc] ;  /* 0x0000cc0001877983 */ /* 0x000ee40000300800 */
[----:B------:R-:W-:Y:S02]  /*c0e0*/  FSEL R88, R88, -INF , !P5 ;  /* 0xff80000058587808 */ /* 0x000fe40006800000 */
[----:B--2---:R-:W-:Y:S02]  /*c0f0*/  ISETP.GT.U32.AND.EX P1, PT, R245, RZ, PT, P1 ;  /* 0x000000fff500720c */ /* 0x004fe40003f24110 */
[----:B------:R-:W2:Y:S02]  /*c100*/  LDL.LU R245, [R1+0xd0] ;  /* 0x0000d00001f57983 */ /* 0x000ea40000300800 */
[----:B------:R-:W-:-:S02]  /*c110*/  FSEL R89, R89, -INF , !P1 ;  /* 0xff80000059597808 */ /* 0x000fc40004800000 */
[-C--:B------:R-:W-:Y:S02]  /*c120*/  ISETP.GT.U32.AND P5, PT, R183, R2.reuse, PT ;  /* 0x00000002b700720c */ /* 0x080fe40003fa4070 */
[----:B------:R-:W2:Y:S01]  /*c130*/  LDL.LU R183, [R1+0xd4] ;  /* 0x0000d40001b77983 */ /* 0x000ea20000300800 */
[----:B----4-:R-:W-:-:S03]  /*c140*/  ISETP.GT.U32.AND P1, PT, R182, R2, PT ;  /* 0x00000002b600720c */ /* 0x010fc60003f24070 */
[----:B------:R-:W4:Y:S01]  /*c150*/  LDL.LU R182, [R1+0xd8] ;  /* 0x0000d80001b67983 */ /* 0x000f220000300800 */
[----:B---3--:R-:W-:-:S03]  /*c160*/  ISETP.GT.U32.AND.EX P5, PT, R65, RZ, PT, P5 ;  /* 0x000000ff4100720c */ /* 0x008fc60003fa4150 */
[----:B------:R-:W3:Y:S01]  /*c170*/  LDL.LU R65, [R1+0xdc] ;  /* 0x0000dc0001417983 */ /* 0x000ee20000300800 */
[----:B------:R-:W-:Y:S01]  /*c180*/  FMUL R90, R90, UR45 ;  /* 0x0000002d5a5a7c20 */ /* 0x000fe20008400000 */
[----:B------:R-:W-:Y:S01]  /*c190*/  FMUL R91, R91, UR45 ;  /* 0x0000002d5b5b7c20 */ /* 0x000fe20008400000 */
[----:B------:R-:W-:Y:S02]  /*c1a0*/  ISETP.GT.U32.AND.EX P1, PT, R135, RZ, PT, P1 ;  /* 0x000000ff8700720c */ /* 0x000fe40003f24110 */
[----:B------:R-:W3:Y:S01]  /*c1b0*/  LDL.LU R135, [R1+0xe0] ;  /* 0x0000e00001877983 */ /* 0x000ee20000300800 */
[----:B------:R-:W-:-:S03]  /*c1c0*/  FSEL R90, R90, -INF , !P5 ;  /* 0xff8000005a5a7808 */ /* 0x000fc60006800000 */
[----:B------:R-:W3:Y:S01]  /*c1d0*/  LDL.LU R252, [R1+0xe4] ;  /* 0x0000e40001fc7983 */ /* 0x000ee20000300800 */
[----:B------:R-:W-:Y:S02]  /*c1e0*/  FSEL R91, R91, -INF , !P1 ;  /* 0xff8000005b5b7808 */ /* 0x000fe40004800000 */
[-C--:B--2---:R-:W-:Y:S02]  /*c1f0*/  ISETP.GT.U32.AND P5, PT, R245, R2.reuse, PT ;  /* 0x00000002f500720c */ /* 0x084fe40003fa4070 */
[----:B------:R-:W2:Y:S01]  /*c200*/  LDL.LU R245, [R1+0xe8] ;  /* 0x0000e80001f57983 */ /* 0x000ea20000300800 */
[----:B------:R-:W-:-:S03]  /*c210*/  ISETP.GT.U32.AND P1, PT, R183, R2, PT ;  /* 0x00000002b700720c */ /* 0x000fc60003f24070 */
[----:B------:R-:W2:Y:S01]  /*c220*/  LDL.LU R183, [R1+0xec] ;  /* 0x0000ec0001b77983 */ /* 0x000ea20000300800 */
[----:B----4-:R-:W-:-:S03]  /*c230*/  ISETP.GT.U32.AND.EX P5, PT, R182, RZ, PT, P5 ;  /* 0x000000ffb600720c */ /* 0x010fc60003fa4150 */
[----:B------:R-:W4:Y:S01]  /*c240*/  LDL.LU R182, [R1+0xf0] ;  /* 0x0000f00001b67983 */ /* 0x000f220000300800 */
[----:B------:R-:W-:-:S04]  /*c250*/  FMNMX3 R64, R4, R251, R134, !PT ;  /* 0x000000fb04407276 */ /* 0x000fc80007800086 */
[----:B------:R-:W-:-:S04]  /*c260*/  FMNMX3 R64, R64, R5, R6, !PT ;  /* 0x0000000540407276 */ /* 0x000fc80007800006 */
[----:B------:R-:W-:-:S04]  /*c270*/  FMNMX3 R64, R64, R7, R8, !PT ;  /* 0x0000000740407276 */ /* 0x000fc80007800008 */
[----:B------:R-:W-:Y:S02]  /*c280*/  FMNMX3 R64, R64, R9, R10, !PT ;  /* 0x0000000940407276 */ /* 0x000fe4000780000a */
[----:B---3--:R-:W-:Y:S02]  /*c290*/  ISETP.GT.U32.AND.EX P1, PT, R65, RZ, PT, P1 ;  /* 0x000000ff4100720c */ /* 0x008fe40003f24110 */
[----:B------:R-:W3:Y:S01]  /*c2a0*/  LDL.LU R65, [R1+0xf4] ;  /* 0x0000f40001417983 */ /* 0x000ee20000300800 */
[----:B------:R-:W-:-:S04]  /*c2b0*/  FMNMX3 R64, R64, R11, R12, !PT ;  /* 0x0000000b40407276 */ /* 0x000fc8000780000c */
[----:B------:R-:W-:-:S04]  /*c2c0*/  FMNMX3 R64, R64, R13, R14, !PT ;  /* 0x0000000d40407276 */ /* 0x000fc8000780000e */
[----:B------:R-:W-:-:S04]  /*c2d0*/  FMNMX3 R64, R64, R15, R16, !PT ;  /* 0x0000000f40407276 */ /* 0x000fc80007800010 */
[----:B------:R-:W-:-:S04]  /*c2e0*/  FMNMX3 R64, R64, R17, R18, !PT ;  /* 0x0000001140407276 */ /* 0x000fc80007800012 */
[----:B------:R-:W-:-:S04]  /*c2f0*/  FMNMX3 R64, R64, R19, R20, !PT ;  /* 0x0000001340407276 */ /* 0x000fc80007800014 */
[----:B------:R-:W-:-:S04]  /*c300*/  FMNMX3 R64, R64, R21, R22, !PT ;  /* 0x0000001540407276 */ /* 0x000fc80007800016 */
[----:B------:R-:W-:Y:S02]  /*c310*/  FMNMX3 R64, R64, R23, R24, !PT ;  /* 0x0000001740407276 */ /* 0x000fe40007800018 */
[----:B------:R-:W-:Y:S02]  /*c320*/  FSEL R28, R28, -INF , !P4 ;  /* 0xff8000001c1c7808 */ /* 0x000fe40006000000 */
[----:B------:R-:W-:Y:S01]  /*c330*/  FMNMX3 R64, R64, R25, R26, !PT ;  /* 0x0000001940407276 */ /* 0x000fe2000780001a */
[----:B------:R-:W-:Y:S01]  /*c340*/  FMUL R92, R92, UR45 ;  /* 0x0000002d5c5c7c20 */ /* 0x000fe20008400000 */
[----:B------:R-:W-:Y:S02]  /*c350*/  FSEL R29, R29, -INF , !P3 ;  /* 0xff8000001d1d7808 */ /* 0x000fe40005800000 */
[----:B------:R-:W-:Y:S02]  /*c360*/  FSEL R30, R30, -INF , !P2 ;  /* 0xff8000001e1e7808 */ /* 0x000fe40005000000 */
[----:B------:R-:W-:-:S02]  /*c370*/  FMNMX3 R64, R64, R27, R28, !PT ;  /* 0x0000001b40407276 */ /* 0x000fc4000780001c */
[----:B------:R-:W-:Y:S02]  /*c380*/  FSEL R92, R92, -INF , !P5 ;  /* 0xff8000005c5c7808 */ /* 0x000fe40006800000 */
[----:B------:R-:W-:Y:S02]  /*c390*/  FMNMX3 R64, R64, R29, R30, !PT ;  /* 0x0000001d40407276 */ /* 0x000fe4000780001e */
[-C--:B------:R-:W-:Y:S01]  /*c3a0*/  ISETP.GT.U32.AND P5, PT, R135, R2.reuse, PT ;  /* 0x000000028700720c */ /* 0x080fe20003fa4070 */
[----:B------:R-:W-:Y:S01]  /*c3b0*/  FMUL R94, R94, UR45 ;  /* 0x0000002d5e5e7c20 */ /* 0x000fe20008400000 */
[----:B------:R-:W-:Y:S01]  /*c3c0*/  FMNMX3 R64, R64, R31, R32, !PT ;  /* 0x0000001f40407276 */ /* 0x000fe20007800020 */
[----:B------:R-:W-:Y:S01]  /*c3d0*/  FMUL R93, R93, UR45 ;  /* 0x0000002d5d5d7c20 */ /* 0x000fe20008400000 */
[----:B--2---:R-:W-:Y:S01]  /*c3e0*/  ISETP.GT.U32.AND.EX P5, PT, R245, RZ, PT, P5 ;  /* 0x000000fff500720c */ /* 0x004fe20003fa4150 */
[----:B------:R-:W-:Y:S01]  /*c3f0*/  FMUL R95, R95, UR45 ;  /* 0x0000002d5f5f7c20 */ /* 0x000fe20008400000 */
[----:B------:R-:W-:Y:S01]  /*c400*/  FMNMX3 R64, R64, R33, R34, !PT ;  /* 0x0000002140407276 */ /* 0x000fe20007800022 */
[----:B------:R-:W-:Y:S01]  /*c410*/  FMUL R97, R97, UR45 ;  /* 0x0000002d61617c20 */ /* 0x000fe20008400000 */
[----:B------:R-:W-:Y:S01]  /*c420*/  FSEL R94, R94, -INF , !P5 ;  /* 0xff8000005e5e7808 */ /* 0x000fe20006800000 */
[----:B------:R-:W-:Y:S01]  /*c430*/  FMUL R96, R96, UR45 ;  /* 0x0000002d60607c20 */ /* 0x000fe20008400000 */
[----:B----4-:R-:W-:Y:S01]  /*c440*/  ISETP.GT.U32.AND P5, PT, R182, R2, PT ;  /* 0x00000002b600720c */ /* 0x010fe20003fa4070 */
[----:B------:R-:W-:Y:S01]  /*c450*/  FMUL R66, R66, UR45 ;  /* 0x0000002d42427c20 */ /* 0x000fe20008400000 */
[----:B------:R-:W-:Y:S01]  /*c460*/  FMNMX3 R64, R64, R35, R36, !PT ;  /* 0x0000002340407276 */ /* 0x000fe20007800024 */
[----:B------:R-:W-:Y:S01]  /*c470*/  FMUL R118, R118, UR45 ;  /* 0x0000002d76767c20 */ /* 0x000fe20008400000 */
[C---:B------:R-:W-:Y:S01]  /*c480*/  LOP3.LUT P3, RZ, R0.reuse, 0x80, RZ, 0xc0, !PT ;  /* 0x0000008000ff7812 */ /* 0x040fe2000786c0ff */
[----:B------:R-:W-:Y:S01]  /*c490*/  FMUL R121, R121, UR45 ;  /* 0x0000002d79797c20 */ /* 0x000fe20008400000 */
[----:B------:R-:W-:Y:S01]  /*c4a0*/  LOP3.LUT P4, RZ, R0, 0x40, RZ, 0xc0, !PT ;  /* 0x0000004000ff7812 */ /* 0x000fe2000788c0ff */
[----:B------:R-:W-:Y:S01]  /*c4b0*/  FMUL R120, R120, UR45 ;  /* 0x0000002d78787c20 */ /* 0x000fe20008400000 */
[----:B------:R-:W-:Y:S01]  /*c4c0*/  LOP3.LUT P2, RZ, R0, 0x100, RZ, 0xc0, !PT ;  /* 0x0000010000ff7812 */ /* 0x000fe2000784c0ff */
[----:B------:R-:W-:Y:S01]  /*c4d0*/  FMUL R123, R123, UR45 ;  /* 0x0000002d7b7b7c20 */ /* 0x000fe20008400000 */
[----:B------:R-:W-:Y:S01]  /*c4e0*/  FSEL R44, R44, -INF , !P3 ;  /* 0xff8000002c2c7808 */ /* 0x000fe20005800000 */
[----:B------:R-:W-:Y:S01]  /*c4f0*/  FMUL R122, R122, UR45 ;  /* 0x0000002d7a7a7c20 */ /* 0x000fe20008400000 */
[----:B------:R-:W-:Y:S01]  /*c500*/  FSEL R43, R43, -INF , !P4 ;  /* 0xff8000002b2b7808 */ /* 0x000fe20006000000 */
[----:B------:R-:W-:Y:S01]  /*c510*/  FMUL R125, R125, UR45 ;  /* 0x0000002d7d7d7c20 */ /* 0x000fe20008400000 */
[----:B------:R-:W-:Y:S01]  /*c520*/  LOP3.LUT P3, RZ, R0, 0x200, RZ, 0xc0, !PT ;  /* 0x0000020000ff7812 */ /* 0x000fe2000786c0ff */
[----:B------:R-:W-:Y:S01]  /*c530*/  FMUL R124, R124, UR45 ;  /* 0x0000002d7c7c7c20 */ /* 0x000fe20008400000 */
[----:B------:R-:W-:Y:S01]  /*c540*/  FSEL R45, R45, -INF , !P2 ;  /* 0xff8000002d2d7808 */ /* 0x000fe20005000000 */
[----:B------:R-:W-:Y:S01]  /*c550*/  FMUL R126, R126, UR45 ;  /* 0x0000002d7e7e7c20 */ /* 0x000fe20008400000 */
[----:B------:R-:W-:Y:S01]  /*c560*/  LOP3.LUT P2, RZ, R0, 0x400, RZ, 0xc0, !PT ;  /* 0x0000040000ff7812 */ /* 0x000fe2000784c0ff */
[----:B------:R-:W-:Y:S01]  /*c570*/  FMUL R127, R127, UR45 ;  /* 0x0000002d7f7f7c20 */ /* 0x000fe20008400000 */
[----:B------:R-:W-:Y:S01]  /*c580*/  FSEL R46, R46, -INF , !P3 ;  /* 0xff8000002e2e7808 */ /* 0x000fe20005800000 */
[----:B------:R1:W5:Y:S01]  /*c590*/  LDL.LU R135, [R1+0x230] ;  /* 0x0002300001877983 */ /* 0x0003620000300800 */
[----:B------:R-:W-:-:S02]  /*c5a0*/  FSEL R93, R93, -INF , !P1 ;  /* 0xff8000005d5d7808 */ /* 0x000fc40004800000 */
[----:B------:R-:W-:Y:S02]  /*c5b0*/  FSEL R47, R47, -INF , !P2 ;  /* 0xff8000002f2f7808 */ /* 0x000fe40005000000 */
[----:B------:R-:W-:-:S04]  /*c5c0*/  ISETP.GT.U32.AND P1, PT, R252, R2, PT ;  /* 0x00000002fc00720c */ /* 0x000fc80003f24070 */
[----:B------:R-:W-:-:S04]  /*c5d0*/  ISETP.GT.U32.AND.EX P1, PT, R183, RZ, PT, P1 ;  /* 0x000000ffb700720c */ /* 0x000fc80003f24110 */
[----:B------:R-:W-:Y:S02]  /*c5e0*/  FSEL R95, R95, -INF , !P1 ;  /* 0xff8000005f5f7808 */ /* 0x000fe40004800000 */
[----:B------:R-:W-:-:S04]  /*c5f0*/  ISETP.GT.U32.AND P1, PT, R184, R2, PT ;  /* 0x00000002b800720c */ /* 0x000fc80003f24070 */
[----:B------:R-:W-:Y:S02]  /*c600*/  ISETP.GT.U32.AND.EX P1, PT, R187, RZ, PT, P1 ;  /* 0x000000ffbb00720c */ /* 0x000fe40003f24110 */
[C---:B------:R-:W-:Y:S02]  /*c610*/  LOP3.LUT P4, RZ, R0.reuse, 0x800000, RZ, 0xc0, !PT ;  /* 0x0080000000ff7812 */ /* 0x040fe4000788c0ff */
[C---:B------:R-:W-:Y:S02]  /*c620*/  LOP3.LUT P3, RZ, R0.reuse, 0x1000000, RZ, 0xc0, !PT ;  /* 0x0100000000ff7812 */ /* 0x040fe4000786c0ff */
[----:B------:R-:W-:Y:S02]  /*c630*/  LOP3.LUT P2, RZ, R0, 0x2000000, RZ, 0xc0, !PT ;  /* 0x0200000000ff7812 */ /* 0x000fe4000784c0ff */
[----:B------:R-:W-:Y:S02]  /*c640*/  FSEL R60, R60, -INF , !P4 ;  /* 0xff8000003c3c7808 */ /* 0x000fe40006000000 */
[----:B------:R-:W-:-:S02]  /*c650*/  FSEL R61, R61, -INF , !P3 ;  /* 0xff8000003d3d7808 */ /* 0x000fc40005800000 */
[----:B------:R-:W-:Y:S02]  /*c660*/  FSEL R62, R62, -INF , !P2 ;  /* 0xff8000003e3e7808 */ /* 0x000fe40005000000 */
[----:B------:R-:W-:Y:S01]  /*c670*/  FSEL R66, R66, -INF , !P6 ;  /* 0xff80000042427808 */ /* 0x000fe20007000000 */
[----:B------:R-:W-:Y:S01]  /*c680*/  FMUL R182, R119, UR45 ;  /* 0x0000002d77b67c20 */ /* 0x000fe20008400000 */
[C---:B------:R-:W-:Y:S02]  /*c690*/  LOP3.LUT P4, RZ, R0.reuse, 0x80000000, RZ, 0xc0, !PT ;  /* 0x8000000000ff7812 */ /* 0x040fe4000788c0ff */
[C---:B------:R-:W-:Y:S02]  /*c6a0*/  LOP3.LUT P3, RZ, R0.reuse, 0x40000000, RZ, 0xc0, !PT ;  /* 0x4000000000ff7812 */ /* 0x040fe4000786c0ff */
[----:B------:R-:W-:Y:S02]  /*c6b0*/  ISETP.GT.U32.AND.EX P0, PT, R247, RZ, PT, P0 ;  /* 0x000000fff700720c */ /* 0x000fe40003f04100 */
[----:B------:R-:W-:-:S02]  /*c6c0*/  LOP3.LUT P2, RZ, R0, 0x20000000, RZ, 0xc0, !PT ;  /* 0x2000000000ff7812 */ /* 0x000fc4000784c0ff */
[----:B------:R-:W-:Y:S02]  /*c6d0*/  ISETP.GT.U32.AND.EX P3, PT, R249, RZ, PT, P3 ;  /* 0x000000fff900720c */ /* 0x000fe40003f64130 */
[----:B------:R-:W-:Y:S02]  /*c6e0*/  ISETP.GT.U32.AND.EX P4, PT, R248, RZ, PT, P4 ;  /* 0x000000fff800720c */ /* 0x000fe40003f84140 */
[----:B------:R-:W-:Y:S02]  /*c6f0*/  ISETP.GT.U32.AND.EX P2, PT, R250, RZ, PT, P2 ;  /* 0x000000fffa00720c */ /* 0x000fe40003f44120 */
[----:B---3--:R-:W-:Y:S02]  /*c700*/  ISETP.GT.U32.AND.EX P5, PT, R65, RZ, PT, P5 ;  /* 0x000000ff4100720c */ /* 0x008fe40003fa4150 */
[----:B------:R-:W-:-:S04]  /*c710*/  FMNMX3 R65, R64, R37, R38, !PT ;  /* 0x0000002540417276 */ /* 0x000fc80007800026 */
        /* <DEDUP_REMOVED lines=8> */
[----:B------:R-:W-:Y:S02]  /*c7a0*/  FMNMX3 R65, R65, R53, R54, !PT ;  /* 0x0000003541417276 */ /* 0x000fe40007800036 */
[----:B------:R-:W-:Y:S01]  /*c7b0*/  ISETP.GT.U32.AND P1, PT, R186, R2, PT ;  /* 0x00000002ba00720c */ /* 0x000fe20003f24070 */
[----:B------:R-:W-:Y:S01]  /*c7c0*/  FMUL R97, R98, UR45 ;  /* 0x0000002d62617c20 */ /* 0x000fe20008400000 */
[----:B------:R-:W-:Y:S01]  /*c7d0*/  FMNMX3 R65, R65, R55, R56, !PT ;  /* 0x0000003741417276 */ /* 0x000fe20007800038 */
[----:B------:R-:W-:Y:S01]  /*c7e0*/  FMUL R98, R99, UR45 ;  /* 0x0000002d63627c20 */ /* 0x000fe20008400000 */
[----:B------:R-:W-:-:S02]  /*c7f0*/  FSEL R96, R96, -INF , !P5 ;  /* 0xff80000060607808 */ /* 0x000fc40006800000 */
[-C--:B------:R-:W-:Y:S02]  /*c800*/  ISETP.GT.U32.AND P5, PT, R185, R2.reuse, PT ;  /* 0x00000002b900720c */ /* 0x080fe40003fa4070 */
[----:B------:R-:W-:Y:S02]  /*c810*/  ISETP.GT.U32.AND.EX P1, PT, R191, RZ, PT, P1 ;  /* 0x000000ffbf00720c */ /* 0x000fe40003f24110 */
[----:B------:R-:W-:Y:S02]  /*c820*/  FMNMX3 R65, R65, R57, R58, !PT ;  /* 0x0000003941417276 */ /* 0x000fe4000780003a */
[----:B------:R-:W-:Y:S02]  /*c830*/  ISETP.GT.U32.AND.EX P5, PT, R189, RZ, PT, P5 ;  /* 0x000000ffbd00720c */ /* 0x000fe40003fa4150 */
[----:B------:R-:W-:Y:S02]  /*c840*/  FSEL R98, R98, -INF , !P1 ;  /* 0xff80000062627808 */ /* 0x000fe40004800000 */
        /* <DEDUP_REMOVED lines=10> */
[----:B------:R-:W-:-:S02]  /*c8f0*/  ISETP.GT.U32.AND P1, PT, R194, R2, PT ;  /* 0x00000002c200720c */ /* 0x000fc40003f24070 */
[----:B------:R-:W-:Y:S01]  /*c900*/  FMNMX3 R65, R65, R63, R66, !PT ;  /* 0x0000003f41417276 */ /* 0x000fe20007800042 */
[----:B------:R-:W-:Y:S01]  /*c910*/  FMUL R101, R102, UR45 ;  /* 0x0000002d66657c20 */ /* 0x000fe20008400000 */
[----:B------:R-:W-:Y:S01]  /*c920*/  FSEL R99, R99, -INF , !P5 ;  /* 0xff80000063637808 */ /* 0x000fe20006800000 */
[----:B------:R-:W-:Y:S01]  /*c930*/  FMUL R102, R103, UR45 ;  /* 0x0000002d67667c20 */ /* 0x000fe20008400000 */
[----:B------:R-:W-:Y:S02]  /*c940*/  ISETP.GT.U32.AND P5, PT, R192, R2, PT ;  /* 0x00000002c000720c */ /* 0x000fe40003fa4070 */
[----:B------:R-:W-:Y:S02]  /*c950*/  ISETP.GT.U32.AND.EX P1, PT, R199, RZ, PT, P1 ;  /* 0x000000ffc700720c */ /* 0x000fe40003f24110 */
[----:B------:R-:W-:Y:S02]  /*c960*/  FMNMX3 R65, R65, R67, R68, !PT ;  /* 0x0000004341417276 */ /* 0x000fe40007800044 */
[----:B------:R-:W-:-:S02]  /*c970*/  ISETP.GT.U32.AND.EX P5, PT, R197, RZ, PT, P5 ;  /* 0x000000ffc500720c */ /* 0x000fc40003fa4150 */
[----:B------:R-:W-:Y:S02]  /*c980*/  FSEL R102, R102, -INF , !P1 ;  /* 0xff80000066667808 */ /* 0x000fe40004800000 */
[----:B------:R-:W-:Y:S02]  /*c990*/  FMNMX3 R65, R65, R69, R70, !PT ;  /* 0x0000004541417276 */ /* 0x000fe40007800046 */
[-C--:B------:R-:W-:Y:S01]  /*c9a0*/  ISETP.GT.U32.AND P1, PT, R198, R2.reuse, PT ;  /* 0x00000002c600720c */ /* 0x080fe20003f24070 */
[----:B------:R-:W-:Y:S01]  /*c9b0*/  FMUL R103, R104, UR45 ;  /* 0x0000002d68677c20 */ /* 0x000fe20008400000 */
[----:B------:R-:W-:Y:S01]  /*c9c0*/  FSEL R101, R101, -INF , !P5 ;  /* 0xff80000065657808 */ /* 0x000fe20006800000 */
[----:B------:R-:W-:Y:S01]  /*c9d0*/  FMUL R104, R105, UR45 ;  /* 0x0000002d69687c20 */ /* 0x000fe20008400000 */
[----:B------:R-:W-:Y:S02]  /*c9e0*/  FMNMX3 R65, R65, R71, R72, !PT ;  /* 0x0000004741417276 */ /* 0x000fe40007800048 */
[----:B------:R-:W-:-:S02]  /*c9f0*/  ISETP.GT.U32.AND P5, PT, R196, R2, PT ;  /* 0x00000002c400720c */ /* 0x000fc40003fa4070 */
        /* <DEDUP_REMOVED lines=60> */
[----:B------:R-:W-:Y:S02]  /*cdc0*/  ISETP.GT.U32.AND P5, PT, R220, R2, PT ;  /* 0x00000002dc00720c */ /* 0x000fe40003fa4070 */
[----:B------:R-:W-:Y:S02]  /*cdd0*/  ISETP.GT.U32.AND.EX P1, PT, R227, RZ, PT, P1 ;  /* 0x000000ffe300720c */ /* 0x000fe40003f24110 */
[----:B------:R-:W-:Y:S02]  /*cde0*/  FMNMX3 R65, R65, R98, R99, !PT ;  /* 0x0000006241417276 */ /* 0x000fe40007800063 */
[----:B------:R-:W-:Y:S02]  /*cdf0*/  ISETP.GT.U32.AND.EX P5, PT, R225, RZ, PT, P5 ;  /* 0x000000ffe100720c */ /* 0x000fe40003fa4150 */
[----:B------:R-:W-:Y:S02]  /*ce00*/  FSEL R116, R116, -INF , !P1 ;  /* 0xff80000074747808 */ /* 0x000fe40004800000 */
[----:B------:R-:W-:-:S02]  /*ce10*/  ISETP.GT.U32.AND P1, PT, R226, R2, PT ;  /* 0x00000002e200720c */ /* 0x000fc40003f24070 */
[----:B------:R-:W-:Y:S02]  /*ce20*/  FMNMX3 R65, R65, R100, R101, !PT ;  /* 0x0000006441417276 */ /* 0x000fe40007800065 */
[----:B------:R-:W-:Y:S02]  /*ce30*/  FSEL R115, R115, -INF , !P5 ;  /* 0xff80000073737808 */ /* 0x000fe40006800000 */
[----:B------:R-:W-:Y:S02]  /*ce40*/  ISETP.GT.U32.AND P5, PT, R224, R2, PT ;  /* 0x00000002e000720c */ /* 0x000fe40003fa4070 */
[----:B------:R-:W-:Y:S02]  /*ce50*/  ISETP.GT.U32.AND.EX P1, PT, R230, RZ, PT, P1 ;  /* 0x000000ffe600720c */ /* 0x000fe40003f24110 */
[----:B------:R-:W-:Y:S02]  /*ce60*/  FMNMX3 R65, R65, R102, R103, !PT ;  /* 0x0000006641417276 */ /* 0x000fe40007800067 */
[----:B------:R-:W-:-:S02]  /*ce70*/  ISETP.GT.U32.AND.EX P5, PT, R229, RZ, PT, P5 ;  /* 0x000000ffe500720c */ /* 0x000fc40003fa4150 */
[----:B------:R-:W-:Y:S02]  /*ce80*/  FSEL R182, R182, -INF , !P1 ;  /* 0xff800000b6b67808 */ /* 0x000fe40004800000 */
[----:B------:R-:W-:Y:S02]  /*ce90*/  FMNMX3 R65, R65, R104, R105, !PT ;  /* 0x0000006841417276 */ /* 0x000fe40007800069 */
[----:B------:R-:W-:Y:S02]  /*cea0*/  ISETP.GT.U32.AND P1, PT, R231, R2, PT ;  /* 0x00000002e700720c */ /* 0x000fe40003f24070 */
[----:B------:R-:W-:Y:S02]  /*ceb0*/  FSEL R119, R118, -INF , !P5 ;  /* 0xff80000076777808 */ /* 0x000fe40006800000 */
[----:B------:R-:W-:Y:S02]  /*cec0*/  FMNMX3 R65, R65, R106, R107, !PT ;  /* 0x0000006a41417276 */ /* 0x000fe4000780006b */
[----:B------:R-:W-:-:S02]  /*ced0*/  ISETP.GT.U32.AND P5, PT, R228, R2, PT ;  /* 0x00000002e400720c */ /* 0x000fc40003fa4070 */
[----:B------:R-:W-:Y:S02]  /*cee0*/  ISETP.GT.U32.AND.EX P1, PT, R234, RZ, PT, P1 ;  /* 0x000000ffea00720c */ /* 0x000fe40003f24110 */
[----:B------:R-:W-:Y:S02]  /*cef0*/  FMNMX3 R65, R65, R108, R109, !PT ;  /* 0x0000006c41417276 */ /* 0x000fe4000780006d */
[----:B------:R-:W-:Y:S02]  /*cf00*/  ISETP.GT.U32.AND.EX P5, PT, R232, RZ, PT, P5 ;  /* 0x000000ffe800720c */ /* 0x000fe40003fa4150 */
[----:B------:R-:W-:Y:S02]  /*cf10*/  FSEL R121, R121, -INF , !P1 ;  /* 0xff80000079797808 */ /* 0x000fe40004800000 */
[----:B------:R-:W-:Y:S02]  /*cf20*/  ISETP.GT.U32.AND P1, PT, R235, R2, PT ;  /* 0x00000002eb00720c */ /* 0x000fe40003f24070 */
[----:B------:R-:W-:-:S02]  /*cf30*/  FMNMX3 R65, R65, R110, R111, !PT ;  /* 0x0000006e41417276 */ /* 0x000fc4000780006f */
[----:B------:R-:W-:Y:S02]  /*cf40*/  FSEL R120, R120, -INF , !P5 ;  /* 0xff80000078787808 */ /* 0x000fe40006800000 */
[----:B------:R-:W-:Y:S02]  /*cf50*/  ISETP.GT.U32.AND P5, PT, R233, R2, PT ;  /* 0x00000002e900720c */ /* 0x000fe40003fa4070 */
[----:B------:R-:W-:Y:S02]  /*cf60*/  ISETP.GT.U32.AND.EX P1, PT, R238, RZ, PT, P1 ;  /* 0x000000ffee00720c */ /* 0x000fe40003f24110 */
[----:B------:R-:W-:Y:S02]  /*cf70*/  FMNMX3 R65, R65, R112, R113, !PT ;  /* 0x0000007041417276 */ /* 0x000fe40007800071 */
[----:B------:R-:W-:Y:S02]  /*cf80*/  ISETP.GT.U32.AND.EX P5, PT, R236, RZ, PT, P5 ;  /* 0x000000ffec00720c */ /* 0x000fe40003fa4150 */
[----:B------:R-:W-:-:S02]  /*cf90*/  FSEL R123, R123, -INF , !P1 ;  /* 0xff8000007b7b7808 */ /* 0x000fc40004800000 */
[----:B------:R-:W-:Y:S02]  /*cfa0*/  ISETP.GT.U32.AND P1, PT, R239, R2, PT ;  /* 0x00000002ef00720c */ /* 0x000fe40003f24070 */
[----:B------:R-:W-:Y:S02]  /*cfb0*/  FMNMX3 R65, R65, R114, R115, !PT ;  /* 0x0000007241417276 */ /* 0x000fe40007800073 */
[----:B------:R-:W-:Y:S02]  /*cfc0*/  FSEL R122, R122, -INF , !P5 ;  /* 0xff8000007a7a7808 */ /* 0x000fe40006800000 */
[----:B------:R-:W-:Y:S02]  /*cfd0*/  ISETP.GT.U32.AND P5, PT, R237, R2, PT ;  /* 0x00000002ed00720c */ /* 0x000fe40003fa4070 */
[----:B------:R-:W-:Y:S02]  /*cfe0*/  ISETP.GT.U32.AND.EX P1, PT, R242, RZ, PT, P1 ;  /* 0x000000fff200720c */ /* 0x000fe40003f24110 */
[----:B------:R-:W-:-:S02]  /*cff0*/  FMNMX3 R65, R65, R116, R119, !PT ;  /* 0x0000007441417276 */ /* 0x000fc40007800077 */
[----:B------:R-:W-:Y:S02]  /*d000*/  ISETP.GT.U32.AND.EX P5, PT, R240, RZ, PT, P5 ;  /* 0x000000fff000720c */ /* 0x000fe40003fa4150 */
[----:B------:R-:W-:Y:S02]  /*d010*/  FSEL R125, R125, -INF , !P1 ;  /* 0xff8000007d7d7808 */ /* 0x000fe40004800000 */
[----:B------:R-:W-:Y:S02]  /*d020*/  ISETP.GT.U32.AND P1, PT, R241, R2, PT ;  /* 0x00000002f100720c */ /* 0x000fe40003f24070 */
[----:B------:R-:W-:Y:S02]  /*d030*/  FMNMX3 R65, R65, R182, R120, !PT ;  /* 0x000000b641417276 */ /* 0x000fe40007800078 */
[----:B------:R-:W-:Y:S02]  /*d040*/  FSEL R124, R124, -INF , !P5 ;  /* 0xff8000007c7c7808 */ /* 0x000fe40006800000 */
[----:B------:R-:W-:-:S02]  /*d050*/  ISETP.GT.U32.AND P5, PT, R243, R2, PT ;  /* 0x00000002f300720c */ /* 0x000fc40003fa4070 */
[----:B------:R-:W-:Y:S02]  /*d060*/  ISETP.GT.U32.AND.EX P1, PT, R244, RZ, PT, P1 ;  /* 0x000000fff400720c */ /* 0x000fe40003f24110 */
[----:B------:R-:W-:Y:S01]  /*d070*/  FMNMX3 R65, R65, R121, R122, !PT ;  /* 0x0000007941417276 */ /* 0x000fe2000780007a */
[----:B------:R-:W-:Y:S01]  /*d080*/  FMUL R117, R128, UR45 ;  /* 0x0000002d80757c20 */ /* 0x000fe20008400000 */
[----:B------:R-:W-:Y:S02]  /*d090*/  ISETP.GT.U32.AND.EX P5, PT, R246, RZ, PT, P5 ;  /* 0x000000fff600720c */ /* 0x000fe40003fa4150 */
[----:B------:R-:W-:Y:S02]  /*d0a0*/  FSEL R126, R126, -INF , !P1 ;  /* 0xff8000007e7e7808 */ /* 0x000fe40004800000 */
[----:B------:R-:W-:Y:S01]  /*d0b0*/  FMNMX3 R65, R65, R123, R124, !PT ;  /* 0x0000007b41417276 */ /* 0x000fe2000780007c */
[----:B------:R-:W-:Y:S01]  /*d0c0*/  FMUL R118, R129, UR45 ;  /* 0x0000002d81767c20 */ /* 0x000fe20008400000 */
[----:B------:R-:W-:Y:S01]  /*d0d0*/  FMUL R129, R130, UR45 ;  /* 0x0000002d82817c20 */ /* 0x000fe20008400000 */
[----:B------:R-:W-:-:S02]  /*d0e0*/  FSEL R127, R127, -INF , !P5 ;  /* 0xff8000007f7f7808 */ /* 0x000fc40006800000 */
[----:B------:R-:W-:Y:S02]  /*d0f0*/  FSEL R117, R117, -INF , !P0 ;  /* 0xff80000075757808 */ /* 0x000fe40004000000 */
[----:B------:R-:W-:Y:S01]  /*d100*/  FMNMX3 R65, R65, R125, R126, !PT ;  /* 0x0000007d41417276 */ /* 0x000fe2000780007e */
[----:B------:R-:W-:Y:S01]  /*d110*/  FMUL R128, R131, UR45 ;  /* 0x0000002d83807c20 */ /* 0x000fe20008400000 */
[----:B------:R-:W-:Y:S02]  /*d120*/  FSEL R118, R118, -INF , !P4 ;  /* 0xff80000076767808 */ /* 0x000fe40006000000 */
[----:B------:R-:W-:Y:S02]  /*d130*/  FSEL R129, R129, -INF , !P3 ;  /* 0xff80000081817808 */ /* 0x000fe40005800000 */
[----:B------:R-:W-:Y:S02]  /*d140*/  FMNMX3 R65, R65, R127, R117, !PT ;  /* 0x0000007f41417276 */ /* 0x000fe40007800075 */
[----:B------:R-:W-:-:S02]  /*d150*/  FSEL R128, R128, -INF , !P2 ;  /* 0xff80000080807808 */ /* 0x000fc40005000000 */
[----:B------:R-:W-:-:S04]  /*d160*/  FMNMX3 R65, R65, R118, R129, !PT ;  /* 0x0000007641417276 */ /* 0x000fc80007800081 */
[----:B------:R-:W-:-:S05]  /*d170*/  FMNMX3 R65, R65, R128, R181, !PT ;  /* 0x0000008041417276 */ /* 0x000fca00078000b5 */
[--C-:B------:R-:W-:Y:S02]  /*d180*/  FADD R131, R134, -R65.reuse ;  /* 0x8000004186837221 */ /* 0x100fe40000000000 */
[----:B------:R1:W5:Y:S04]  /*d190*/  LDL.LU R134, [R1+0x22c] ;  /* 0x00022c0001867983 */ /* 0x0003680000300800 */
[----:B------:R-:W2:Y:S01]  /*d1a0*/  LDL.64 R190, [R1] ;  /* 0x0000000001be7983 */ /* 0x000ea20000100a00 */
[----:B------:R-:W-:Y:S01]  /*d1b0*/  FMUL R131, R131, 1.4426950216293334961 ;  /* 0x3fb8aa3b83837820 */ /* 0x000fe20000400000 */
[----:B------:R-:W-:-:S03]  /*d1c0*/  FADD R183, R5, -R65 ;  /* 0x8000004105b77221 */ /* 0x000fc60000000000 */
[----:B------:R3:W4:Y:S01]  /*d1d0*/  MUFU.EX2 R5, R131 ;  /* 0x0000008300057308 */ /* 0x0007220000000800 */
[----:B------:R-:W-:Y:S01]  /*d1e0*/  FMUL R183, R183, 1.4426950216293334961 ;  /* 0x3fb8aa3bb7b77820 */ /* 0x000fe20000400000 */
[----:B---3--:R-:W-:-:S06]  /*d1f0*/  FADD R131, R6, -R65 ;  /* 0x8000004106837221 */ /* 0x008fcc0000000000 */
[----:B------:R3:W0:Y:S01]  /*d200*/  MUFU.EX2 R6, R183 ;  /* 0x000000b700067308 */ /* 0x0006220000000800 */
        /* <DEDUP_REMOVED lines=34> */
[--C-:B------:R-:W-:Y:S01]  /*d430*/  FADD R20, R20, -R65.reuse ;  /* 0x8000004114147221 */ /* 0x100fe20000000000 */
[--C-:B------:R-:W-:Y:S01]  /*d440*/  FADD R21, R21, -R65.reuse ;  /* 0x8000004115157221 */ /* 0x100fe20000000000 */
[----:B---3--:R-:W-:-:S04]  /*d450*/  FADD R131, R18, -R65 ;  /* 0x8000004112837221 */ /* 0x008fc80000000000 */
[----:B------:R3:W0:Y:S01]  /*d460*/  MUFU.EX2 R18, R183 ;  /* 0x000000b700127308 */ /* 0x0006220000000800 */
[----:B------:R-:W-:Y:S01]  /*d470*/  FMUL R131, R131, 1.4426950216293334961 ;  /* 0x3fb8aa3b83837820 */ /* 0x000fe20000400000 */
[----:B------:R-:W-:Y:S01]  /*d480*/  FMUL R20, R20, 1.4426950216293334961 ;  /* 0x3fb8aa3b14147820 */ /* 0x000fe20000400000 */
[----:B------:R-:W-:Y:S01]  /*d490*/  FMUL R21, R21, 1.4426950216293334961 ;  /* 0x3fb8aa3b15157820 */ /* 0x000fe20000400000 */
[----:B---3--:R-:W-:-:S04]  /*d4a0*/  FADD R183, R19, -R65 ;  /* 0x8000004113b77221 */ /* 0x008fc80000000000 */
[----:B------:R3:W0:Y:S02]  /*d4b0*/  MUFU.EX2 R19, R131 ;  /* 0x0000008300137308 */ /* 0x0006240000000800 */
[----:B---3--:R-:W-:-:S06]  /*d4c0*/  FMUL R131, R183, 1.4426950216293334961 ;  /* 0x3fb8aa3bb7837820 */ /* 0x008fcc0000400000 */
[----:B------:R3:W0:Y:S08]  /*d4d0*/  MUFU.EX2 R183, R20 ;  /* 0x0000001400b77308 */ /* 0x0006300000000800 */
[----:B------:R0:W1:Y:S01]  /*d4e0*/  MUFU.EX2 R184, R21 ;  /* 0x0000001500b87308 */ /* 0x0000620000000800 */
[----:B---3--:R-:W-:-:S04]  /*d4f0*/  FADD R20, R26, -R65 ;  /* 0x800000411a147221 */ /* 0x008fc80000000000 */
[----:B------:R-:W-:Y:S01]  /*d500*/  FMUL R20, R20, 1.4426950216293334961 ;  /* 0x3fb8aa3b14147820 */ /* 0x000fe20000400000 */
[----:B0-----:R-:W-:-:S03]  /*d510*/  FADD R21, R27, -R65 ;  /* 0x800000411b157221 */ /* 0x001fc60000000000 */
[----:B------:R0:W3:Y:S01]  /*d520*/  MUFU.EX2 R27, R20 ;  /* 0x00000014001b7308 */ /* 0x0000e20000000800 */
[----:B------:R-:W-:Y:S01]  /*d530*/  FMUL R21, R21, 1.4426950216293334961 ;  /* 0x3fb8aa3b15157820 */ /* 0x000fe20000400000 */
[----:B0-----:R-:W-:-:S06]  /*d540*/  FADD R20, R28, -R65 ;  /* 0x800000411c147221 */ /* 0x001fcc0000000000 */
[----:B------:R0:W1:Y:S01]  /*d550*/  MUFU.EX2 R28, R21 ;  /* 0x00000015001c7308 */ /* 0x0000620000000800 */
        /* <DEDUP_REMOVED lines=16> */
[----:B------:R-:W1:Y:S01]  /*d660*/  S2R R192, SR_TID.X ;  /* 0x0000000000c07919 */ /* 0x000e620000002100 */
[----:B0-----:R-:W-:-:S05]  /*d670*/  FADD R20, R34, -R65 ;  /* 0x8000004122147221 */ /* 0x001fca0000000000 */
        /* <DEDUP_REMOVED lines=18> */
[----:B------:R0:W2:Y:S01]  /*d7a0*/  MUFU.EX2 R40, R21 ;  /* 0x0000001500287308 */ /* 0x0000a20000000800 */
[----:B------:R-:W-:Y:S01]  /*d7b0*/  FMUL R20, R20, 1.4426950216293334961 ;  /* 0x3fb8aa3b14147820 */ /* 0x000fe20000400000 */
[----:B0-----:R-:W-:Y:S01]  /*d7c0*/  FADD R21, R41, -R65 ;  /* 0x8000004129157221 */ /* 0x001fe20000000000 */
[----:B-1----:R-:W-:-:S05]  /*d7d0*/  LOP3.LUT P6, RZ, R192, 0x7f, RZ, 0xc0, !PT ;  /* 0x0000007fc0ff7812 */ /* 0x002fca00078cc0ff */
[----:B------:R0:W1:Y:S01]  /*d7e0*/  MUFU.EX2 R41, R20 ;  /* 0x0000001400297308 */ /* 0x0000620000000800 */
[----:B------:R-:W-:Y:S01]  /*d7f0*/  FMUL R21, R21, 1.4426950216293334961 ;  /* 0x3fb8aa3b15157820 */ /* 0x000fe20000400000 */
[----:B------:R-:W-:Y:S01]  /*d800*/  USHF.L.U32 UR4, UR4, 0x1f, URZ ;  /* 0x0000001f04047899 */ /* 0x000fe200080006ff */
[----:B0-----:R-:W-:-:S05]  /*d810*/  FADD R20, R42, -R65 ;  /* 0x800000412a147221 */ /* 0x001fca0000000000 */
[----:B------:R0:W1:Y:S01]  /*d820*/  MUFU.EX2 R42, R21 ;  /* 0x00000015002a7308 */ /* 0x0000620000000800 */
[----:B------:R-:W1:Y:S01]  /*d830*/  @!P6 SYNCS.CCTL.IV [UR11+0x8010] ;  /* 0x00801000ff00e9b1 */ /* 0x000e62000800000b */
[----:B------:R-:W-:Y:S01]  /*d840*/  FMUL R20, R20, 1.4426950216293334961 ;  /* 0x3fb8aa3b14147820 */ /* 0x000fe20000400000 */
[----:B------:R-:W-:Y:S01]  /*d850*/  NOP ;  /* 0x0000000000007918 */ /* 0x000fe20000000000 */
[----:B0-----:R-:W-:-:S04]  /*d860*/  FADD R21, R43, -R65 ;  /* 0x800000412b157221 */ /* 0x001fc80000000000 */
[----:B------:R0:W1:Y:S01]  /*d870*/  MUFU.EX2 R43, R20 ;  /* 0x00000014002b7308 */ /* 0x0000620000000800 */
[----:B------:R-:W-:Y:S01]  /*d880*/  FMUL R21, R21, 1.4426950216293334961 ;  /* 0x3fb8aa3b15157820 */ /* 0x000fe20000400000 */
[----:B0-----:R-:W-:-:S06]  /*d890*/  FADD R20, R44, -R65 ;  /* 0x800000412c147221 */ /* 0x001fcc0000000000 */
[----:B------:R0:W2:Y:S02]  /*d8a0*/  MUFU.EX2 R44, R21 ;  /* 0x00000015002c7308 */ /* 0x0000a40000000800 */
[----:B0-----:R-:W-:-:S04]  /*d8b0*/  IMAD.U32 R21, RZ, RZ, UR4 ;  /* 0x00000004ff157e24 */ /* 0x001fc8000f8e00ff */
[----:B-1----:R-:W0:Y:S01]  /*d8c0*/  SYNCS.PHASECHK.TRANS64.TRYWAIT P0, [UR13], R21 ;  /* 0x00000015ff0075a7 */ /* 0x002e22000800110d */
[----:B------:R-:W-:Y:S01]  /*d8d0*/  FMUL R20, R20, 1.4426950216293334961 ;  /* 0x3fb8aa3b14147820 */ /* 0x000fe20000400000 */
[--C-:B------:R-:W-:Y:S01]  /*d8e0*/  FADD R45, R45, -R65.reuse ;  /* 0x800000412d2d7221 */ /* 0x100fe20000000000 */
[--C-:B------:R-:W-:Y:S02]  /*d8f0*/  FADD R46, R46, -R65.reuse ;  /* 0x800000412e2e7221 */ /* 0x100fe40000000000 */
[----:B------:R1:W0:Y:S01]  /*d900*/  MUFU.EX2 R188, R20 ;  /* 0x0000001400bc7308 */ /* 0x0002220000000800 */
[----:B------:R-:W-:Y:S01]  /*d910*/  FMUL R45, R45, 1.4426950216293334961 ;  /* 0x3fb8aa3b2d2d7820 */ /* 0x000fe20000400000 */
[--C-:B------:R-:W-:Y:S01]  /*d920*/  FADD R47, R47, -R65.reuse ;  /* 0x800000412f2f7221 */ /* 0x100fe20000000000 */
[--C-:B------:R-:W-:Y:S01]  /*d930*/  FADD R48, R48, -R65.reuse ;  /* 0x8000004130307221 */ /* 0x100fe20000000000 */
[--C-:B------:R-:W-:Y:S01]  /*d940*/  FADD R52, R52, -R65.reuse ;  /* 0x8000004134347221 */ /* 0x100fe20000000000 */
[--C-:B------:R-:W-:Y:S01]  /*d950*/  FADD R22, R22, -R65.reuse ;  /* 0x8000004116167221 */ /* 0x100fe20000000000 */
[----:B-1----:R-:W-:-:S02]  /*d960*/  FADD R20, R49, -R65 ;  /* 0x8000004131147221 */ /* 0x002fc40000000000 */
[----:B------:R1:W0:Y:S01]  /*d970*/  MUFU.EX2 R189, R45 ;  /* 0x0000002d00bd7308 */ /* 0x0002220000000800 */
[----:B------:R-:W-:Y:S01]  /*d980*/  FMUL R48, R48, 1.4426950216293334961 ;  /* 0x3fb8aa3b30307820 */ /* 0x000fe20000400000 */
[----:B------:R-:W-:Y:S01]  /*d990*/  FMUL R20, R20, 1.4426950216293334961 ;  /* 0x3fb8aa3b14147820 */ /* 0x000fe20000400000 */
[----:B------:R-:W-:Y:S01]  /*d9a0*/  FMUL R52, R52, 1.4426950216293334961 ;  /* 0x3fb8aa3b34347820 */ /* 0x000fe20000400000 */
[--C-:B------:R-:W-:Y:S01]  /*d9b0*/  FADD R4, R4, -R65.reuse ;  /* 0x8000004104047221 */ /* 0x100fe20000000000 */
[--C-:B------:R-:W-:Y:S01]  /*d9c0*/  FADD R130, R251, -R65.reuse ;  /* 0x80000041fb827221 */ /* 0x100fe20000000000 */
[--C-:B------:R-:W-:Y:S01]  /*d9d0*/  FADD R51, R51, -R65.reuse ;  /* 0x8000004133337221 */ /* 0x100fe20000000000 */
[----:B-1----:R-:W-:Y:S01]  /*d9e0*/  FMUL R45, R46, 1.4426950216293334961 ;  /* 0x3fb8aa3b2e2d7820 */ /* 0x002fe20000400000 */
[----:B------:R-:W-:Y:S01]  /*d9f0*/  FMUL R46, R47, 1.4426950216293334961 ;  /* 0x3fb8aa3b2f2e7820 */ /* 0x000fe20000400000 */
[--C-:B------:R-:W-:Y:S01]  /*da00*/  FADD R47, R50, -R65.reuse ;  /* 0x80000041322f7221 */ /* 0x100fe20000000000 */
[--C-:B------:R-:W-:Y:S01]  /*da10*/  FADD R55, R55, -R65.reuse ;  /* 0x8000004137377221 */ /* 0x100fe20000000000 */
[----:B------:R-:W-:Y:S01]  /*da20*/  FMUL R22, R22, 1.4426950216293334961 ;  /* 0x3fb8aa3b16167820 */ /* 0x000fe20000400000 */
[----:B------:R1:W0:Y:S01]  /*da30*/  MUFU.EX2 R50, R20 ;  /* 0x0000001400327308 */ /* 0x0002220000000800 */
[--C-:B------:R-:W-:Y:S01]  /*da40*/  FADD R24, R24, -R65.reuse ;  /* 0x8000004118187221 */ /* 0x100fe20000000000 */
[----:B------:R-:W-:Y:S01]  /*da50*/  FADD R25, R25, -R65 ;  /* 0x8000004119197221 */ /* 0x000fe20000000000 */
[----:B------:R-:W-:Y:S01]  /*da60*/  FMUL R4, R4, 1.4426950216293334961 ;  /* 0x3fb8aa3b04047820 */ /* 0x000fe20000400000 */
[----:B------:R-:W-:Y:S01]  /*da70*/  FMUL R130, R130, 1.4426950216293334961 ;  /* 0x3fb8aa3b82827820 */ /* 0x000fe20000400000 */
[----:B------:R-:W-:-:S03]  /*da80*/  FMUL R47, R47, 1.4426950216293334961 ;  /* 0x3fb8aa3b2f2f7820 */ /* 0x000fc60000400000 */
[----:B------:R0:W2:Y:S01]  /*da90*/  MUFU.EX2 R49, R48 ;  /* 0x0000003000317308 */ /* 0x0000a20000000800 */
[----:B-1----:R-:W-:Y:S01]  /*daa0*/  FADD R20, R53, -R65 ;  /* 0x8000004135147221 */ /* 0x002fe20000000000 */
[----:B------:R-:W-:Y:S01]  /*dab0*/  FMUL R24, R24, 1.4426950216293334961 ;  /* 0x3fb8aa3b18187820 */ /* 0x000fe20000400000 */
[----:B------:R-:W-:-:S05]  /*dac0*/  FMUL R25, R25, 1.4426950216293334961 ;  /* 0x3fb8aa3b19197820 */ /* 0x000fca0000400000 */
[----:B------:R1:W2:Y:S01]  /*dad0*/  MUFU.EX2 R53, R52 ;  /* 0x0000003400357308 */ /* 0x0002a20000000800 */
[----:B0-----:R-:W-:Y:S01]  /*dae0*/  FMUL R48, R51, 1.4426950216293334961 ;  /* 0x3fb8aa3b33307820 */ /* 0x001fe20000400000 */
[----:B------:R-:W-:-:S06]  /*daf0*/  FADD R23, R23, -R65 ;  /* 0x8000004117177221 */ /* 0x000fcc0000000000 */
[----:B------:R0:W2:Y:S01]  /*db00*/  MUFU.EX2 R185, R22 ;  /* 0x0000001600b97308 */ /* 0x0000a20000000800 */
[----:B-1----:R-:W-:Y:S01]  /*db10*/  FMUL R52, R55, 1.4426950216293334961 ;  /* 0x3fb8aa3b37347820 */ /* 0x002fe20000400000 */
[----:B------:R-:W-:Y:S01]  /*db20*/  USHF.R.S32.HI UR4, URZ, 0x1f, UR28 ;  /* 0x0000001fff047899 */ /* 0x000fe2000801141c */
[----:B0-----:R-:W-:-:S05]  /*db30*/  FADD R22, R54, -R65 ;  /* 0x8000004136167221 */ /* 0x001fca0000000000 */
[----:B------:R-:W0:Y:S01]  /*db40*/  MUFU.EX2 R4, R4 ;  /* 0x0000000400047308 */ /* 0x000e220000000800 */
[----:B------:R-:W-:Y:S01]  /*db50*/  FMUL R22, R22, 1.4426950216293334961 ;  /* 0x3fb8aa3b16167820 */ /* 0x000fe20000400000 */
[----:B------:R-:W-:-:S06]  /*db60*/  FMUL R23, R23, 1.4426950216293334961 ;  /* 0x3fb8aa3b17177820 */ /* 0x000fcc0000400000 */
[----:B------:R-:W1:Y:S01]  /*db70*/  MUFU.EX2 R130, R130 ;  /* 0x0000008200827308 */ /* 0x000e620000000800 */
[----:B------:R-:W-:-:S07]  /*db80*/  FMUL R20, R20, 1.4426950216293334961 ;  /* 0x3fb8aa3b14147820 */ /* 0x000fce0000400000 */
[----:B------:R-:W0:Y:S08]  /*db90*/  MUFU.EX2 R131, R131 ;  /* 0x0000008300837308 */ /* 0x000e300000000800 */
[----:B------:R-:W0:Y:S08]  /*dba0*/  MUFU.EX2 R187, R24 ;  /* 0x0000001800bb7308 */ /* 0x000e300000000800 */
[----:B------:R-:W0:Y:S08]  /*dbb0*/  MUFU.EX2 R26, R25 ;  /* 0x00000019001a7308 */ /* 0x000e300000000800 */
[----:B------:R-:W0:Y:S08]  /*dbc0*/  MUFU.EX2 R45, R45 ;  /* 0x0000002d002d7308 */ /* 0x000e300000000800 */
[----:B------:R-:W0:Y:S08]  /*dbd0*/  MUFU.EX2 R46, R46 ;  /* 0x0000002e002e7308 */ /* 0x000e300000000800 */
[----:B------:R-:W0:Y:S08]  /*dbe0*/  MUFU.EX2 R47, R47 ;  /* 0x0000002f002f7308 */ /* 0x000e300000000800 */
[----:B------:R-:W0:Y:S08]  /*dbf0*/  MUFU.EX2 R48, R48 ;  /* 0x0000003000307308 */ /* 0x000e300000000800 */
[----:B------:R-:W0:Y:S08]  /*dc00*/  MUFU.EX2 R52, R52 ;  /* 0x0000003400347308 */ /* 0x000e300000000800 */
[----:B------:R0:W1:Y:S01]  /*dc10*/  MUFU.EX2 R51, R22 ;  /* 0x0000001600337308 */ /* 0x0000620000000800 */
[----:B------:R-:W-:Y:S01]  /*dc20*/  FADD R56, R56, -R65 ;  /* 0x8000004138387221 */ /* 0x000fe20000000000 */
[----:B0-----:R-:W-:-:S06]  /*dc30*/  IADD3 R22, P1, PT, R132, UR28, RZ ;  /* 0x0000001c84167c10 */ /* 0x001fcc000ff3e0ff */
[----:B------:R0:W1:Y:S08]  /*dc40*/  MUFU.EX2 R186, R23 ;  /* 0x0000001700ba7308 */ /* 0x0000700000000800 */
[----:B------:R2:W1:Y:S01]  /*dc50*/  MUFU.EX2 R54, R20 ;  /* 0x0000001400367308 */ /* 0x0004620000000800 */
[----:B0-----:R-:W-:Y:S02]  /*dc60*/  IADD3.X R23, PT, PT, R133, UR4, RZ, P1, !PT ;  /* 0x0000000485177c10 */ /* 0x001fe40008ffe4ff */
[----:B--2---:R-:W-:Y:S01]  /*dc70*/  IADD3 R20, P2, PT, R190, UR28, RZ ;  /* 0x0000001cbe147c10 */ /* 0x004fe2000ff5e0ff */
[----:B---34-:R-:W-:-:S12]  /*dc80*/  @!P0 BRA `(.L_x_14) ;  /* 0x0000004000688947 */ /* 0x018fd80003800000 */
.L_x_23:
[----:B------:R-:W2:Y:S04]  /*dc90*/  LDL.64 R190, [R1] ;  /* 0x0000000001be7983 */ /* 0x000ea80000100a00 */
[----:B------:R-:W3:Y:S01]  /*dca0*/  LDL.64 R192, [R1+0x120] ;  /* 0x0001200001c07983 */ /* 0x000ee20000100a00 */
[----:B------:R-:W-:-:S03]  /*dcb0*/  IADD3 R24, P0, PT, R164, UR28, RZ ;  /* 0x0000001ca4187c10 */ /* 0x000fc6000ff1e0ff */
[----:B------:R-:W4:Y:S04]  /*dcc0*/  LDL.64 R198, [R1+0x118] ;  /* 0x0001180001c67983 */ /* 0x000f280000100a00 */
[----:B------:R-:W4:Y:S04]  /*dcd0*/  LDL.64 R202, [R1+0x110] ;  /* 0x0001100001ca7983 */ /* 0x000f280000100a00 */
[----:B------:R-:W4:Y:S04]  /*dce0*/  LDL.64 R206, [R1+0x108] ;  /* 0x0001080001ce7983 */ /* 0x000f280000100a00 */
[----:B------:R-:W4:Y:S04]  /*dcf0*/  LDL.64 R210, [R1+0x100] ;  /* 0x0001000001d27983 */ /* 0x000f280000100a00 */
[----:B------:R-:W4:Y:S04]  /*dd00*/  LDL.64 R216, [R1+0xf8] ;  /* 0x0000f80001d87983 */ /* 0x000f280000100a00 */
[----:B------:R-:W4:Y:S01]  /*dd10*/  LDL.64 R222, [R1+0x8] ;  /* 0x0000080001de7983 */ /* 0x000f220000100a00 */
[----:B------:R-:W-:Y:S01]  /*dd20*/  FADD R57, R57, -R65 ;  /* 0x8000004139397221 */ /* 0x000fe20000000000 */
[----:B------:R-:W-:-:S02]  /*dd30*/  IADD3.X R25, PT, PT, R165, UR4, RZ, P0, !PT ;  /* 0x00000004a5197c10 */ /* 0x000fc400087fe4ff */
[----:B------:R3:W4:Y:S01]  /*dd40*/  LDG.E.U8 R55, desc[UR24][R22.64] ;  /* 0x0000001816377981 */ /* 0x000722000c1e1100 */
[--C-:B------:R-:W-:Y:S01]  /*dd50*/  FADD R61, R61, -R65.reuse ;  /* 0x800000413d3d7221 */ /* 0x100fe20000000000 */
[--C-:B------:R-:W-:Y:S01]  /*dd60*/  FADD R200, R67, -R65.reuse ;  /* 0x8000004143c87221 */ /* 0x100fe20000000000 */
[--C-:B------:R-:W-:Y:S01]  /*dd70*/  FADD R68, R68, -R65.reuse ;  /* 0x8000004144447221 */ /* 0x100fe20000000000 */
[----:B------:R-:W-:-:S03]  /*dd80*/  FADD R69, R69, -R65 ;  /* 0x8000004145457221 */ /* 0x000fc60000000000 */
[----:B------:R-:W-:Y:S01]  /*dd90*/  FMUL R68, R68, 1.4426950216293334961 ;  /* 0x3fb8aa3b44447820 */ /* 0x000fe20000400000 */
[----:B------:R-:W-:-:S04]  /*dda0*/  FADD R73, R73, -R65 ;  /* 0x8000004149497221 */ /* 0x000fc80000000000 */
[----:B------:R-:W-:Y:S01]  /*ddb0*/  FMUL R73, R73, 1.4426950216293334961 ;  /* 0x3fb8aa3b49497820 */ /* 0x000fe20000400000 */
[----:B------:R-:W-:-:S04]  /*ddc0*/  FADD R77, R77, -R65 ;  /* 0x800000414d4d7221 */ /* 0x000fc80000000000 */
[----:B------:R-:W-:Y:S01]  /*ddd0*/  FMUL R77, R77, 1.4426950216293334961 ;  /* 0x3fb8aa3b4d4d7820 */ /* 0x000fe20000400000 */
[----:B------:R-:W-:-:S04]  /*dde0*/  FADD R81, R81, -R65 ;  /* 0x8000004151517221 */ /* 0x000fc80000000000 */
[----:B------:R-:W-:Y:S01]  /*ddf0*/  FMUL R81, R81, 1.4426950216293334961 ;  /* 0x3fb8aa3b51517820 */ /* 0x000fe20000400000 */
[--C-:B------:R-:W-:Y:S01]  /*de00*/  FADD R214, R82, -R65.reuse ;  /* 0x8000004152d67221 */ /* 0x100fe20000000000 */
[----:B--2---:R-:W-:Y:S02]  /*de10*/  IADD3.X R21, PT, PT, R191, UR4, RZ, P2, !PT ;  /* 0x00000004bf157c10 */ /* 0x004fe400097fe4ff */
[----:B------:R-:W2:Y:S04]  /*de20*/  LDG.E.U8 R191, desc[UR24][R24.64] ;  /* 0x0000001818bf7981 */ /* 0x000ea8000c1e1100 */
[----:B------:R0:W2:Y:S01]  /*de30*/  LDG.E.U8 R190, desc[UR24][R20.64] ;  /* 0x0000001814be7981 */ /* 0x0000a2000c1e1100 */
[----:B---3--:R-:W-:Y:S01]  /*de40*/  IADD3 R22, P0, PT, R192, UR28, RZ ;  /* 0x0000001cc0167c10 */ /* 0x008fe2000ff1e0ff */
[----:B0-----:R-:W-:Y:S01]  /*de50*/  FMUL R21, R57, 1.4426950216293334961 ;  /* 0x3fb8aa3b39157820 */ /* 0x001fe20000400000 */
[----:B------:R-:W-:Y:S01]  /*de60*/  IADD3 R20, P1, PT, R148, UR28, RZ ;  /* 0x0000001c94147c10 */ /* 0x000fe2000ff3e0ff */
[----:B------:R-:W-:-:S02]  /*de70*/  FADD R57, R58, -R65 ;  /* 0x800000413a397221 */ /* 0x000fc40000000000 */
[----:B------:R0:W-:Y:S01]  /*de80*/  MUFU.EX2 R58, R21 ;  /* 0x00000015003a7308 */ /* 0x0001e20000000800 */
[----:B------:R-:W-:Y:S02]  /*de90*/  IADD3.X R23, PT, PT, R193, UR4, RZ, P0, !PT ;  /* 0x00000004c1177c10 */ /* 0x000fe400087fe4ff */
[----:B0-----:R-:W-:-:S05]  /*dea0*/  IADD3.X R21, PT, PT, R149, UR4, RZ, P1, !PT ;  /* 0x0000000495157c10 */ /* 0x001fca0008ffe4ff */
[----:B------:R0:W3:Y:S01]  /*deb0*/  LDG.E.U8 R192, desc[UR24][R20.64] ;  /* 0x0000001814c07981 */ /* 0x0000e2000c1e1100 */
[----:B------:R-:W-:Y:S02]  /*dec0*/  IADD3 R24, P1, PT, R178, UR28, RZ ;  /* 0x0000001cb2187c10 */ /* 0x000fe4000ff3e0ff */
[----:B0-----:R-:W-:-:S04]  /*ded0*/  IADD3 R20, P0, PT, R162, UR28, RZ ;  /* 0x0000001ca2147c10 */ /* 0x001fc8000ff1e0ff */
[----:B------:R-:W-:Y:S01]  /*dee0*/  IADD3.X R21, PT, PT, R163, UR4, RZ, P0, !PT ;  /* 0x00000004a3157c10 */ /* 0x000fe200087fe4ff */
[----:B------:R-:W-:Y:S01]  /*def0*/  FADD R193, R60, -R65 ;  /* 0x800000413cc17221 */ /* 0x000fe20000000000 */
[----:B------:R-:W-:Y:S01]  /*df00*/  IADD3.X R25, PT, PT, R179, UR4, RZ, P1, !PT ;  /* 0x00000004b3197c10 */ /* 0x000fe20008ffe4ff */
[----:B------:R0:W2:Y:S04]  /*df10*/  LDG.E.U8 R60, desc[UR24][R22.64] ;  /* 0x00000018163c7981 */ /* 0x0000a8000c1e1100 */
[----:B------:R1:W2:Y:S01]  /*df20*/  LDG.E.U8 R195, desc[UR24][R20.64] ;  /* 0x0000001814c37981 */ /* 0x0002a2000c1e1100 */
[----:B------:R-:W-:-:S03]  /*df30*/  FMUL R194, R193, 1.4426950216293334961 ;  /* 0x3fb8aa3bc1c27820 */ /* 0x000fc60000400000 */
[----:B------:R4:W2:Y:S01]  /*df40*/  LDG.E.U8 R193, desc[UR24][R24.64] ;  /* 0x0000001818c17981 */ /* 0x0008a2000c1e1100 */
[----:B0-----:R-:W-:Y:S01]  /*df50*/  IADD3 R22, P1, PT, R146, UR28, RZ ;  /* 0x0000001c92167c10 */ /* 0x001fe2000ff3e0ff */
[----:B-1----:R-:W-:Y:S01]  /*df60*/  FMUL R21, R61, 1.4426950216293334961 ;  /* 0x3fb8aa3b3d157820 */ /* 0x002fe20000400000 */
[----:B----4-:R-:W-:Y:S01]  /*df70*/  IADD3 R20, P0, PT, R198, UR28, RZ ;  /* 0x0000001cc6147c10 */ /* 0x010fe2000ff1e0ff */
[----:B------:R-:W-:Y:S02]  /*df80*/  FADD R61, R62, -R65 ;  /* 0x800000413e3d7221 */ /* 0x000fe40000000000 */
[----:B------:R0:W-:Y:S01]  /*df90*/  MUFU.EX2 R62, R21 ;  /* 0x00000015003e7308 */ /* 0x0001e20000000800 */
[----:B------:R-:W-:-:S05]  /*dfa0*/  IADD3.X R23, PT, PT, R147, UR4, RZ, P1, !PT ;  /* 0x0000000493177c10 */ /* 0x000fca0008ffe4ff */
[----:B------:R1:W4:Y:S01]  /*dfb0*/  LDG.E.U8 R196, desc[UR24][R22.64] ;  /* 0x0000001816c47981 */ /* 0x000322000c1e1100 */
[----:B0-----:R-:W-:Y:S02]  /*dfc0*/  IADD3.X R21, PT, PT, R199, UR4, RZ, P0, !PT ;  /* 0x00000004c7157c10 */ /* 0x001fe400087fe4ff */
[----:B------:R-:W-:-:S03]  /*dfd0*/  IADD3 R24, P0, PT, R160, UR28, RZ ;  /* 0x0000001ca0187c10 */ /* 0x000fc6000ff1e0ff */
[----:B------:R0:W2:Y:S01]  /*dfe0*/  LDG.E.U8 R197, desc[UR24][R20.64] ;  /* 0x0000001814c57981 */ /* 0x0000a2000c1e1100 */
[----:B------:R-:W-:Y:S02]  /*dff0*/  IADD3.X R25, PT, PT, R161, UR4, RZ, P0, !PT ;  /* 0x00000004a1197c10 */ /* 0x000fe400087fe4ff */
[----:B-1----:R-:W-:-:S03]  /*e000*/  IADD3 R22, P1, PT, R176, UR28, RZ ;  /* 0x0000001cb0167c10 */ /* 0x002fc6000ff3e0ff */
[----:B------:R1:W2:Y:S01]  /*e010*/  LDG.E.U8 R199, desc[UR24][R24.64] ;  /* 0x0000001818c77981 */ /* 0x0002a2000c1e1100 */
[----:B------:R-:W-:Y:S02]  /*e020*/  IADD3.X R23, PT, PT, R177, UR4, RZ, P1, !PT ;  /* 0x00000004b1177c10 */ /* 0x000fe40008ffe4ff */
[----:B0-----:R-:W-:-:S03]  /*e030*/  IADD3 R20, P1, PT, R144, UR28, RZ ;  /* 0x0000001c90147c10 */ /* 0x001fc6000ff3e0ff */
[----:B------:R0:W2:Y:S01]  /*e040*/  LDG.E.U8 R198, desc[UR24][R22.64] ;  /* 0x0000001816c67981 */ /* 0x0000a2000c1e1100 */
[----:B-1----:R-:W-:Y:S01]  /*e050*/  FADD R25, R4, R130 ;  /* 0x0000008204197221 */ /* 0x002fe20000000000 */
[----:B------:R-:W-:-:S03]  /*e060*/  IADD3.X R21, PT, PT, R145, UR4, RZ, P1, !PT ;  /* 0x0000000491157c10 */ /* 0x000fc60008ffe4ff */
[----:B------:R-:W-:Y:S01]  /*e070*/  FADD R25, R5, R25 ;  /* 0x0000001905197221 */ /* 0x000fe20000000000 */
[----:B0-----:R-:W-:Y:S01]  /*e080*/  FADD R23, R66, -R65 ;  /* 0x8000004142177221 */ /* 0x001fe20000000000 */
[----:B------:R0:W2:Y:S02]  /*e090*/  LDG.E.U8 R201, desc[UR24][R20.64] ;  /* 0x0000001814c97981 */ /* 0x0000a4000c1e1100 */
[----:B------:R-:W-:Y:S01]  /*e0a0*/  FADD R66, R6, R25 ;  /* 0x0000001906427221 */ /* 0x000fe20000000000 */
[----:B------:R-:W-:Y:S01]  /*e0b0*/  IADD3 R24, P1, PT, R174, UR28, RZ ;  /* 0x0000001cae187c10 */ /* 0x000fe2000ff3e0ff */
[----:B------:R-:W-:Y:S01]  /*e0c0*/  FMUL R23, R23, 1.4426950216293334961 ;  /* 0x3fb8aa3b17177820 */ /* 0x000fe20000400000 */
[----:B------:R-:W-:Y:S01]  /*e0d0*/  IADD3 R22, P0, PT, R202, UR28, RZ ;  /* 0x0000001cca167c10 */ /* 0x000fe2000ff1e0ff */
[----:B0-----:R-:W-:Y:S01]  /*e0e0*/  FADD R20, R7, R66 ;  /* 0x0000004207147221 */ /* 0x001fe20000000000 */
[----:B------:R-:W-:-:S03]  /*e0f0*/  IADD3.X R25, PT, PT, R175, UR4, RZ, P1, !PT ;  /* 0x00000004af197c10 */ /* 0x000fc60008ffe4ff */
[----:B------:R-:W-:Y:S01]  /*e100*/  FADD R20, R8, R20 ;  /* 0x0000001408147221 */ /* 0x000fe20000000000 */
[----:B------:R0:W-:Y:S03]  /*e110*/  MUFU.EX2 R67, R23 ;  /* 0x0000001700437308 */ /* 0x0001e60000000800 */
[----:B------:R-:W-:Y:S01]  /*e120*/  FADD R20, R9, R20 ;  /* 0x0000001409147221 */ /* 0x000fe20000000000 */
[----:B0-----:R-:W-:Y:S02]  /*e130*/  IADD3.X R23, PT, PT, R203, UR4, RZ, P0, !PT ;  /* 0x00000004cb177c10 */ /* 0x001fe400087fe4ff */
[----:B------:R0:W2:Y:S01]  /*e140*/  LDG.E.U8 R203, desc[UR24][R24.64] ;  /* 0x0000001818cb7981 */ /* 0x0000a2000c1e1100 */
[--C-:B------:R-:W-:Y:S01]  /*e150*/  FADD R21, R70, -R65.reuse ;  /* 0x8000004146157221 */ /* 0x100fe20000000000 */
[----:B------:R-:W-:Y:S01]  /*e160*/  FADD R70, R71, -R65 ;  /* 0x8000004147467221 */ /* 0x000fe20000000000 */
[----:B------:R1:W-:Y:S01]  /*e170*/  MUFU.EX2 R66, R68 ;  /* 0x0000004400427308 */ /* 0x0003e20000000800 */
[----:B------:R1:W2:Y:S01]  /*e180*/  LDG.E.U8 R202, desc[UR24][R22.64] ;  /* 0x0000001816ca7981 */ /* 0x0002a2000c1e1100 */
[----:B0-----:R-:W-:-:S04]  /*e190*/  FADD R25, R10, R20 ;  /* 0x000000140a197221 */ /* 0x001fc80000000000 */
[----:B------:R-:W-:Y:S01]  /*e1a0*/  FADD R25, R11, R25 ;  /* 0x000000190b197221 */ /* 0x000fe20000000000 */
[----:B------:R-:W-:-:S03]  /*e1b0*/  FMUL R70, R70, 1.4426950216293334961 ;  /* 0x3fb8aa3b46467820 */ /* 0x000fc60000400000 */
[----:B------:R-:W-:Y:S01]  /*e1c0*/  FADD R25, R12, R25 ;  /* 0x000000190c197221 */ /* 0x000fe20000000000 */
[----:B-1----:R-:W-:Y:S01]  /*e1d0*/  FMUL R68, R69, 1.4426950216293334961 ;  /* 0x3fb8aa3b45447820 */ /* 0x002fe20000400000 */
[----:B------:R-:W-:Y:S02]  /*e1e0*/  FADD R69, R72, -R65 ;  /* 0x8000004148457221 */ /* 0x000fe40000000000 */
[----:B------:R-:W-:Y:S01]  /*e1f0*/  FADD R25, R13, R25 ;  /* 0x000000190d197221 */ /* 0x000fe20000000000 */
[----:B------:R0:W-:Y:S01]  /*e200*/  MUFU.EX2 R72, R70 ;  /* 0x0000004600487308 */ /* 0x0001e20000000800 */
[----:B------:R-:W-:Y:S01]  /*e210*/  IADD3 R22, P0, PT, R158, UR28, RZ ;  /* 0x0000001c9e167c10 */ /* 0x000fe2000ff1e0ff */
[----:B------:R-:W-:Y:S01]  /*e220*/  FMUL R21, R21, 1.4426950216293334961 ;  /* 0x3fb8aa3b15157820 */ /* 0x000fe20000400000 */
[----:B------:R-:W-:Y:S01]  /*e230*/  IADD3 R20, P1, PT, R142, UR28, RZ ;  /* 0x0000001c8e147c10 */ /* 0x000fe2000ff3e0ff */
[----:B0-----:R-:W-:Y:S01]  /*e240*/  FADD R70, R14, R25 ;  /* 0x000000190e467221 */ /* 0x001fe20000000000 */
[----:B------:R-:W-:-:S03]  /*e250*/  IADD3.X R23, PT, PT, R159, UR4, RZ, P0, !PT ;  /* 0x000000049f177c10 */ /* 0x000fc600087fe4ff */
[----:B------:R0:W-:Y:S01]  /*e260*/  MUFU.EX2 R71, R21 ;  /* 0x0000001500477308 */ /* 0x0001e20000000800 */
[----:B------:R-:W-:Y:S01]  /*e270*/  FADD R70, R15, R70 ;  /* 0x000000460f467221 */ /* 0x000fe20000000000 */
[----:B------:R-:W-:Y:S01]  /*e280*/  IADD3 R24, P0, PT, R206, UR28, RZ ;  /* 0x0000001cce187c10 */ /* 0x000fe2000ff1e0ff */
[----:B------:R-:W2:Y:S02]  /*e290*/  LDG.E.U8 R204, desc[UR24][R22.64] ;  /* 0x0000001816cc7981 */ /* 0x000ea4000c1e1100 */
[----:B------:R-:W-:Y:S01]  /*e2a0*/  FADD R70, R16, R70 ;  /* 0x0000004610467221 */ /* 0x000fe20000000000 */
[----:B0-----:R-:W-:Y:S02]  /*e2b0*/  IADD3.X R21, PT, PT, R143, UR4, RZ, P1, !PT ;  /* 0x000000048f157c10 */ /* 0x001fe40008ffe4ff */
[----:B------:R-:W-:-:S03]  /*e2c0*/  IADD3.X R25, PT, PT, R207, UR4, RZ, P0, !PT ;  /* 0x00000004cf197c10 */ /* 0x000fc600087fe4ff */
[----:B------:R0:W2:Y:S04]  /*e2d0*/  LDG.E.U8 R205, desc[UR24][R20.64] ;  /* 0x0000001814cd7981 */ /* 0x0000a8000c1e1100 */
[----:B------:R1:W2:Y:S01]  /*e2e0*/  LDG.E.U8 R206, desc[UR24][R24.64] ;  /* 0x0000001818ce7981 */ /* 0x0002a2000c1e1100 */
[----:B0-----:R-:W-:-:S04]  /*e2f0*/  FADD R20, R17, R70 ;  /* 0x0000004611147221 */ /* 0x001fc80000000000 */
[----:B-1----:R-:W-:Y:S01]  /*e300*/  FADD R25, R18, R20 ;  /* 0x0000001412197221 */ /* 0x002fe20000000000 */
[----:B------:R-:W-:-:S03]  /*e310*/  FADD R21, R74, -R65 ;  /* 0x800000414a157221 */ /* 0x000fc60000000000 */
[----:B------:R-:W-:Y:S01]  /*e320*/  FADD R25, R19, R25 ;  /* 0x0000001913197221 */ /* 0x000fe20000000000 */
[----:B------:R-:W-:-:S03]  /*e330*/  FADD R74, R75, -R65 ;  /* 0x800000414b4a7221 */ /* 0x000fc60000000000 */
[----:B------:R-:W-:Y:S01]  /*e340*/  FADD R25, R131, R25 ;  /* 0x0000001983197221 */ /* 0x000fe20000000000 */
[----:B------:R-:W-:Y:S01]  /*e350*/  FMUL R74, R74, 1.4426950216293334961 ;  /* 0x3fb8aa3b4a4a7820 */ /* 0x000fe20000400000 */
[----:B------:R0:W-:Y:S02]  /*e360*/  MUFU.EX2 R70, R73 ;  /* 0x0000004900467308 */ /* 0x0001e40000000800 */
[----:B------:R-:W-:Y:S01]  /*e370*/  FADD R25, R183, R25 ;  /* 0x00000019b7197221 */ /* 0x000fe20000000000 */
[----:B------:R-:W-:Y:S01]  /*e380*/  IADD3 R22, P0, PT, R172, UR28, RZ ;  /* 0x0000001cac167c10 */ /* 0x000fe2000ff1e0ff */
[----:B------:R-:W-:Y:S01]  /*e390*/  FMUL R21, R21, 1.4426950216293334961 ;  /* 0x3fb8aa3b15157820 */ /* 0x000fe20000400000 */
[----:B------:R-:W-:Y:S01]  /*e3a0*/  IADD3 R20, P1, PT, R156, UR28, RZ ;  /* 0x0000001c9c147c10 */ /* 0x000fe2000ff3e0ff */
[----:B0-----:R-:W-:Y:S02]  /*e3b0*/  FADD R73, R76, -R65 ;  /* 0x800000414c497221 */ /* 0x001fe40000000000 */
[----:B------:R0:W-:Y:S01]  /*e3c0*/  MUFU.EX2 R76, R74 ;  /* 0x0000004a004c7308 */ /* 0x0001e20000000800 */
[----:B------:R-:W-:-:S02]  /*e3d0*/  IADD3.X R23, PT, PT, R173, UR4, RZ, P0, !PT ;  /* 0x00000004ad177c10 */ /* 0x000fc400087fe4ff */
[----:B------:R-:W-:-:S03]  /*e3e0*/  IADD3 R24, P0, PT, R140, UR28, RZ ;  /* 0x0000001c8c187c10 */ /* 0x000fc6000ff1e0ff */
[----:B------:R-:W2:Y:S01]  /*e3f0*/  LDG.E.U8 R207, desc[UR24][R22.64] ;  /* 0x0000001816cf7981 */ /* 0x000ea2000c1e1100 */
[----:B0-----:R-:W-:Y:S01]  /*e400*/  FADD R74, R184, R25 ;  /* 0x00000019b84a7221 */ /* 0x001fe20000000000 */
[----:B------:R0:W-:Y:S03]  /*e410*/  MUFU.EX2 R75, R21 ;  /* 0x00000015004b7308 */ /* 0x0001e60000000800 */
[----:B------:R-:W-:Y:S01]  /*e420*/  FADD R74, R185, R74 ;  /* 0x0000004ab94a7221 */ /* 0x000fe20000000000 */
[----:B------:R-:W-:-:S03]  /*e430*/  IADD3.X R25, PT, PT, R141, UR4, RZ, P0, !PT ;  /* 0x000000048d197c10 */ /* 0x000fc600087fe4ff */
[----:B------:R-:W-:Y:S01]  /*e440*/  FADD R74, R186, R74 ;  /* 0x0000004aba4a7221 */ /* 0x000fe20000000000 */
[----:B0-----:R-:W-:Y:S01]  /*e450*/  IADD3.X R21, PT, PT, R157, UR4, RZ, P1, !PT ;  /* 0x000000049d157c10 */ /* 0x001fe20008ffe4ff */
[----:B------:R-:W2:Y:S04]  /*e460*/  LDG.E.U8 R209, desc[UR24][R24.64] ;  /* 0x0000001818d17981 */ /* 0x000ea8000c1e1100 */
[----:B------:R0:W2:Y:S02]  /*e470*/  LDG.E.U8 R208, desc[UR24][R20.64] ;  /* 0x0000001814d07981 */ /* 0x0000a4000c1e1100 */
[----:B0-----:R-:W-:-:S04]  /*e480*/  FADD R20, R187, R74 ;  /* 0x0000004abb147221 */ /* 0x001fc80000000000 */
[----:B------:R-:W-:Y:S01]  /*e490*/  FADD R25, R26, R20 ;  /* 0x000000141a197221 */ /* 0x000fe20000000000 */
        /* <DEDUP_REMOVED lines=24> */
[----:B------:R-:W-:-:S04]  /*e620*/  FADD R25, R34, R20 ;  /* 0x0000001422197221 */ /* 0x000fc80000000000 */
[----:B------:R-:W-:Y:S01]  /*e630*/  FADD R25, R35, R25 ;  /* 0x0000001923197221 */ /* 0x000fe20000000000 */
[----:B------:R-:W-:-:S03]  /*e640*/  IADD3 R22, P1, PT, R138, UR28, RZ ;  /* 0x0000001c8a167c10 */ /* 0x000fc6000ff3e0ff */
[----:B------:R-:W-:Y:S01]  /*e650*/  FADD R25, R36, R25 ;  /* 0x0000001924197221 */ /* 0x000fe20000000000 */
[----:B------:R-:W-:-:S03]  /*e660*/  IADD3.X R23, PT, PT, R139, UR4, RZ, P1, !PT ;  /* 0x000000048b177c10 */ /* 0x000fc60008ffe4ff */
[----:B------:R-:W-:Y:S01]  /*e670*/  FADD R25, R37, R25 ;  /* 0x0000001925197221 */ /* 0x000fe20000000000 */
[----:B------:R0:W-:Y:S01]  /*e680*/  MUFU.EX2 R78, R81 ;  /* 0x00000051004e7308 */ /* 0x0001e20000000800 */
[----:B------:R-:W-:Y:S02]  /*e690*/  IADD3 R20, P0, PT, R216, UR28, RZ ;  /* 0x0000001cd8147c10 */ /* 0x000fe4000ff1e0ff */
[----:B------:R1:W2:Y:S01]  /*e6a0*/  LDG.E.U8 R216, desc[UR24][R22.64] ;  /* 0x0000001816d87981 */ /* 0x0002a2000c1e1100 */
[----:B0-----:R-:W-:Y:S01]  /*e6b0*/  FADD R81, R38, R25 ;  /* 0x0000001926517221 */ /* 0x001fe20000000000 */
[----:B------:R-:W-:-:S03]  /*e6c0*/  IADD3 R24, P1, PT, R168, UR28, RZ ;  /* 0x0000001ca8187c10 */ /* 0x000fc6000ff3e0ff */
[----:B-1----:R-:W-:Y:S01]  /*e6d0*/  FADD R22, R39, R81 ;  /* 0x0000005127167221 */ /* 0x002fe20000000000 */
[----:B------:R-:W-:-:S03]  /*e6e0*/  IADD3.X R25, PT, PT, R169, UR4, RZ, P1, !PT ;  /* 0x00000004a9197c10 */ /* 0x000fc60008ffe4ff */
[----:B------:R-:W-:Y:S02]  /*e6f0*/  FADD R22, R40, R22 ;  /* 0x0000001628167221 */ /* 0x000fe40000000000 */
[----:B------:R0:W2:Y:S02]  /*e700*/  LDG.E.U8 R218, desc[UR24][R24.64] ;  /* 0x0000001818da7981 */ /* 0x0000a4000c1e1100 */
[----:B------:R-:W-:-:S04]  /*e710*/  FADD R22, R41, R22 ;  /* 0x0000001629167221 */ /* 0x000fc80000000000 */
[----:B0-----:R-:W-:-:S04]  /*e720*/  FADD R25, R42, R22 ;  /* 0x000000162a197221 */ /* 0x001fc80000000000 */
[----:B------:R-:W-:-:S04]  /*e730*/  FADD R25, R43, R25 ;  /* 0x000000192b197221 */ /* 0x000fc80000000000 */
[----:B------:R-:W-:-:S04]  /*e740*/  FADD R25, R44, R25 ;  /* 0x000000192c197221 */ /* 0x000fc80000000000 */
[----:B------:R-:W-:Y:S01]  /*e750*/  FADD R25, R188, R25 ;  /* 0x00000019bc197221 */ /* 0x000fe20000000000 */
[----:B------:R-:W-:Y:S02]  /*e760*/  IADD3.X R21, PT, PT, R217, UR4, RZ, P0, !PT ;  /* 0x00000004d9157c10 */ /* 0x000fe400087fe4ff */
[----:B------:R-:W-:Y:S01]  /*e770*/  IADD3 R22, P0, PT, R152, UR28, RZ ;  /* 0x0000001c98167c10 */ /* 0x000fe2000ff1e0ff */
[----:B------:R-:W-:Y:S02]  /*e780*/  FADD R82, R189, R25 ;  /* 0x00000019bd527221 */ /* 0x000fe40000000000 */
[----:B------:R0:W2:Y:S01]  /*e790*/  LDG.E.U8 R217, desc[UR24][R20.64] ;  /* 0x0000001814d97981 */ /* 0x0000a2000c1e1100 */
[----:B------:R-:W-:Y:S01]  /*e7a0*/  IADD3.X R23, PT, PT, R153, UR4, RZ, P0, !PT ;  /* 0x0000000499177c10 */ /* 0x000fe200087fe4ff */
[----:B------:R-:W-:Y:S01]  /*e7b0*/  FADD R82, R45, R82 ;  /* 0x000000522d527221 */ /* 0x000fe20000000000 */
[----:B------:R-:W-:-:S03]  /*e7c0*/  IADD3 R24, P0, PT, R222, UR28, RZ ;  /* 0x0000001cde187c10 */ /* 0x000fc6000ff1e0ff */
[----:B------:R-:W-:Y:S01]  /*e7d0*/  FADD R82, R46, R82 ;  /* 0x000000522e527221 */ /* 0x000fe20000000000 */
[----:B------:R-:W-:Y:S01]  /*e7e0*/  IADD3.X R25, PT, PT, R223, UR4, RZ, P0, !PT ;  /* 0x00000004df197c10 */ /* 0x000fe200087fe4ff */
[----:B------:R-:W2:Y:S02]  /*e7f0*/  LDG.E.U8 R221, desc[UR24][R22.64] ;  /* 0x0000001816dd7981 */ /* 0x000ea4000c1e1100 */
[----:B------:R-:W-:Y:S02]  /*e800*/  FADD R82, R49, R82 ;  /* 0x0000005231527221 */ /* 0x000fe40000000000 */
[----:B------:R1:W2:Y:S01]  /*e810*/  LDG.E.U8 R223, desc[UR24][R24.64] ;  /* 0x0000001818df7981 */ /* 0x0002a2000c1e1100 */
[----:B0----5:R-:W-:Y:S01]  /*e820*/  IADD3 R20, P1, PT, R136, UR28, RZ ;  /* 0x0000001c88147c10 */ /* 0x021fe2000ff3e0ff */
[----:B-1----:R-:W-:-:S03]  /*e830*/  FADD R25, R50, R82 ;  /* 0x0000005232197221 */ /* 0x002fc60000000000 */
[----:B------:R-:W-:Y:S01]  /*e840*/  IADD3.X R21, PT, PT, R137, UR4, RZ, P1, !PT ;  /* 0x0000000489157c10 */ /* 0x000fe20008ffe4ff */
[----:B------:R-:W-:Y:S01]  /*e850*/  FADD R25, R47, R25 ;  /* 0x000000192f197221 */ /* 0x000fe20000000000 */
[----:B------:R-:W-:-:S03]  /*e860*/  IADD3 R22, P0, PT, R166, UR28, RZ ;  /* 0x0000001ca6167c10 */ /* 0x000fc6000ff1e0ff */
[----:B------:R0:W2:Y:S01]  /*e870*/  LDG.E.U8 R222, desc[UR24][R20.64] ;  /* 0x0000001814de7981 */ /* 0x0000a2000c1e1100 */
[----:B------:R-:W-:Y:S01]  /*e880*/  FADD R25, R48, R25 ;  /* 0x0000001930197221 */ /* 0x000fe20000000000 */
[----:B------:R-:W-:Y:S02]  /*e890*/  IADD3.X R23, PT, PT, R167, UR4, RZ, P0, !PT ;  /* 0x00000004a7177c10 */ /* 0x000fe400087fe4ff */
[----:B------:R-:W-:Y:S01]  /*e8a0*/  IADD3 R24, P0, PT, R134, UR28, RZ ;  /* 0x0000001c86187c10 */ /* 0x000fe2000ff1e0ff */
[----:B------:R-:W-:Y:S01]  /*e8b0*/  FADD R25, R53, R25 ;  /* 0x0000001935197221 */ /* 0x000fe20000000000 */
[----:B------:R-:W-:Y:S01]  /*e8c0*/  FMUL R56, R56, 1.4426950216293334961 ;  /* 0x3fb8aa3b38387820 */ /* 0x000fe20000400000 */
[----:B------:R-:W2:Y:S01]  /*e8d0*/  LDG.E.U8 R226, desc[UR24][R22.64] ;  /* 0x0000001816e27981 */ /* 0x000ea2000c1e1100 */
[----:B0-----:R-:W-:Y:S01]  /*e8e0*/  IADD3 R20, P1, PT, R150, UR28, RZ ;  /* 0x0000001c96147c10 */ /* 0x001fe2000ff3e0ff */
[----:B------:R-:W-:Y:S01]  /*e8f0*/  FADD R82, R54, R25 ;  /* 0x0000001936527221 */ /* 0x000fe20000000000 */
[----:B------:R-:W-:-:S02]  /*e900*/  IADD3.X R25, PT, PT, R135, UR4, RZ, P0, !PT ;  /* 0x0000000487197c10 */ /* 0x000fc400087fe4ff */
[----:B------:R-:W-:-:S03]  /*e910*/  IADD3.X R21, PT, PT, R151, UR4, RZ, P1, !PT ;  /* 0x0000000497157c10 */ /* 0x000fc60008ffe4ff */
[----:B------:R-:W2:Y:S04]  /*e920*/  LDG.E.U8 R24, desc[UR24][R24.64] ;  /* 0x0000001818187981 */ /* 0x000ea8000c1e1100 */
[----:B------:R0:W2:Y:S01]  /*e930*/  LDG.E.U8 R227, desc[UR24][R20.64] ;  /* 0x0000001814e37981 */ /* 0x0000a2000c1e1100 */
[----:B------:R-:W1:Y:S01]  /*e940*/  MUFU.EX2 R56, R56 ;  /* 0x0000003800387308 */ /* 0x000e620000000800 */
[----:B------:R-:W-:Y:S01]  /*e950*/  FMUL R57, R57, 1.4426950216293334961 ;  /* 0x3fb8aa3b39397820 */ /* 0x000fe20000400000 */
[----:B------:R-:W-:Y:S01]  /*e960*/  FADD R59, R59, -R65 ;  /* 0x800000413b3b7221 */ /* 0x000fe20000000000 */
[----:B------:R-:W-:-:S03]  /*e970*/  FADD R82, R51, R82 ;  /* 0x0000005233527221 */ /* 0x000fc60000000000 */
[----:B------:R-:W-:Y:S02]  /*e980*/  FMUL R59, R59, 1.4426950216293334961 ;  /* 0x3fb8aa3b3b3b7820 */ /* 0x000fe40000400000 */
[----:B------:R-:W0:Y:S01]  /*e990*/  MUFU.EX2 R57, R57 ;  /* 0x0000003900397308 */ /* 0x000e220000000800 */
[----:B------:R-:W-:Y:S01]  /*e9a0*/  FADD R82, R52, R82 ;  /* 0x0000005234527221 */ /* 0x000fe20000000000 */
[----:B------:R-:W-:-:S06]  /*e9b0*/  FMUL R61, R61, 1.4426950216293334961 ;  /* 0x3fb8aa3b3d3d7820 */ /* 0x000fcc0000400000 */
[----:B------:R-:W3:Y:S01]  /*e9c0*/  MUFU.EX2 R59, R59 ;  /* 0x0000003b003b7308 */ /* 0x000ee20000000800 */
[----:B-1----:R-:W-:Y:S01]  /*e9d0*/  FADD R82, R56, R82 ;  /* 0x0000005238527221 */ /* 0x002fe20000000000 */
[----:B------:R-:W-:-:S06]  /*e9e0*/  FADD R63, R63, -R65 ;  /* 0x800000413f3f7221 */ /* 0x000fcc0000000000 */
[----:B------:R-:W1:Y:S01]  /*e9f0*/  MUFU.EX2 R194, R194 ;  /* 0x000000c200c27308 */ /* 0x000e620000000800 */
[----:B0-----:R-:W-:Y:S01]  /*ea00*/  FADD R21, R58, R82 ;  /* 0x000000523a157221 */ /* 0x001fe20000000000 */
[----:B------:R-:W-:-:S03]  /*ea10*/  FMUL R63, R63, 1.4426950216293334961 ;  /* 0x3fb8aa3b3f3f7820 */ /* 0x000fc60000400000 */
[----:B------:R-:W-:-:S03]  /*ea20*/  FADD R21, R57, R21 ;  /* 0x0000001539157221 */ /* 0x000fc60000000000 */
[----:B------:R-:W0:Y:S01]  /*ea30*/  MUFU.EX2 R61, R61 ;  /* 0x0000003d003d7308 */ /* 0x000e220000000800 */
[----:B---3--:R-:W-:Y:S01]  /*ea40*/  FADD R21, R59, R21 ;  /* 0x000000153b157221 */ /* 0x008fe20000000000 */
[----:B------:R-:W-:-:S06]  /*ea50*/  FMUL R200, R200, 1.4426950216293334961 ;  /* 0x3fb8aa3bc8c87820 */ /* 0x000fcc0000400000 */
[----:B------:R-:W3:Y:S01]  /*ea60*/  MUFU.EX2 R63, R63 ;  /* 0x0000003f003f7308 */ /* 0x000ee20000000800 */
[----:B-1----:R-:W-:-:S04]  /*ea70*/  FADD R21, R194, R21 ;  /* 0x00000015c2157221 */ /* 0x002fc80000000000 */
[----:B------:R-:W-:-:S03]  /*ea80*/  FADD R23, R62, R21 ;  /* 0x000000153e177221 */ /* 0x000fc60000000000 */
[----:B------:R-:W1:Y:S01]  /*ea90*/  MUFU.EX2 R200, R200 ;  /* 0x000000c800c87308 */ /* 0x000e620000000800 */
[----:B0-----:R-:W-:Y:S01]  /*eaa0*/  FADD R23, R61, R23 ;  /* 0x000000173d177221 */ /* 0x001fe20000000000 */
[----:B------:R-:W-:-:S06]  /*eab0*/  FADD R64, R64, -R65 ;  /* 0x8000004140407221 */ /* 0x000fcc0000000000 */
[----:B------:R-:W0:Y:S01]  /*eac0*/  MUFU.EX2 R68, R68 ;  /* 0x0000004400447308 */ /* 0x000e220000000800 */
[----:B---3--:R-:W-:Y:S01]  /*ead0*/  FADD R82, R63, R23 ;  /* 0x000000173f527221 */ /* 0x008fe20000000000 */
[----:B------:R-:W-:Y:S01]  /*eae0*/  FMUL R23, R64, 1.4426950216293334961 ;  /* 0x3fb8aa3b40177820 */ /* 0x000fe20000400000 */
[----:B------:R-:W-:Y:S02]  /*eaf0*/  FMUL R69, R69, 1.4426950216293334961 ;  /* 0x3fb8aa3b45457820 */ /* 0x000fe40000400000 */
[----:B------:R-:W-:-:S04]  /*eb00*/  FADD R64, R67, R82 ;  /* 0x0000005243407221 */ /* 0x000fc80000000000 */
[----:B-1----:R-:W-:Y:S01]  /*eb10*/  FADD R64, R200, R64 ;  /* 0x00000040c8407221 */ /* 0x002fe20000000000 */
[----:B------:R-:W1:Y:S03]  /*eb20*/  MUFU.EX2 R69, R69 ;  /* 0x0000004500457308 */ /* 0x000e660000000800 */
[----:B------:R-:W-:-:S04]  /*eb30*/  FADD R64, R66, R64 ;  /* 0x0000004042407221 */ /* 0x000fc80000000000 */
[----:B0-----:R-:W-:Y:S01]  /*eb40*/  FADD R64, R68, R64 ;  /* 0x0000004044407221 */ /* 0x001fe20000000000 */
[----:B------:R-:W-:-:S03]  /*eb50*/  FMUL R73, R73, 1.4426950216293334961 ;  /* 0x3fb8aa3b49497820 */ /* 0x000fc60000400000 */
[----:B------:R-:W-:-:S04]  /*eb60*/  FADD R64, R71, R64 ;  /* 0x0000004047407221 */ /* 0x000fc80000000000 */
[----:B------:R-:W-:Y:S01]  /*eb70*/  FADD R82, R72, R64 ;  /* 0x0000004048527221 */ /* 0x000fe20000000000 */
[----:B------:R-:W0:Y:S03]  /*eb80*/  MUFU.EX2 R73, R73 ;  /* 0x0000004900497308 */ /* 0x000e260000000800 */
[----:B-1----:R-:W-:Y:S01]  /*eb90*/  FADD R82, R69, R82 ;  /* 0x0000005245527221 */ /* 0x002fe20000000000 */
[----:B------:R-:W-:-:S03]  /*eba0*/  FADD R215, R83, -R65 ;  /* 0x8000004153d77221 */ /* 0x000fc60000000000 */
[----:B------:R-:W-:Y:S01]  /*ebb0*/  FADD R83, R70, R82 ;  /* 0x0000005246537221 */ /* 0x000fe20000000000 */
[----:B------:R-:W-:-:S03]  /*ebc0*/  FMUL R77, R77, 1.4426950216293334961 ;  /* 0x3fb8aa3b4d4d7820 */ /* 0x000fc60000400000 */
[----:B------:R-:W-:-:S04]  /*ebd0*/  FADD R83, R75, R83 ;  /* 0x000000534b537221 */ /* 0x000fc80000000000 */
[----:B------:R-:W-:Y:S01]  /*ebe0*/  FADD R83, R76, R83 ;  /* 0x000000534c537221 */ /* 0x000fe20000000000 */
[----:B------:R-:W1:Y:S01]  /*ebf0*/  MUFU.EX2 R77, R77 ;  /* 0x0000004d004d7308 */ /* 0x000e620000000800 */
[----:B------:R-:W-:Y:S02]  /*ec00*/  FMUL R214, R214, 1.4426950216293334961 ;  /* 0x3fb8aa3bd6d67820 */ /* 0x000fe40000400000 */
[----:B0-----:R-:W-:Y:S01]  /*ec10*/  FADD R83, R73, R83 ;  /* 0x0000005349537221 */ /* 0x001fe20000000000 */
[----:B------:R-:W-:Y:S01]  /*ec20*/  FADD R84, R84, -R65 ;  /* 0x8000004154547221 */ /* 0x000fe20000000000 */
[----:B------:R-:W-:Y:S02]  /*ec30*/  FMUL R215, R215, 1.4426950216293334961 ;  /* 0x3fb8aa3bd7d77820 */ /* 0x000fe40000400000 */
[----:B------:R-:W-:Y:S01]  /*ec40*/  FADD R83, R74, R83 ;  /* 0x000000534a537221 */ /* 0x000fe20000000000 */
[----:B------:R-:W-:Y:S01]  /*ec50*/  FMUL R84, R84, 1.4426950216293334961 ;  /* 0x3fb8aa3b54547820 */ /* 0x000fe20000400000 */
[----:B------:R-:W0:Y:S01]  /*ec60*/  MUFU.EX2 R214, R214 ;  /* 0x000000d600d67308 */ /* 0x000e220000000800 */
[----:B------:R-:W-:Y:S01]  /*ec70*/  FADD R85, R85, -R65 ;  /* 0x8000004155557221 */ /* 0x000fe20000000000 */
[----:B------:R-:W-:Y:S01]  /*ec80*/  FADD R83, R79, R83 ;  /* 0x000000534f537221 */ /* 0x000fe20000000000 */
[----:B------:R-:W-:-:S05]  /*ec90*/  FADD R219, R86, -R65 ;  /* 0x8000004156db7221 */ /* 0x000fca0000000000 */
[----:B------:R3:W-:Y:S01]  /*eca0*/  MUFU.EX2 R81, R84 ;  /* 0x0000005400517308 */ /* 0x0007e20000000800 */
[----:B------:R-:W-:Y:S01]  /*ecb0*/  FMUL R219, R219, 1.4426950216293334961 ;  /* 0x3fb8aa3bdbdb7820 */ /* 0x000fe20000400000 */
[----:B------:R-:W-:-:S06]  /*ecc0*/  FADD R220, R87, -R65 ;  /* 0x8000004157dc7221 */ /* 0x000fcc0000000000 */
[----:B------:R-:W4:Y:S01]  /*ecd0*/  MUFU.EX2 R215, R215 ;  /* 0x000000d700d77308 */ /* 0x000f220000000800 */
[----:B---3--:R-:W-:Y:S01]  /*ece0*/  FMUL R84, R85, 1.4426950216293334961 ;  /* 0x3fb8aa3b55547820 */ /* 0x008fe20000400000 */
[----:B------:R-:W-:-:S04]  /*ecf0*/  FADD R85, R80, R83 ;  /* 0x0000005350557221 */ /* 0x000fc80000000000 */
[----:B-1----:R-:W-:Y:S02]  /*ed00*/  FADD R85, R77, R85 ;  /* 0x000000554d557221 */ /* 0x002fe40000000000 */
[----:B------:R-:W1:Y:S01]  /*ed10*/  MUFU.EX2 R84, R84 ;  /* 0x0000005400547308 */ /* 0x000e620000000800 */
[----:B------:R-:W-:Y:S01]  /*ed20*/  FMUL R220, R220, 1.4426950216293334961 ;  /* 0x3fb8aa3bdcdc7820 */ /* 0x000fe20000400000 */
[----:B------:R-:W-:Y:S01]  /*ed30*/  FADD R86, R78, R85 ;  /* 0x000000554e567221 */ /* 0x000fe20000000000 */
[----:B------:R-:W-:-:S03]  /*ed40*/  FADD R88, R88, -R65 ;  /* 0x8000004158587221 */ /* 0x000fc60000000000 */
[----:B0-----:R-:W-:Y:S02]  /*ed50*/  FADD R86, R214, R86 ;  /* 0x00000056d6567221 */ /* 0x001fe40000000000 */
[----:B------:R-:W0:Y:S01]  /*ed60*/  MUFU.EX2 R219, R219 ;  /* 0x000000db00db7308 */ /* 0x000e220000000800 */
[----:B------:R-:W-:Y:S01]  /*ed70*/  FMUL R88, R88, 1.4426950216293334961 ;  /* 0x3fb8aa3b58587820 */ /* 0x000fe20000400000 */
[--C-:B------:R-:W-:Y:S01]  /*ed80*/  FADD R89, R89, -R65.reuse ;  /* 0x8000004159597221 */ /* 0x100fe20000000000 */
[----:B----4-:R-:W-:Y:S01]  /*ed90*/  FADD R86, R215, R86 ;  /* 0x00000056d7567221 */ /* 0x010fe20000000000 */
[----:B------:R-:W-:-:S04]  /*eda0*/  FADD R224, R90, -R65 ;  /* 0x800000415ae07221 */ /* 0x000fc80000000000 */
[----:B------:R-:W3:Y:S01]  /*edb0*/  MUFU.EX2 R220, R220 ;  /* 0x000000dc00dc7308 */ /* 0x000ee20000000800 */
[----:B------:R-:W-:Y:S01]  /*edc0*/  FMUL R89, R89, 1.4426950216293334961 ;  /* 0x3fb8aa3b59597820 */ /* 0x000fe20000400000 */
[----:B------:R-:W-:Y:S01]  /*edd0*/  FADD R86, R81, R86 ;  /* 0x0000005651567221 */ /* 0x000fe20000000000 */
[----:B------:R-:W-:Y:S01]  /*ede0*/  FMUL R224, R224, 1.4426950216293334961 ;  /* 0x3fb8aa3be0e07820 */ /* 0x000fe20000400000 */
[----:B------:R-:W-:-:S04]  /*edf0*/  FADD R225, R91, -R65 ;  /* 0x800000415be17221 */ /* 0x000fc80000000000 */
[----:B------:R-:W4:Y:S01]  /*ee00*/  MUFU.EX2 R88, R88 ;  /* 0x0000005800587308 */ /* 0x000f220000000800 */
[----:B-1----:R-:W-:Y:S01]  /*ee10*/  FADD R86, R84, R86 ;  /* 0x0000005654567221 */ /* 0x002fe20000000000 */
[----:B------:R-:W-:Y:S01]  /*ee20*/  FMUL R225, R225, 1.4426950216293334961 ;  /* 0x3fb8aa3be1e17820 */ /* 0x000fe20000400000 */
[----:B------:R-:W-:-:S05]  /*ee30*/  FADD R92, R92, -R65 ;  /* 0x800000415c5c7221 */ /* 0x000fca0000000000 */
[----:B------:R-:W1:Y:S01]  /*ee40*/  MUFU.EX2 R213, R89 ;  /* 0x0000005900d57308 */ /* 0x000e620000000800 */
[----:B0-----:R-:W-:Y:S01]  /*ee50*/  FADD R86, R219, R86 ;  /* 0x00000056db567221 */ /* 0x001fe20000000000 */
[----:B------:R-:W-:Y:S01]  /*ee60*/  FMUL R22, R92, 1.4426950216293334961 ;  /* 0x3fb8aa3b5c167820 */ /* 0x000fe20000400000 */
[----:B------:R-:W-:-:S05]  /*ee70*/  FADD R93, R93, -R65 ;  /* 0x800000415d5d7221 */ /* 0x000fca0000000000 */
[----:B------:R-:W0:Y:S01]  /*ee80*/  MUFU.EX2 R224, R224 ;  /* 0x000000e000e07308 */ /* 0x000e220000000800 */
[----:B---3--:R-:W-:Y:S01]  /*ee90*/  FADD R87, R220, R86 ;  /* 0x00000056dc577221 */ /* 0x008fe20000000000 */
[----:B------:R-:W-:Y:S01]  /*eea0*/  FMUL R20, R93, 1.4426950216293334961 ;  /* 0x3fb8aa3b5d147820 */ /* 0x000fe20000400000 */
[----:B------:R-:W-:-:S05]  /*eeb0*/  FADD R94, R94, -R65 ;  /* 0x800000415e5e7221 */ /* 0x000fca0000000000 */
[----:B------:R-:W3:Y:S01]  /*eec0*/  MUFU.EX2 R225, R225 ;  /* 0x000000e100e17308 */ /* 0x000ee20000000800 */
[----:B----4-:R-:W-:Y:S01]  /*eed0*/  FADD R87, R88, R87 ;  /* 0x0000005758577221 */ /* 0x010fe20000000000 */
[----:B------:R-:W-:Y:S01]  /*eee0*/  FMUL R25, R94, 1.4426950216293334961 ;  /* 0x3fb8aa3b5e197820 */ /* 0x000fe20000400000 */
[----:B------:R-:W-:-:S05]  /*eef0*/  FADD R95, R95, -R65 ;  /* 0x800000415f5f7221 */ /* 0x000fca0000000000 */
[----:B------:R-:W4:Y:S01]  /*ef00*/  MUFU.EX2 R22, R22 ;  /* 0x0000001600167308 */ /* 0x000f220000000800 */
[----:B-1----:R-:W-:Y:S01]  /*ef10*/  FADD R89, R213, R87 ;  /* 0x00000057d5597221 */ /* 0x002fe20000000000 */
[----:B------:R-:W-:Y:S01]  /*ef20*/  FMUL R94, R95, 1.4426950216293334961 ;  /* 0x3fb8aa3b5f5e7820 */ /* 0x000fe20000400000 */
[----:B------:R-:W-:-:S05]  /*ef30*/  FADD R96, R96, -R65 ;  /* 0x8000004160607221 */ /* 0x000fca0000000000 */
[----:B------:R-:W1:Y:S01]  /*ef40*/  MUFU.EX2 R20, R20 ;  /* 0x0000001400147308 */ /* 0x000e620000000800 */
[----:B0-----:R-:W-:Y:S01]  /*ef50*/  FADD R89, R224, R89 ;  /* 0x00000059e0597221 */ /* 0x001fe20000000000 */
[----:B------:R-:W-:-:S06]  /*ef60*/  FMUL R21, R96, 1.4426950216293334961 ;  /* 0x3fb8aa3b60157820 */ /* 0x000fcc0000400000 */
[----:B------:R-:W0:Y:S01]  /*ef70*/  MUFU.EX2 R25, R25 ;  /* 0x0000001900197308 */ /* 0x000e220000000800 */
[----:B---3--:R-:W-:Y:S01]  /*ef80*/  FADD R89, R225, R89 ;  /* 0x00000059e1597221 */ /* 0x008fe20000000000 */
[----:B------:R-:W-:-:S06]  /*ef90*/  FADD R97, R97, -R65 ;  /* 0x8000004161617221 */ /* 0x000fcc0000000000 */
        /* <DEDUP_REMOVED lines=79> */
[----:B------:R-:W-:Y:S01]  /*f490*/  FADD R119, R119, -R65 ;  /* 0x8000004177777221 */ /* 0x000fe20000000000 */
[----:B------:R-:W-:-:S04]  /*f4a0*/  F2FP.SATFINITE.E4M3.F32.PACK_AB_MERGE_C R13, R14, R13, RZ ;  /* 0x0000000d0e0d723e */ /* 0x000fc800048070ff */
[----:B------:R-:W3:Y:S01]  /*f4b0*/  MUFU.EX2 R104, R104 ;  /* 0x0000006800687308 */ /* 0x000ee20000000800 */
[----:B----4-:R-:W-:Y:S01]  /*f4c0*/  FADD R14, R89, R93 ;  /* 0x0000005d590e7221 */ /* 0x010fe20000000000 */
[----:B------:R-:W-:Y:S01]  /*f4d0*/  FADD R182, R182, -R65 ;  /* 0x80000041b6b67221 */ /* 0x000fe20000000000 */
[----:B------:R-:W-:Y:S01]  /*f4e0*/  F2FP.SATFINITE.E4M3.F32.PACK_AB_MERGE_C R6, R6, R5, RZ ;  /* 0x000000050606723e */ /* 0x000fe200048070ff */
[----:B------:R-:W-:-:S04]  /*f4f0*/  FMUL R119, R119, 1.4426950216293334961 ;  /* 0x3fb8aa3b77777820 */ /* 0x000fc80000400000 */
[----:B------:R-:W4:Y:S01]  /*f500*/  MUFU.EX2 R91, R91 ;  /* 0x0000005b005b7308 */ /* 0x000f220000000800 */
[----:B------:R-:W-:Y:S01]  /*f510*/  F2FP.SATFINITE.E4M3.F32.PACK_AB_MERGE_C R5, R10, R9, RZ ;  /* 0x000000090a05723e */ /* 0x000fe200048070ff */
[----:B-1----:R-:W-:Y:S01]  /*f520*/  FADD R14, R90, R14 ;  /* 0x0000000e5a0e7221 */ /* 0x002fe20000000000 */
[----:B------:R-:W-:Y:S01]  /*f530*/  FMUL R10, R182, 1.4426950216293334961 ;  /* 0x3fb8aa3bb60a7820 */ /* 0x000fe20000400000 */
[----:B------:R-:W1:Y:S04]  /*f540*/  S2R R228, SR_TID.X ;  /* 0x0000000000e47919 */ /* 0x000e680000002100 */
[----:B------:R-:W2:Y:S01]  /*f550*/  MUFU.EX2 R92, R92 ;  /* 0x0000005c005c7308 */ /* 0x000ea20000000800 */
[--C-:B------:R-:W-:Y:S01]  /*f560*/  FADD R120, R120, -R65.reuse ;  /* 0x8000004178787221 */ /* 0x100fe20000000000 */
[----:B0-----:R-:W-:Y:S01]  /*f570*/  FADD R14, R103, R14 ;  /* 0x0000000e670e7221 */ /* 0x001fe20000000000 */
[----:B------:R-:W-:Y:S01]  /*f580*/  FADD R121, R121, -R65 ;  /* 0x8000004179797221 */ /* 0x000fe20000000000 */
[----:B------:R-:W-:-:S04]  /*f590*/  F2FP.SATFINITE.E4M3.F32.PACK_AB_MERGE_C R17, R18, R17, RZ ;  /* 0x000000111211723e */ /* 0x000fc800048070ff */
[----:B------:R-:W0:Y:S01]  /*f5a0*/  MUFU.EX2 R9, R119 ;  /* 0x0000007700097308 */ /* 0x000e220000000800 */
[----:B------:R-:W-:Y:S01]  /*f5b0*/  FMUL R120, R120, 1.4426950216293334961 ;  /* 0x3fb8aa3b78787820 */ /* 0x000fe20000400000 */
[----:B------:R-:W-:Y:S01]  /*f5c0*/  F2FP.SATFINITE.E4M3.F32.PACK_AB_MERGE_C R38, R38, R37, RZ ;  /* 0x000000252626723e */ /* 0x000fe200048070ff */
[----:B---3--:R-:W-:Y:S01]  /*f5d0*/  FADD R18, R104, R14 ;  /* 0x0000000e68127221 */ /* 0x008fe20000000000 */
[----:B------:R-:W-:Y:S01]  /*f5e0*/  F2FP.SATFINITE.E4M3.F32.PACK_AB_MERGE_C R37, R42, R41, RZ ;  /* 0x000000292a25723e */ /* 0x000fe200048070ff */
[----:B------:R-:W-:Y:S01]  /*f5f0*/  FMUL R41, R121, 1.4426950216293334961 ;  /* 0x3fb8aa3b79297820 */ /* 0x000fe20000400000 */
[--C-:B------:R-:W-:Y:S02]  /*f600*/  FADD R122, R122, -R65.reuse ;  /* 0x800000417a7a7221 */ /* 0x100fe40000000000 */
[----:B------:R-:W3:Y:S01]  /*f610*/  MUFU.EX2 R10, R10 ;  /* 0x0000000a000a7308 */ /* 0x000ee20000000800 */
[----:B------:R-:W-:Y:S01]  /*f620*/  F2FP.SATFINITE.E4M3.F32.PACK_AB_MERGE_C R14, R54, R53, RZ ;  /* 0x00000035360e723e */ /* 0x000fe200048070ff */
[----:B----4-:R-:W-:Y:S01]  /*f630*/  FADD R18, R91, R18 ;  /* 0x000000125b127221 */ /* 0x010fe20000000000 */
[----:B------:R-:W-:Y:S01]  /*f640*/  FADD R123, R123, -R65 ;  /* 0x800000417b7b7221 */ /* 0x000fe20000000000 */
[----:B------:R-:W-:-:S04]  /*f650*/  FMUL R54, R122, 1.4426950216293334961 ;  /* 0x3fb8aa3b7a367820 */ /* 0x000fc80000400000 */
[----:B------:R-:W4:Y:S01]  /*f660*/  MUFU.EX2 R93, R120 ;  /* 0x00000078005d7308 */ /* 0x000f220000000800 */
[----:B--2---:R-:W-:Y:S01]  /*f670*/  FADD R18, R92, R18 ;  /* 0x000000125c127221 */ /* 0x004fe20000000000 */
[----:B------:R-:W-:-:S06]  /*f680*/  FMUL R53, R123, 1.4426950216293334961 ;  /* 0x3fb8aa3b7b357820 */ /* 0x000fcc0000400000 */
[----:B------:R-:W2:Y:S01]  /*f690*/  MUFU.EX2 R41, R41 ;  /* 0x0000002900297308 */ /* 0x000ea20000000800 */
[----:B0-----:R-:W-:-:S07]  /*f6a0*/  FADD R18, R9, R18 ;  /* 0x0000001209127221 */ /* 0x001fce0000000000 */
[----:B------:R-:W0:Y:S01]  /*f6b0*/  MUFU.EX2 R54, R54 ;  /* 0x0000003600367308 */ /* 0x000e220000000800 */
[----:B---3--:R-:W-:-:S07]  /*f6c0*/  FADD R18, R10, R18 ;  /* 0x000000120a127221 */ /* 0x008fce0000000000 */
[----:B------:R-:W3:Y:S01]  /*f6d0*/  MUFU.EX2 R53, R53 ;  /* 0x0000003500357308 */ /* 0x000ee20000000800 */
[----:B----4-:R-:W-:Y:S01]  /*f6e0*/  FADD R18, R93, R18 ;  /* 0x000000125d127221 */ /* 0x010fe20000000000 */
[----:B------:R-:W-:-:S03]  /*f6f0*/  F2FP.SATFINITE.E4M3.F32.PACK_AB_MERGE_C R29, R30, R29, RZ ;  /* 0x0000001d1e1d723e */ /* 0x000fc600048070ff */
[----:B--2---:R-:W-:Y:S01]  /*f700*/  FADD R30, R41, R18 ;  /* 0x00000012291e7221 */ /* 0x004fe20000000000 */
[----:B-1----:R-:W-:Y:S02]  /*f710*/  LOP3.LUT R18, R228, 0x7f, RZ, 0xc0, !PT ;  /* 0x0000007fe4127812 */ /* 0x002fe400078ec0ff */
[----:B------:R-:W-:Y:S01]  /*f720*/  F2FP.SATFINITE.E4M3.F32.PACK_AB_MERGE_C R42, R10, R9, RZ ;  /* 0x000000090a2a723e */ /* 0x000fe200048070ff */
[----:B0-----:R-:W-:Y:S01]  /*f730*/  FADD R30, R54, R30 ;  /* 0x0000001e361e7221 */ /* 0x001fe20000000000 */
[C---:B------:R-:W-:Y:S01]  /*f740*/  LOP3.LUT R9, R18.reuse, 0x10, RZ, 0x3c, !PT ;  /* 0x0000001012097812 */ /* 0x040fe200078e3cff */
[----:B------:R0:W-:Y:S01]  /*f750*/  STS.U8 [R18+UR11+0x7000], R55 ;  /* 0x0070003712007988 */ /* 0x0001e2000800000b */
[----:B------:R-:W-:Y:S02]  /*f760*/  LOP3.LUT R10, R18, 0x20, RZ, 0x3c, !PT ;  /* 0x00000020120a7812 */ /* 0x000fe400078e3cff */
[C---:B---3--:R-:W-:Y:S01]  /*f770*/  F2FP.SATFINITE.E4M3.F32.PACK_AB_MERGE_C R54, R53.reuse, R54, RZ ;  /* 0x000000363536723e */ /* 0x048fe200048070ff */
[----:B------:R-:W-:Y:S01]  /*f780*/  FADD R53, R53, R30 ;  /* 0x0000001e35357221 */ /* 0x000fe20000000000 */
[----:B------:R-:W-:Y:S01]  /*f790*/  IMAD.SHL.U32 R30, R228, 0x10, RZ ;  /* 0x00000010e41e7824 */ /* 0x000fe200078e00ff */
[----:B------:R-:W-:Y:S04]  /*f7a0*/  STS.U8 [R18+UR11+0x7400], R190 ;  /* 0x007400be12007988 */ /* 0x000fe8000800000b */
[----:B------:R-:W-:Y:S04]  /*f7b0*/  STS.U8 [R18+UR11+0x7800], R191 ;  /* 0x007800bf12007988 */ /* 0x000fe8000800000b */
[----:B------:R-:W-:Y:S01]  /*f7c0*/  STS.U8 [R18+UR11+0x7c00], R192 ;  /* 0x007c00c012007988 */ /* 0x000fe2000800000b */
[----:B0-----:R-:W-:-:S03]  /*f7d0*/  LOP3.LUT R55, R30, 0x70, RZ, 0xc0, !PT ;  /* 0x000000701e377812 */ /* 0x001fc600078ec0ff */
[----:B------:R-:W-:Y:S04]  /*f7e0*/  STS.U8 [R9+UR11+0x7080], R60 ;  /* 0x0070803c09007988 */ /* 0x000fe8000800000b */
[----:B------:R-:W-:Y:S04]  /*f7f0*/  STS.U8 [R9+UR11+0x7480], R193 ;  /* 0x007480c109007988 */ /* 0x000fe8000800000b */
[----:B------:R-:W-:Y:S04]  /*f800*/  STS.U8 [R9+UR11+0x7880], R195 ;  /* 0x007880c309007988 */ /* 0x000fe8000800000b */
[----:B------:R0:W-:Y:S01]  /*f810*/  STS.U8 [R9+UR11+0x7c80], R196 ;  /* 0x007c80c409007988 */ /* 0x0001e2000800000b */
[----:B------:R-:W-:-:S03]  /*f820*/  F2FP.SATFINITE.E4M3.F32.PACK_AB_MERGE_C R26, R26, R187, RZ ;  /* 0x000000bb1a1a723e */ /* 0x000fc600048070ff */
[----:B------:R-:W-:Y:S01]  /*f830*/  STS.U8 [R10+UR11+0x7100], R197 ;  /* 0x007100c50a007988 */ /* 0x000fe2000800000b */
[----:B0-----:R-:W-:-:S03]  /*f840*/  LOP3.LUT R9, R18, 0x30, RZ, 0x3c, !PT ;  /* 0x0000003012097812 */ /* 0x001fc600078e3cff */
[----:B------:R-:W-:Y:S01]  /*f850*/  STS.U8 [R10+UR11+0x7500], R198 ;  /* 0x007500c60a007988 */ /* 0x000fe2000800000b */
[----:B------:R-:W-:-:S03]  /*f860*/  IMAD R55, R18, 0x80, R55 ;  /* 0x0000008012377824 */ /* 0x000fc600078e0237 */
[----:B------:R-:W-:Y:S04]  /*f870*/  STS.U8 [R10+UR11+0x7900], R199 ;  /* 0x007900c70a007988 */ /* 0x000fe8000800000b */
[----:B------:R0:W-:Y:S01]  /*f880*/  STS.U8 [R10+UR11+0x7d00], R201 ;  /* 0x007d00c90a007988 */ /* 0x0001e2000800000b */
[----:B------:R-:W-:-:S03]  /*f890*/  F2FP.SATFINITE.E4M3.F32.PACK_AB_MERGE_C R184, R184, R183, RZ ;  /* 0x000000b7b8b8723e */ /* 0x000fc600048070ff */
[----:B------:R-:W-:Y:S01]  /*f8a0*/  STS.U8 [R9+UR11+0x7180], R202 ;  /* 0x007180ca09007988 */ /* 0x000fe2000800000b */
[----:B------:R-:W-:-:S03]  /*f8b0*/  F2FP.SATFINITE.E4M3.F32.PACK_AB_MERGE_C R187, R34, R33, RZ ;  /* 0x0000002122bb723e */ /* 0x000fc600048070ff */
[----:B------:R-:W-:Y:S01]  /*f8c0*/  STS.U8 [R9+UR11+0x7580], R203 ;  /* 0x007580cb09007988 */ /* 0x000fe2000800000b */
[----:B0-----:R-:W-:-:S03]  /*f8d0*/  LOP3.LUT R10, R18, 0x40, RZ, 0x3c, !PT ;  /* 0x00000040120a7812 */ /* 0x001fc600078e3cff */
[----:B------:R-:W-:Y:S04]  /*f8e0*/  STS.U8 [R9+UR11+0x7980], R204 ;  /* 0x007980cc09007988 */ /* 0x000fe8000800000b */
[----:B------:R0:W-:Y:S01]  /*f8f0*/  STS.U8 [R9+UR11+0x7d80], R205 ;  /* 0x007d80cd09007988 */ /* 0x0001e2000800000b */
[----:B------:R-:W-:Y:S01]  /*f900*/  F2FP.SATFINITE.E4M3.F32.PACK_AB_MERGE_C R188, R189, R188, RZ ;  /* 0x000000bcbdbc723e */ /* 0x000fe200048070ff */
[--C-:B------:R-:W-:Y:S01]  /*f910*/  FADD R126, R126, -R65.reuse ;  /* 0x800000417e7e7221 */ /* 0x100fe20000000000 */
[----:B------:R-:W-:Y:S01]  /*f920*/  F2FP.SATFINITE.E4M3.F32.PACK_AB_MERGE_C R49, R50, R49, RZ ;  /* 0x000000313231723e */ /* 0x000fe200048070ff */
[----:B------:R-:W-:Y:S01]  /*f930*/  STS.U8 [R10+UR11+0x7200], R206 ;  /* 0x007200ce0a007988 */ /* 0x000fe2000800000b */
[C---:B------:R-:W-:Y:S01]  /*f940*/  LOP3.LUT R30, R18.reuse, 0x60, RZ, 0x3c, !PT ;  /* 0x00000060121e7812 */ /* 0x040fe200078e3cff */
[--C-:B------:R-:W-:Y:S01]  /*f950*/  FADD R127, R127, -R65.reuse ;  /* 0x800000417f7f7221 */ /* 0x100fe20000000000 */
[C---:B0-----:R-:W-:Y:S01]  /*f960*/  LOP3.LUT R9, R18.reuse, 0x50, RZ, 0x3c, !PT ;  /* 0x0000005012097812 */ /* 0x041fe200078e3cff */
[----:B------:R-:W-:Y:S01]  /*f970*/  STS.U8 [R10+UR11+0x7600], R207 ;  /* 0x007600cf0a007988 */ /* 0x000fe2000800000b */
[----:B------:R-:W-:Y:S01]  /*f980*/  LOP3.LUT R18, R18, 0x70, RZ, 0x3c, !PT ;  /* 0x0000007012127812 */ /* 0x000fe200078e3cff */
[----:B------:R-:W-:Y:S01]  /*f990*/  FADD R129, R129, -R65 ;  /* 0x8000004181817221 */ /* 0x000fe20000000000 */
[----:B------:R-:W-:Y:S01]  /*f9a0*/  F2FP.SATFINITE.E4M3.F32.PACK_AB_MERGE_C R5, R8, R7, R5 ;  /* 0x000000070805723e */ /* 0x000fe20004807005 */
[----:B------:R-:W-:Y:S01]  /*f9b0*/  STS.U8 [R10+UR11+0x7a00], R208 ;  /* 0x007a00d00a007988 */ /* 0x000fe2000800000b */
[----:B------:R-:W-:Y:S01]  /*f9c0*/  F2FP.SATFINITE.E4M3.F32.PACK_AB_MERGE_C R4, R130, R4, R6 ;  /* 0x000000048204723e */ /* 0x000fe20004807006 */
[----:B------:R-:W-:Y:S01]  /*f9d0*/  FADD R128, R128, -R65 ;  /* 0x8000004180807221 */ /* 0x000fe20000000000 */
[----:B------:R-:W-:Y:S01]  /*f9e0*/  F2FP.SATFINITE.E4M3.F32.PACK_AB_MERGE_C R6, R12, R11, R13 ;  /* 0x0000000b0c06723e */ /* 0x000fe2000480700d */
[----:B------:R-:W-:Y:S01]  /*f9f0*/  STS.U8 [R10+UR11+0x7e00], R209 ;  /* 0x007e00d10a007988 */ /* 0x000fe2000800000b */
[----:B------:R-:W-:-:S02]  /*fa00*/  F2FP.SATFINITE.E4M3.F32.PACK_AB_MERGE_C R7, R16, R15, R17 ;  /* 0x0000000f1007723e */ /* 0x000fc40004807011 */
[----:B------:R-:W-:Y:S01]  /*fa10*/  F2FP.SATFINITE.E4M3.F32.PACK_AB_MERGE_C R185, R186, R185, R26 ;  /* 0x000000b9bab9723e */ /* 0x000fe2000480701a */
[----:B------:R-:W-:Y:S01]  /*fa20*/  STS.U8 [R9+UR11+0x7280], R210 ;  /* 0x007280d209007988 */ /* 0x000fe2000800000b */
[----:B------:R-:W-:Y:S01]  /*fa30*/  F2FP.SATFINITE.E4M3.F32.PACK_AB_MERGE_C R184, R131, R19, R184 ;  /* 0x0000001383b8723e */ /* 0x000fe200048070b8 */
[----:B------:R-:W-:Y:S01]  /*fa40*/  FADD R124, R124, -R65 ;  /* 0x800000417c7c7221 */ /* 0x000fe20000000000 */
[----:B------:R-:W-:Y:S01]  /*fa50*/  F2FP.SATFINITE.E4M3.F32.PACK_AB_MERGE_C R186, R28, R27, R29 ;  /* 0x0000001b1cba723e */ /* 0x000fe2000480701d */
[----:B------:R-:W-:Y:S01]  /*fa60*/  STS.U8 [R9+UR11+0x7680], R211 ;  /* 0x007680d309007988 */ /* 0x000fe2000800000b */
[----:B------:R-:W-:Y:S02]  /*fa70*/  F2FP.SATFINITE.E4M3.F32.PACK_AB_MERGE_C R187, R32, R31, R187 ;  /* 0x0000001f20bb723e */ /* 0x000fe400048070bb */
[----:B------:R-:W-:Y:S01]  /*fa80*/  F2FP.SATFINITE.E4M3.F32.PACK_AB_MERGE_C R37, R40, R39, R37 ;  /* 0x000000272825723e */ /* 0x000fe20004807025 */
[----:B------:R-:W-:Y:S01]  /*fa90*/  STS.U8 [R9+UR11+0x7a80], R212 ;  /* 0x007a80d409007988 */ /* 0x000fe2000800000b */
[----:B------:R-:W-:-:S03]  /*faa0*/  F2FP.SATFINITE.E4M3.F32.PACK_AB_MERGE_C R36, R36, R35, R38 ;  /* 0x000000232424723e */ /* 0x000fc60004807026 */
[----:B------:R0:W-:Y:S01]  /*fab0*/  STS.U8 [R9+UR11+0x7e80], R216 ;  /* 0x007e80d809007988 */ /* 0x0001e2000800000b */
[----:B------:R-:W-:Y:S01]  /*fac0*/  F2FP.SATFINITE.E4M3.F32.PACK_AB_MERGE_C R38, R44, R43, R188 ;  /* 0x0000002b2c26723e */ /* 0x000fe200048070bc */
[----:B------:R-:W-:Y:S01]  /*fad0*/  FMUL R40, R126, 1.4426950216293334961 ;  /* 0x3fb8aa3b7e287820 */ /* 0x000fe20000400000 */
[----:B------:R-:W-:Y:S01]  /*fae0*/  F2FP.SATFINITE.E4M3.F32.PACK_AB_MERGE_C R39, R46, R45, R49 ;  /* 0x0000002d2e27723e */ /* 0x000fe20004807031 */
[----:B------:R-:W-:Y:S01]  /*faf0*/  STS.U8 [R30+UR11+0x7300], R217 ;  /* 0x007300d91e007988 */ /* 0x000fe2000800000b */
[----:B------:R-:W-:Y:S01]  /*fb00*/  LOP3.LUT R8, R55, 0x20, RZ, 0x3c, !PT ;  /* 0x0000002037087812 */ /* 0x000fe200078e3cff */
[----:B------:R-:W-:Y:S01]  /*fb10*/  FMUL R43, R127, 1.4426950216293334961 ;  /* 0x3fb8aa3b7f2b7820 */ /* 0x000fe20000400000 */
[----:B------:R-:W-:Y:S01]  /*fb20*/  F2FP.SATFINITE.E4M3.F32.PACK_AB_MERGE_C R25, R94, R25, RZ ;  /* 0x000000195e19723e */ /* 0x000fe200048070ff */
[----:B------:R-:W-:Y:S01]  /*fb30*/  STS.U8 [R30+UR11+0x7700], R218 ;  /* 0x007700da1e007988 */ /* 0x000fe2000800000b */
[----:B0-----:R-:W-:Y:S01]  /*fb40*/  LOP3.LUT R9, R55, 0x10, RZ, 0x3c, !PT ;  /* 0x0000001037097812 */ /* 0x001fe200078e3cff */
[----:B------:R-:W-:-:S02]  /*fb50*/  FMUL R45, R129, 1.4426950216293334961 ;  /* 0x3fb8aa3b812d7820 */ /* 0x000fc40000400000 */
[----:B------:R-:W-:Y:S01]  /*fb60*/  STS.U8 [R30+UR11+0x7b00], R221 ;  /* 0x007b00dd1e007988 */ /* 0x000fe2000800000b */
[----:B------:R-:W-:Y:S01]  /*fb70*/  FMUL R46, R128, 1.4426950216293334961 ;  /* 0x3fb8aa3b802e7820 */ /* 0x000fe20000400000 */
[--C-:B------:R-:W-:Y:S01]  /*fb80*/  FADD R117, R117, -R65.reuse ;  /* 0x8000004175757221 */ /* 0x100fe20000000000 */
[--C-:B------:R-:W-:Y:S01]  /*fb90*/  FADD R118, R118, -R65.reuse ;  /* 0x8000004176767221 */ /* 0x100fe20000000000 */
[----:B------:R-:W-:Y:S01]  /*fba0*/  STS.U8 [R30+UR11+0x7f00], R222 ;  /* 0x007f00de1e007988 */ /* 0x000fe2000800000b */
[----:B------:R-:W-:Y:S01]  /*fbb0*/  F2FP.SATFINITE.E4M3.F32.PACK_AB_MERGE_C R95, R96, R95, RZ ;  /* 0x0000005f605f723e */ /* 0x000fe200048070ff */
[----:B------:R-:W-:Y:S01]  /*fbc0*/  FADD R125, R125, -R65 ;  /* 0x800000417d7d7221 */ /* 0x000fe20000000000 */
[----:B------:R-:W-:Y:S01]  /*fbd0*/  F2FP.SATFINITE.E4M3.F32.PACK_AB_MERGE_C R48, R48, R47, R14 ;  /* 0x0000002f3030723e */ /* 0x000fe2000480700e */
[----:B------:R-:W-:Y:S01]  /*fbe0*/  STS.U8 [R18+UR11+0x7380], R223 ;  /* 0x007380df12007988 */ /* 0x000fe2000800000b */
[----:B------:R-:W-:Y:S01]  /*fbf0*/  FMUL R94, R124, 1.4426950216293334961 ;  /* 0x3fb8aa3b7c5e7820 */ /* 0x000fe20000400000 */
[----:B------:R-:W-:-:S02]  /*fc00*/  FADD R47, -R65, R181 ;  /* 0x000000b5412f7221 */ /* 0x000fc40000000100 */
[----:B------:R-:W-:Y:S01]  /*fc10*/  STS.U8 [R18+UR11+0x7780], R226 ;  /* 0x007780e212007988 */ /* 0x000fe2000800000b */
[----:B------:R-:W-:-:S03]  /*fc20*/  FMUL R117, R117, 1.4426950216293334961 ;  /* 0x3fb8aa3b75757820 */ /* 0x000fc60000400000 */
[----:B------:R-:W-:Y:S01]  /*fc30*/  STS.U8 [R18+UR11+0x7b80], R227 ;  /* 0x007b80e312007988 */ /* 0x000fe2000800000b */
[----:B------:R-:W-:-:S03]  /*fc40*/  FMUL R118, R118, 1.4426950216293334961 ;  /* 0x3fb8aa3b76767820 */ /* 0x000fc60000400000 */
[----:B------:R-:W-:Y:S04]  /*fc50*/  STS.U8 [R18+UR11+0x7f80], R24 ;  /* 0x007f801812007988 */ /* 0x000fe8000800000b */
[----:B------:R-:W-:Y:S01]  /*fc60*/  STS.128 [R55+UR11], R4 ;  /* 0x0000000437007988 */ /* 0x000fe20008000c0b */
[----:B------:R-:W-:-:S03]  /*fc70*/  FMUL R125, R125, 1.4426950216293334961 ;  /* 0x3fb8aa3b7d7d7820 */ /* 0x000fc60000400000 */
[----:B------:R-:W-:Y:S01]  /*fc80*/  STS.128 [R9+UR11], R184 ;  /* 0x000000b809007988 */ /* 0x000fe20008000c0b */
[----:B------:R-:W-:Y:S03]  /*fc90*/  MUFU.EX2 R40, R40 ;  /* 0x0000002800287308 */ /* 0x000fe60000000800 */
[----:B------:R0:W-:Y:S01]  /*fca0*/  STS.128 [R8+UR11], R36 ;  /* 0x0000002408007988 */ /* 0x0001e20008000c0b */
[----:B------:R-:W-:-:S04]  /*fcb0*/  FMUL R47, R47, 1.4426950216293334961 ;  /* 0x3fb8aa3b2f2f7820 */ /* 0x000fc80000400000 */
[----:B------:R-:W-:Y:S01]  /*fcc0*/  MUFU.EX2 R43, R43 ;  /* 0x0000002b002b7308 */ /* 0x000fe20000000800 */
[----:B------:R-:W-:Y:S02]  /*fcd0*/  F2FP.SATFINITE.E4M3.F32.PACK_AB_MERGE_C R56, R58, R56, RZ ;  /* 0x000000383a38723e */ /* 0x000fe400048070ff */
[----:B------:R-:W-:-:S05]  /*fce0*/  F2FP.SATFINITE.E4M3.F32.PACK_AB_MERGE_C R50, R62, R194, RZ ;  /* 0x000000c23e32723e */ /* 0x000fca00048070ff */
[----:B------:R-:W-:Y:S01]  /*fcf0*/  MUFU.EX2 R45, R45 ;  /* 0x0000002d002d7308 */ /* 0x000fe20000000800 */
[----:B0-----:R-:W-:Y:S02]  /*fd00*/  F2FP.SATFINITE.E4M3.F32.PACK_AB_MERGE_C R38, R20, R22, R25 ;  /* 0x000000161426723e */ /* 0x001fe40004807019 */
[----:B------:R-:W-:Y:S02]  /*fd10*/  F2FP.SATFINITE.E4M3.F32.PACK_AB_MERGE_C R39, R23, R21, R95 ;  /* 0x000000151727723e */ /* 0x000fe4000480705f */
[----:B------:R-:W0:Y:S03]  /*fd20*/  LDTM.x32 R4, tmem[UR12] ;  /* 0x0000000c000479ee */ /* 0x000e2600082c0000 */
[----:B------:R-:W1:Y:S01]  /*fd30*/  MUFU.EX2 R46, R46 ;  /* 0x0000002e002e7308 */ /* 0x000e620000000800 */
[----:B------:R-:W-:Y:S02]  /*fd40*/  F2FP.SATFINITE.E4M3.F32.PACK_AB_MERGE_C R67, R200, R67, RZ ;  /* 0x00000043c843723e */ /* 0x000fe400048070ff */
[----:B------:R-:W-:-:S02]  /*fd50*/  F2FP.SATFINITE.E4M3.F32.PACK_AB_MERGE_C R71, R72, R71, RZ ;  /* 0x000000474847723e */ /* 0x000fc400048070ff */
[----:B------:R-:W-:-:S03]  /*fd60*/  F2FP.SATFINITE.E4M3.F32.PACK_AB_MERGE_C R75, R76, R75, RZ ;  /* 0x0000004b4c4b723e */ /* 0x000fc600048070ff */
[----:B------:R-:W2:Y:S01]  /*fd70*/  MUFU.EX2 R94, R94 ;  /* 0x0000005e005e7308 */ /* 0x000ea20000000800 */
[----:B------:R-:W-:Y:S02]  /*fd80*/  F2FP.SATFINITE.E4M3.F32.PACK_AB_MERGE_C R79, R80, R79, RZ ;  /* 0x0000004f504f723e */ /* 0x000fe400048070ff */
[----:B------:R-:W-:Y:S02]  /*fd90*/  F2FP.SATFINITE.E4M3.F32.PACK_AB_MERGE_C R214, R215, R214, RZ ;  /* 0x000000d6d7d6723e */ /* 0x000fe400048070ff */
[----:B------:R-:W-:-:S03]  /*fda0*/  F2FP.SATFINITE.E4M3.F32.PACK_AB_MERGE_C R219, R220, R219, RZ ;  /* 0x000000dbdcdb723e */ /* 0x000fc600048070ff */
[----:B------:R-:W3:Y:S01]  /*fdb0*/  MUFU.EX2 R44, R125 ;  /* 0x0000007d002c7308 */ /* 0x000ee20000000800 */
[----:B------:R-:W-:Y:S02]  /*fdc0*/  F2FP.SATFINITE.E4M3.F32.PACK_AB_MERGE_C R224, R225, R224, RZ ;  /* 0x000000e0e1e0723e */ /* 0x000fe400048070ff */
[----:B------:R-:W-:-:S05]  /*fdd0*/  F2FP.SATFINITE.E4M3.F32.PACK_AB_MERGE_C R49, R52, R51, R56 ;  /* 0x000000333431723e */ /* 0x000fca0004807038 */
[----:B------:R-:W-:Y:S01]  /*fde0*/  MUFU.EX2 R117, R117 ;  /* 0x0000007500757308 */ /* 0x000fe20000000800 */
[----:B------:R-:W-:Y:S02]  /*fdf0*/  F2FP.SATFINITE.E4M3.F32.PACK_AB_MERGE_C R50, R59, R57, R50 ;  /* 0x000000393b32723e */ /* 0x000fe40004807032 */
[----:B------:R-:W-:-:S05]  /*fe00*/  F2FP.SATFINITE.E4M3.F32.PACK_AB_MERGE_C R51, R63, R61, R67 ;  /* 0x0000003d3f33723e */ /* 0x000fca0004807043 */
[----:B------:R-:W4:Y:S01]  /*fe10*/  MUFU.EX2 R118, R118 ;  /* 0x0000007600767308 */ /* 0x000f220000000800 */
[----:B------:R-:W-:Y:S02]  /*fe20*/  F2FP.SATFINITE.E4M3.F32.PACK_AB_MERGE_C R69, R70, R69, R75 ;  /* 0x000000454645723e */ /* 0x000fe4000480704b */
[----:B------:R-:W-:Y:S02]  /*fe30*/  F2FP.SATFINITE.E4M3.F32.PACK_AB_MERGE_C R68, R68, R66, R71 ;  /* 0x000000424444723e */ /* 0x000fe40004807047 */
[----:B------:R-:W-:-:S03]  /*fe40*/  LOP3.LUT R52, R55, 0x30, RZ, 0x3c, !PT ;  /* 0x0000003037347812 */ /* 0x000fc600078e3cff */
[----:B------:R-:W0:Y:S01]  /*fe50*/  MUFU.EX2 R47, R47 ;  /* 0x0000002f002f7308 */ /* 0x000e220000000800 */
[----:B------:R-:W-:Y:S02]  /*fe60*/  F2FP.SATFINITE.E4M3.F32.PACK_AB_MERGE_C R70, R74, R73, R79 ;  /* 0x000000494a46723e */ /* 0x000fe4000480704f */
[----:B------:R-:W-:Y:S02]  /*fe70*/  F2FP.SATFINITE.E4M3.F32.PACK_AB_MERGE_C R71, R78, R77, R214 ;  /* 0x0000004d4e47723e */ /* 0x000fe400048070d6 */
[----:B------:R-:W-:Y:S02]  /*fe80*/  LOP3.LUT R56, R55, 0x40, RZ, 0x3c, !PT ;  /* 0x0000004037387812 */ /* 0x000fe400078e3cff */
[----:B------:R-:W-:Y:S02]  /*fe90*/  F2FP.SATFINITE.E4M3.F32.PACK_AB_MERGE_C R37, R213, R88, R224 ;  /* 0x00000058d525723e */ /* 0x000fe400048070e0 */
[----:B------:R-:W-:Y:S02]  /*fea0*/  F2FP.SATFINITE.E4M3.F32.PACK_AB_MERGE_C R36, R84, R81, R219 ;  /* 0x000000515424723e */ /* 0x000fe400048070db */
[----:B------:R-:W-:Y:S01]  /*feb0*/  LOP3.LUT R57, R55, 0x50, RZ, 0x3c, !PT ;  /* 0x0000005037397812 */ /* 0x000fe200078e3cff */
[----:B------:R-:W-:Y:S01]  /*fec0*/  STS.128 [R52+UR11], R48 ;  /* 0x0000003034007988 */ /* 0x000fe20008000c0b */
[----:B------:R-:W-:-:S02]  /*fed0*/  F2FP.SATFINITE.E4M3.F32.PACK_AB_MERGE_C R101, R102, R101, RZ ;  /* 0x000000656665723e */ /* 0x000fc400048070ff */
[----:B------:R-:W-:Y:S01]  /*fee0*/  F2FP.SATFINITE.E4M3.F32.PACK_AB_MERGE_C R97, R98, R97, RZ ;  /* 0x000000616261723e */ /* 0x000fe200048070ff */
[----:B------:R-:W-:Y:S01]  /*fef0*/  STS.128 [R56+UR11], R68 ;  /* 0x0000004438007988 */ /* 0x000fe20008000c0b */
[----:B------:R-:W-:Y:S02]  /*ff00*/  F2FP.SATFINITE.E4M3.F32.PACK_AB_MERGE_C R99, R100, R99, RZ ;  /* 0x000000636463723e */ /* 0x000fe400048070ff */
[----:B------:R-:W-:Y:S01]  /*ff10*/  F2FP.SATFINITE.E4M3.F32.PACK_AB_MERGE_C R103, R104, R103, RZ ;  /* 0x000000676867723e */ /* 0x000fe200048070ff */
[----:B------:R0:W-:Y:S01]  /*ff20*/  STS.128 [R57+UR11], R36 ;  /* 0x0000002439007988 */ /* 0x0001e20008000c0b */
[----:B-1----:R-:W-:Y:S01]  /*ff30*/  F2FP.SATFINITE.E4M3.F32.PACK_AB_MERGE_C R95, R46, R45, RZ ;  /* 0x0000002d2e5f723e */ /* 0x002fe200048070ff */
[----:B--2---:R-:W-:Y:S01]  /*ff40*/  FADD R53, R94, R53 ;  /* 0x000000355e357221 */ /* 0x004fe20000000000 */
[----:B------:R-:W-:Y:S02]  /*ff50*/  F2FP.SATFINITE.E4M3.F32.PACK_AB_MERGE_C R86, R87, R86, R101 ;  /* 0x000000565756723e */ /* 0x000fe40004807065 */
[----:B------:R-:W-:-:S02]  /*ff60*/  F2FP.SATFINITE.E4M3.F32.PACK_AB_MERGE_C R85, R85, R83, R99 ;  /* 0x000000535555723e */ /* 0x000fc40004807063 */
[----:B------:R-:W-:Y:S02]  /*ff70*/  F2FP.SATFINITE.E4M3.F32.PACK_AB_MERGE_C R84, R82, R64, R97 ;  /* 0x000000405254723e */ /* 0x000fe40004807061 */
[----:B------:R-:W-:Y:S02]  /*ff80*/  F2FP.SATFINITE.E4M3.F32.PACK_AB_MERGE_C R87, R90, R89, R103 ;  /* 0x000000595a57723e */ /* 0x000fe40004807067 */
[----:B------:R-:W-:Y:S02]  /*ff90*/  F2FP.SATFINITE.E4M3.F32.PACK_AB_MERGE_C R93, R41, R93, R54 ;  /* 0x0000005d295d723e */ /* 0x000fe40004807036 */
[----:B0-----:R-:W-:Y:S02]  /*ffa0*/  F2FP.SATFINITE.E4M3.F32.PACK_AB_MERGE_C R37, R43, R40, RZ ;  /* 0x000000282b25723e */ /* 0x001fe400048070ff */
[----:B------:R-:W-:Y:S02]  /*ffb0*/  LOP3.LUT R36, R55, 0x60, RZ, 0x3c, !PT ;  /* 0x0000006037247812 */ /* 0x000fe400078e3cff */
[----:B------:R-:W-:-:S02]  /*ffc0*/  F2FP.SATFINITE.E4M3.F32.PACK_AB_MERGE_C R92, R92, R91, R42 ;  /* 0x0000005b5c5c723e */ /* 0x000fc4000480702a */
[----:B---3--:R-:W-:Y:S02]  /*ffd0*/  F2FP.SATFINITE.E4M3.F32.PACK_AB_MERGE_C R94, R44, R94, R37 ;  /* 0x0000005e2c5e723e */ /* 0x008fe40004807025 */
[----:B------:R-:W-:Y:S02]  /*ffe0*/  LOP3.LUT R55, R55, 0x70, RZ, 0x3c, !PT ;  /* 0x0000007037377812 */ /* 0x000fe400078e3cff */
[----:B----4-:R-:W-:Y:S01]  /*fff0*/  F2FP.SATFINITE.E4M3.F32.PACK_AB_MERGE_C R95, R118, R117, R95 ;  /* 0x00000075765f723e */ /* 0x010fe2000480705f */
        /* <DEDUP_REMOVED lines=31> */
[----:B------:R-:W-:Y:S01]  /*101f0*/  FMUL R35, R47, R35 ;  /* 0x000000232f237220 */ /* 0x000fe20000400000 */
[----:B------:R0:W-:Y:S04]  /*10200*/  STS.128 [R36+UR11], R84 ;  /* 0x0000005424007988 */ /* 0x0001e80008000c0b */
[----:B------:R0:W-:Y:S01]  /*10210*/  STS.128 [R55+UR11], R92 ;  /* 0x0000005c37007988 */ /* 0x0001e20008000c0b */
[----:B------:R-:W-:Y:S01]  /*10220*/  NOP ;  /* 0x0000000000007918 */ /* 0x000fe20000000000 */
[----:B------:R0:W-:Y:S01]  /*10230*/  STTM.x32 tmem[UR12], R4 ;  /* 0x00000004000079ed */ /* 0x0001e200082c000c */
[----:B------:R-:W1:Y:S02]  /*10240*/  FENCE.VIEW.ASYNC.T ;  /* 0x00000000000073c6 */ /* 0x000e640000000200 */
[----:B-1----:R-:W-:Y:S01]  /*10250*/  BAR.SYNC.DEFER_BLOCKING 0x0 ;  /* 0x0000000000007b1d */ /* 0x002fe20000010000 */
[----:B------:R-:W-:-:S05]  /*10260*/  FADD R53, R44, R53 ;  /* 0x000000352c357221 */ /* 0x000fca0000000000 */
[----:B------:R1:W-:Y:S06]  /*10270*/  MEMBAR.ALL.CTA ;  /* 0x0000000000007992 */ /* 0x0003ec0000008000 */
[----:B-1----:R-:W1:Y:S01]  /*10280*/  FENCE.VIEW.ASYNC.S ;  /* 0x00000000000073c6 */ /* 0x002e620000000000 */
[----:B------:R-:W-:-:S04]  /*10290*/  FADD R40, R40, R53 ;  /* 0x0000003528287221 */ /* 0x000fc80000000000 */
[----:B------:R-:W-:-:S04]  /*102a0*/  FADD R40, R43, R40 ;  /* 0x000000282b287221 */ /* 0x000fc80000000000 */
[----:B------:R-:W-:-:S04]  /*102b0*/  FADD R40, R117, R40 ;  /* 0x0000002875287221 */ /* 0x000fc80000000000 */
[----:B------:R-:W-:Y:S01]  /*102c0*/  FADD R40, R118, R40 ;  /* 0x0000002876287221 */ /* 0x000fe20000000000 */
[----:B------:R-:W-:-:S03]  /*102d0*/  ULEA UR13, UR16, UR11, 0x3 ;  /* 0x0000000b100d7291 */ /* 0x000fc6000f8e18ff */
[----:B------:R-:W-:Y:S01]  /*102e0*/  FADD R45, R45, R40 ;  /* 0x000000282d2d7221 */ /* 0x000fe20000000000 */
[----:B------:R-:W-:-:S03]  /*102f0*/  UIADD3 UR13, UPT, UPT, UR13, 0x8000, URZ ;  /* 0x000080000d0d7890 */ /* 0x000fc6000fffe0ff */
[----:B------:R-:W-:Y:S01]  /*10300*/  FADD R46, R46, R45 ;  /* 0x0000002d2e2e7221 */ /* 0x000fe20000000000 */
[----:B------:R-:W-:Y:S01]  /*10310*/  UMOV UR4, UR5 ;  /* 0x0000000500047c82 */ /* 0x000fe20008000000 */
[----:B-1----:R-:W-:Y:S06]  /*10320*/  BAR.SYNC.DEFER_BLOCKING 0x0 ;  /* 0x0000000000007b1d */ /* 0x002fec0000010000 */
[----:B------:R-:W-:Y:S05]  /*10330*/  BRA.U UP2, `(.L_x_15) ;  /* 0x0000000102547547 */ /* 0x000fea000b800000 */
[----:B------:R-:W-:Y:S01]  /*10340*/  UMOV UR20, UR44 ;  /* 0x0000002c00147c82 */ /* 0x000fe20008000000 */
[----:B------:R-:W-:Y:S01]  /*10350*/  UMOV UR21, 0x40004040 ;  /* 0x4000404000157882 */ /* 0x000fe20000000000 */
[----:B------:R-:W-:Y:S01]  /*10360*/  UMOV UR18, UR26 ;  /* 0x0000001a00127c82 */ /* 0x000fe20008000000 */
        /* <DEDUP_REMOVED lines=18> */
.L_x_15:
[----:B0-----:R-:W2:Y:S01]  /*10490*/  LDL.LU R4, [R1+0x228] ;  /* 0x0002280001047983 */ /* 0x001ea20000300800 */
[----:B------:R-:W-:Y:S01]  /*104a0*/  ISETP.GE.U32.AND P0, PT, R180, UR10, PT ;  /* 0x0000000ab4007c0c */ /* 0x000fe2000bf06070 */
[----:B------:R-:W-:Y:S01]  /*104b0*/  UIADD3 UR16, UPT, UPT, UR16, 0x1, URZ ;  /* 0x0000000110107890 */ /* 0x000fe2000fffe0ff */
[----:B------:R-:W-:Y:S01]  /*104c0*/  IMAD.MOV.U32 R181, RZ, RZ, R65 ;  /* 0x000000ffffb57224 */ /* 0x000fe200078e0041 */
[----:B------:R-:W-:Y:S01]  /*104d0*/  UIADD3 UR28, UPT, UPT, UR15, UR28, URZ ;  /* 0x0000001c0f1c7290 */ /* 0x000fe2000fffe0ff */
[----:B------:R-:W-:Y:S01]  /*104e0*/  ISETP.GE.U32.AND.EX P0, PT, R3, RZ, PT, P0 ;  /* 0x000000ff0300720c */ /* 0x000fe20003f06100 */
[----:B------:R-:W-:Y:S02]  /*104f0*/  UISETP.GT.AND UP3, UPT, UR16, 0x1, UPT ;  /* 0x000000011000788c */ /* 0x000fe4000bf64270 */
[----:B------:R-:W-:Y:S02]  /*10500*/  UIADD3 UR27, UPT, UPT, UR14, UR27, URZ ;  /* 0x0000001b0e1b7290 */ /* 0x000fe4000fffe0ff */
[----:B-1----:R-:W-:-:S02]  /*10510*/  USEL UR5, URZ, 0x1, !UP3 ;  /* 0x00000001ff057887 */ /* 0x002fc4000d800000 */
[----:B------:R-:W-:Y:S02]  /*10520*/  USEL UR16, UR16, URZ, !UP3 ;  /* 0x000000ff10107287 */ /* 0x000fe4000d800000 */
[----:B------:R-:W-:Y:S01]  /*10530*/  ULOP3.LUT UR5, UR4, UR5, URZ, 0x3c, !UPT ;  /* 0x0000000504057292 */ /* 0x000fe2000f8e3cff */
[----:B--2---:R-:W-:-:S05]  /*10540*/  FFMA R4, R47, R4, R46 ;  /* 0x000000042f047223 */ /* 0x004fca000000002e */
[----:B------:R2:W-:Y:S01]  /*10550*/  STL [R1+0x228], R4 ;  /* 0x0002280401007387 */ /* 0x0005e20000100800 */
[----:B------:R-:W-:Y:S05]  /*10560*/  @!P0 BRA `(.L_x_16) ;  /* 0xffffff7000f08947 */ /* 0x000fea000383ffff */
.L_x_11:
[----:B------:R-:W3:Y:S01]  /*10570*/  LDL.LU R39, [R1+0x228] ;  /* 0x0002280001277983 */ /* 0x000ee20000300800 */
[----:B------:R-:W-:Y:S01]  /*10580*/  UISETP.GE.AND UP1, UPT, UR29, 0x1, UPT ;  /* 0x000000011d00788c */ /* 0x000fe2000bf26270 */
[C---:B---3--:R-:W-:Y:S01]  /*10590*/  FMUL R0, R39.reuse, 8388608 ;  /* 0x4b00000027007820 */ /* 0x048fe20000400000 */
[----:B------:R-:W-:-:S04]  /*105a0*/  FSETP.GEU.AND P1, PT, R39, 1.175494350822287508e-38, PT ;  /* 0x008000002700780b */ /* 0x000fc80003f2e000 */
[----:B------:R-:W-:-:S03]  /*105b0*/  FSEL R40, R0, R39, !P1 ;  /* 0x0000002700287208 */ /* 0x000fc60004800000 */
[----:B------:R-:W-:Y:S06]  /*105c0*/  BRA.U !UP1, `(.L_x_17) ;  /* 0x0000000109107547 */ /* 0x000fec000b800000 */
[----:B------:R-:W-:-:S06]  /*105d0*/  USHF.L.U32 UR4, UR4, 0x1f, URZ ;  /* 0x0000001f04047899 */ /* 0x000fcc00080006ff */
[----:B------:R-:W-:-:S04]  /*105e0*/  IMAD.U32 R0, RZ, RZ, UR4 ;  /* 0x00000004ff007e24 */ /* 0x000fc8000f8e00ff */
[----:B------:R-:W3:Y:S02]  /*105f0*/  SYNCS.PHASECHK.TRANS64.TRYWAIT P0, [UR13], R0 ;  /* 0x00000000ff0075a7 */ /* 0x000ee4000800110d */
[----:B---3--:R-:W-:Y:S05]  /*10600*/  @!P0 BRA `(.L_x_18) ;  /* 0x0000001800148947 */ /* 0x008fea0003800000 */
.L_x_17:
[----:B0-----:R-:W0:Y:S01]  /*10610*/  S2R R3, SR_TID.X ;  /* 0x0000000000037919 */ /* 0x001e220000002100 */
[----:B------:R-:W-:Y:S01]  /*10620*/  VIADD R0, R40, 0xc0cafb0d ;  /* 0xc0cafb0d28007836 */ /* 0x000fe20000000000 */
[----:B------:R-:W-:Y:S01]  /*10630*/  BAR.SYNC.DEFER_BLOCKING 0x0 ;  /* 0x0000000000007b1d */ /* 0x000fe20000010000 */
[----:B------:R-:W-:Y:S01]  /*10640*/  IMAD.MOV.U32 R37, RZ, RZ, 0x3dc6b27f ;  /* 0x3dc6b27fff257424 */ /* 0x000fe200078e00ff */
[C---:B------:R-:W-:Y:S02]  /*10650*/  FSETP.GT.AND P0, PT, |R39|.reuse, 8.50705917302346158658e+37, PT ;  /* 0x7e8000002700780b */ /* 0x040fe40003f04200 */
[C---:B------:R-:W-:Y:S02]  /*10660*/  FSETP.GEU.AND P2, PT, |R39|.reuse, 1.175494350822287508e-38, PT ;  /* 0x008000002700780b */ /* 0x040fe40003f4e200 */
[----:B------:R-:W3:Y:S02]  /*10670*/  LDCU.64 UR4, c[0x0][0x3e0] ;  /* 0x00007c00ff0477ac */ /* 0x000ee40008000a00 */
[----:B------:R-:W4:Y:S07]  /*10680*/  LDC R101, c[0x0][0x3e8] ;  /* 0x0000fa00ff657b82 */ /* 0x000f2e0000000800 */
[----:B------:R-:W-:-:S04]  /*10690*/  @P0 FMUL R39, R39, 0.25 ;  /* 0x3e80000027270820 */ /* 0x000fc80000400000 */
[----:B------:R-:W-:Y:S01]  /*106a0*/  @!P2 FMUL R39, R39, 16777216 ;  /* 0x4b8000002727a820 */ /* 0x000fe20000400000 */
[----:B---3--:R-:W-:Y:S01]  /*106b0*/  UIMAD UR4, UR9, UR4, URZ ;  /* 0x00000004090472a4 */ /* 0x008fe2000f8e02ff */
[----:B0-----:R-:W-:Y:S02]  /*106c0*/  LOP3.LUT P3, RZ, R3, 0x7f, RZ, 0xc0, !PT ;  /* 0x0000007f03ff7812 */ /* 0x001fe4000786c0ff */
[----:B------:R-:W-:Y:S01]  /*106d0*/  LOP3.LUT R3, R0, 0xff800000, RZ, 0xc0, !PT ;  /* 0xff80000000037812 */ /* 0x000fe200078ec0ff */
[C---:B----4-:R-:W-:Y:S01]  /*106e0*/  IMAD R41, R101.reuse, 0x12, RZ ;  /* 0x0000001265297824 */ /* 0x050fe200078e02ff */
[----:B------:R-:W-:Y:S01]  /*106f0*/  FSEL R0, RZ, -23, P1 ;  /* 0xc1b80000ff007808 */ /* 0x000fe20000800000 */
[C---:B------:R-:W-:Y:S01]  /*10700*/  IMAD R43, R101.reuse, 0x13, RZ ;  /* 0x00000013652b7824 */ /* 0x040fe200078e02ff */
[C---:B------:R-:W-:Y:S01]  /*10710*/  FSETP.NEU.AND P1, PT, R40.reuse, RZ, PT ;  /* 0x000000ff2800720b */ /* 0x040fe20003f2d000 */
[----:B------:R-:W-:Y:S01]  /*10720*/  IMAD.IADD R36, R40, 0x1, -R3 ;  /* 0x0000000128247824 */ /* 0x000fe200078e0a03 */
[----:B------:R-:W-:Y:S01]  /*10730*/  I2FP.F32.S32 R3, R3 ;  /* 0x0000000300037245 */ /* 0x000fe20000201400 */
[----:B------:R-:W-:-:S02]  /*10740*/  IMAD R45, R101, 0x14, RZ ;  /* 0x00000014652d7824 */ /* 0x000fc400078e02ff */
[----:B------:R-:W-:Y:S01]  /*10750*/  FADD R36, R36, -1 ;  /* 0xbf80000024247421 */ /* 0x000fe20000000000 */
[----:B------:R-:W-:Y:S01]  /*10760*/  IMAD R47, R101, 0x15, RZ ;  /* 0x00000015652f7824 */ /* 0x000fe200078e02ff */
[----:B------:R-:W0:Y:S02]  /*10770*/  @!P3 SYNCS.CCTL.IV [UR11+0x8000] ;  /* 0x00800000ff00b9b1 */ /* 0x000e24000800000b */
[----:B0-----:R-:W-:Y:S01]  /*10780*/  BAR.SYNC.DEFER_BLOCKING 0x0 ;  /* 0x0000000000007b1d */ /* 0x001fe20000010000 */
[C---:B------:R-:W-:Y:S01]  /*10790*/  FFMA.FTZ R37, R36.reuse, R37, -0.16845393180847167969 ;  /* 0xbe2c7f3024257423 */ /* 0x040fe20000010025 */
[----:B------:R-:W-:Y:S01]  /*107a0*/  FFMA.FTZ R0, R3, 1.1920928955078125e-07, R0 ;  /* 0x3400000003007823 */ /* 0x000fe20000010000 */
[C---:B------:R-:W-:Y:S02]  /*107b0*/  IMAD R49, R101.reuse, 0x16, RZ ;  /* 0x0000001665317824 */ /* 0x040fe400078e02ff */
[C---:B------:R-:W-:Y:S01]  /*107c0*/  FFMA.FTZ R37, R36.reuse, R37, 0.1716887056827545166 ;  /* 0x3e2fcf2a24257423 */ /* 0x040fe20000010025 */
[----:B------:R0:W3:Y:S01]  /*107d0*/  MUFU.RCP R3, R39 ;  /* 0x0000002700037308 */ /* 0x0000e20000001000 */
[C---:B------:R-:W-:Y:S01]  /*107e0*/  IMAD R51, R101.reuse, 0x17, RZ ;  /* 0x0000001765337824 */ /* 0x040fe200078e02ff */
[----:B-12---:R-:W1:Y:S01]  /*107f0*/  LDTM.x32 R4, tmem[UR12] ;  /* 0x0000000c000479ee */ /* 0x006e6200082c0000 */
[----:B------:R-:W-:Y:S01]  /*10800*/  FFMA.FTZ R37, R36, R37, -0.17900948226451873779 ;  /* 0xbe374e4324257423 */ /* 0x000fe20000010025 */
[----:B------:R-:W-:-:S02]  /*10810*/  IMAD R53, R101, 0x18, RZ ;  /* 0x0000001865357824 */ /* 0x000fc400078e02ff */
[C---:B------:R-:W-:Y:S02]  /*10820*/  IMAD R55, R101.reuse, 0x19, RZ ;  /* 0x0000001965377824 */ /* 0x040fe400078e02ff */
[C---:B------:R-:W-:Y:S01]  /*10830*/  FFMA.FTZ R37, R36.reuse, R37, 0.20512372255325317383 ;  /* 0x3e520bf424257423 */ /* 0x040fe20000010025 */
[C---:B------:R-:W-:Y:S01]  /*10840*/  IMAD R57, R101.reuse, 0x1a, RZ ;  /* 0x0000001a65397824 */ /* 0x040fe200078e02ff */
[----:B0-----:R-:W0:Y:S01]  /*10850*/  LDC.64 R38, c[0x0][0x398] ;  /* 0x0000e600ff267b82 */ /* 0x001e220000000a00 */
[C---:B------:R-:W-:Y:S02]  /*10860*/  IMAD R59, R101.reuse, 0x1b, RZ ;  /* 0x0000001b653b7824 */ /* 0x040fe400078e02ff */
[----:B------:R-:W-:Y:S01]  /*10870*/  FFMA.FTZ R37, R36, R37, -0.24046532809734344482 ;  /* 0xbe763c8b24257423 */ /* 0x000fe20000010025 */
[C---:B------:R-:W-:Y:S02]  /*10880*/  IMAD R61, R101.reuse, 0x1c, RZ ;  /* 0x0000001c653d7824 */ /* 0x040fe400078e02ff */
[----:B------:R-:W-:-:S02]  /*10890*/  IMAD R63, R101, 0x1d, RZ ;  /* 0x0000001d653f7824 */ /* 0x000fc400078e02ff */
[C---:B------:R-:W-:Y:S01]  /*108a0*/  FFMA.FTZ R37, R36.reuse, R37, 0.28857114911079406738 ;  /* 0x3e93bf9924257423 */ /* 0x040fe20000010025 */
[----:B------:R-:W-:Y:S01]  /*108b0*/  IMAD R67, R101, 0x1f, RZ ;  /* 0x0000001f65437824 */ /* 0x000fe200078e02ff */
[----:B------:R-:W2:Y:S02]  /*108c0*/  @!P3 SYNCS.CCTL.IV [UR11+0x8008] ;  /* 0x00800800ff00b9b1 */ /* 0x000ea4000800000b */
[----:B------:R-:W-:Y:S01]  /*108d0*/  FFMA.FTZ R37, R36, R37, -0.36067417263984680176 ;  /* 0xbeb8aa4924257423 */ /* 0x000fe20000010025 */
[----:B------:R-:W-:-:S03]  /*108e0*/  NOP ;  /* 0x0000000000007918 */ /* 0x000fc60000000000 */
[----:B------:R-:W-:Y:S01]  /*108f0*/  FFMA.FTZ R37, R36, R37, 0.48089820146560668945 ;  /* 0x3ef6384a24257423 */ /* 0x000fe20000010025 */
[----:B-1----:R-:W-:Y:S01]  /*10900*/  @P0 FMUL R4, R4, 0.25 ;  /* 0x3e80000004040820 */ /* 0x002fe20000400000 */
[----:B------:R-:W-:Y:S01]  /*10910*/  @P0 FMUL R5, R5, 0.25 ;  /* 0x3e80000005050820 */ /* 0x000fe20000400000 */
        /* <DEDUP_REMOVED lines=30> */
[----:B------:R-:W-:Y:S01]  /*10b00*/  FFMA.FTZ R37, R36, R37, -0.72134751081466674805 ;  /* 0xbf38aa3b24257423 */ /* 0x000fe20000010025 */
[----:B------:R-:W-:Y:S01]  /*10b10*/  ISETP.GE.U32.AND P0, PT, R40, 0x7f800000, PT ;  /* 0x7f8000002800780c */ /* 0x000fe20003f06070 */
[----:B------:R-:W-:Y:S01]  /*10b20*/  @!P2 FMUL R4, R4, 16777216 ;  /* 0x4b8000000404a820 */ /* 0x000fe20000400000 */
[----:B------:R-:W-:Y:S01]  /*10b30*/  @!P2 FMUL R5, R5, 16777216 ;  /* 0x4b8000000505a820 */ /* 0x000fe20000400000 */
[----:B------:R-:W-:Y:S01]  /*10b40*/  FMUL R37, R36, R37 ;  /* 0x0000002524257220 */ /* 0x000fe20000400000 */
[----:B------:R-:W-:Y:S01]  /*10b50*/  @!P2 FMUL R6, R6, 16777216 ;  /* 0x4b8000000606a820 */ /* 0x000fe20000400000 */
[C---:B---3--:R-:W-:Y:S01]  /*10b60*/  FMUL R4, R3.reuse, R4 ;  /* 0x0000000403047220 */ /* 0x048fe20000400000 */
[----:B------:R-:W-:Y:S01]  /*10b70*/  FMUL R5, R3, R5 ;  /* 0x0000000503057220 */ /* 0x000fe20000400000 */
[----:B------:R-:W-:Y:S01]  /*10b80*/  @!P2 FMUL R7, R7, 16777216 ;  /* 0x4b8000000707a820 */ /* 0x000fe20000400000 */
        /* <DEDUP_REMOVED lines=59> */
[----:B------:R-:W-:Y:S01]  /*10f40*/  F2FP.SATFINITE.E4M3.F32.PACK_AB_MERGE_C R69, R5, R4, RZ ;  /* 0x000000040545723e */ /* 0x000fe200048070ff */
[----:B------:R-:W-:Y:S01]  /*10f50*/  FFMA.FTZ R37, R36, 1.4426950216293334961, R37 ;  /* 0x3fb8aa3b24257823 */ /* 0x000fe20000010025 */
[----:B------:R-:W-:Y:S01]  /*10f60*/  @P0 IMAD.MOV.U32 R4, RZ, RZ, 0x7f800000 ;  /* 0x7f800000ff040424 */ /* 0x000fe200078e00ff */
[----:B------:R-:W-:Y:S01]  /*10f70*/  F2FP.SATFINITE.E4M3.F32.PACK_AB_MERGE_C R71, R7, R6, RZ ;  /* 0x000000060747723e */ /* 0x000fe200048070ff */
[----:B------:R-:W-:-:S02]  /*10f80*/  IMAD R3, R2, UR5, RZ ;  /* 0x0000000502037c24 */ /* 0x000fc4000f8e02ff */
[----:B------:R-:W-:Y:S01]  /*10f90*/  FADD R0, R0, R37 ;  /* 0x0000002500007221 */ /* 0x000fe20000000000 */
[----:B------:R-:W-:Y:S01]  /*10fa0*/  USHF.R.S32.HI UR5, URZ, 0x1f, UR4 ;  /* 0x0000001fff057899 */ /* 0x000fe20008011404 */
[----:B------:R-:W-:Y:S01]  /*10fb0*/  F2FP.SATFINITE.E4M3.F32.PACK_AB_MERGE_C R75, R11, R10, RZ ;  /* 0x0000000a0b4b723e */ /* 0x000fe200048070ff */
[----:B------:R-:W-:Y:S01]  /*10fc0*/  @P0 FFMA.FTZ R0, R40, R4, +INF ;  /* 0x7f80000028000423 */ /* 0x000fe20000010004 */
[----:B------:R-:W-:Y:S01]  /*10fd0*/  F2FP.SATFINITE.E4M3.F32.PACK_AB_MERGE_C R77, R13, R12, RZ ;  /* 0x0000000c0d4d723e */ /* 0x000fe200048070ff */
[----:B------:R-:W-:Y:S01]  /*10fe0*/  IMAD.SHL.U32 R7, R101, 0x2, RZ ;  /* 0x0000000265077824 */ /* 0x000fe200078e00ff */
[----:B0-----:R-:W-:Y:S01]  /*10ff0*/  IADD3 R4, P0, P2, R3, UR4, R38 ;  /* 0x0000000403047c10 */ /* 0x001fe2000fa1e026 */
[C---:B------:R-:W-:Y:S01]  /*11000*/  IMAD R11, R101.reuse, 0x3, RZ ;  /* 0x00000003650b7824 */ /* 0x040fe200078e02ff */
[----:B------:R-:W-:Y:S01]  /*11010*/  SHF.R.S32.HI R6, RZ, 0x1f, R3 ;  /* 0x0000001fff067819 */ /* 0x000fe20000011403 */
[----:B------:R-:W-:Y:S01]  /*11020*/  IMAD.SHL.U32 R13, R101, 0x4, RZ ;  /* 0x00000004650d7824 */ /* 0x000fe200078e00ff */
[----:B------:R-:W-:Y:S01]  /*11030*/  F2FP.SATFINITE.E4M3.F32.PACK_AB_MERGE_C R73, R9, R8, RZ ;  /* 0x000000080949723e */ /* 0x000fe200048070ff */
[----:B------:R-:W-:Y:S01]  /*11040*/  IMAD.SHL.U32 R37, R101, 0x10, RZ ;  /* 0x0000001065257824 */ /* 0x000fe200078e00ff */
[----:B------:R-:W-:Y:S01]  /*11050*/  F2FP.SATFINITE.E4M3.F32.PACK_AB_MERGE_C R79, R15, R14, RZ ;  /* 0x0000000e0f4f723e */ /* 0x000fe200048070ff */
[----:B------:R-:W-:Y:S01]  /*11060*/  IMAD R15, R101, 0x5, RZ ;  /* 0x00000005650f7824 */ /* 0x000fe200078e02ff */
[----:B------:R-:W-:Y:S01]  /*11070*/  F2FP.SATFINITE.E4M3.F32.PACK_AB_MERGE_C R81, R17, R16, RZ ;  /* 0x000000101151723e */ /* 0x000fe200048070ff */
[----:B------:R-:W-:Y:S01]  /*11080*/  IMAD R17, R101, 0x6, RZ ;  /* 0x0000000665117824 */ /* 0x000fe200078e02ff */
[----:B------:R-:W-:Y:S01]  /*11090*/  F2FP.SATFINITE.E4M3.F32.PACK_AB_MERGE_C R83, R19, R18, RZ ;  /* 0x000000121353723e */ /* 0x000fe200048070ff */
[----:B------:R-:W-:Y:S01]  /*110a0*/  IMAD R19, R101, 0x7, RZ ;  /* 0x0000000765137824 */ /* 0x000fe200078e02ff */
[----:B------:R-:W-:Y:S01]  /*110b0*/  F2FP.SATFINITE.E4M3.F32.PACK_AB_MERGE_C R85, R21, R20, RZ ;  /* 0x000000141555723e */ /* 0x000fe200048070ff */
[----:B------:R-:W-:Y:S01]  /*110c0*/  IMAD.SHL.U32 R21, R101, 0x8, RZ ;  /* 0x0000000865157824 */ /* 0x000fe200078e00ff */
[----:B------:R-:W-:Y:S01]  /*110d0*/  F2FP.SATFINITE.E4M3.F32.PACK_AB_MERGE_C R87, R23, R22, RZ ;  /* 0x000000161757723e */ /* 0x000fe200048070ff */
[----:B------:R-:W-:Y:S01]  /*110e0*/  IMAD R23, R101, 0x9, RZ ;  /* 0x0000000965177824 */ /* 0x000fe200078e02ff */
[----:B------:R-:W-:Y:S01]  /*110f0*/  F2FP.SATFINITE.E4M3.F32.PACK_AB_MERGE_C R89, R25, R24, RZ ;  /* 0x000000181959723e */ /* 0x000fe200048070ff */
[C---:B------:R-:W-:Y:S01]  /*11100*/  IMAD R25, R101.reuse, 0xa, RZ ;  /* 0x0000000a65197824 */ /* 0x040fe200078e02ff */
[----:B------:R-:W-:Y:S01]  /*11110*/  IADD3.X R5, PT, PT, R6, UR5, R39, P0, P2 ;  /* 0x0000000506057c10 */ /* 0x000fe200087e4427 */
[----:B------:R-:W-:Y:S01]  /*11120*/  IMAD R39, R101, 0x11, RZ ;  /* 0x0000001165277824 */ /* 0x000fe200078e02ff */
[----:B------:R-:W-:Y:S01]  /*11130*/  F2FP.SATFINITE.E4M3.F32.PACK_AB_MERGE_C R91, R27, R26, RZ ;  /* 0x0000001a1b5b723e */ /* 0x000fe200048070ff */
[----:B------:R-:W-:Y:S01]  /*11140*/  IMAD R27, R101, 0xb, RZ ;  /* 0x0000000b651b7824 */ /* 0x000fe200078e02ff */
[-C--:B------:R-:W-:Y:S01]  /*11150*/  IADD3 R8, P2, PT, R7, R4.reuse, RZ ;  /* 0x0000000407087210 */ /* 0x080fe20007f5e0ff */
[----:B------:R0:W-:Y:S01]  /*11160*/  STG.E.U8 desc[UR24][R4.64], R69 ;  /* 0x0000004504007986 */ /* 0x0001e2000c101118 */
[-C--:B------:R-:W-:Y:S01]  /*11170*/  IADD3 R10, P3, PT, R11, R4.reuse, RZ ;  /* 0x000000040b0a7210 */ /* 0x080fe20007f7e0ff */
[----:B------:R-:W1:Y:S01]  /*11180*/  LDCU UR4, c[0x0][0x3ec] ;  /* 0x00007d80ff0477ac */ /* 0x000e620008000800 */
[----:B------:R-:W-:-:S02]  /*11190*/  IADD3 R12, P4, PT, R13, R4, RZ ;  /* 0x000000040d0c7210 */ /* 0x000fc40007f9e0ff */
[----:B------:R-:W-:Y:S01]  /*111a0*/  F2FP.SATFINITE.E4M3.F32.PACK_AB_MERGE_C R93, R29, R28, RZ ;  /* 0x0000001c1d5d723e */ /* 0x000fe200048070ff */
[----:B------:R-:W-:Y:S01]  /*111b0*/  IMAD R29, R101, 0xc, RZ ;  /* 0x0000000c651d7824 */ /* 0x000fe200078e02ff */
[----:B------:R-:W-:Y:S02]  /*111c0*/  FSEL R0, R0, -INF , P1 ;  /* 0xff80000000007808 */ /* 0x000fe40000800000 */
[----:B------:R-:W-:Y:S01]  /*111d0*/  F2FP.SATFINITE.E4M3.F32.PACK_AB_MERGE_C R95, R31, R30, RZ ;  /* 0x0000001e1f5f723e */ /* 0x000fe200048070ff */
[----:B------:R-:W-:Y:S01]  /*111e0*/  IMAD R31, R101, 0xd, RZ ;  /* 0x0000000d651f7824 */ /* 0x000fe200078e02ff */
[----:B------:R-:W-:Y:S01]  /*111f0*/  F2FP.SATFINITE.E4M3.F32.PACK_AB_MERGE_C R97, R33, R32, RZ ;  /* 0x000000202161723e */ /* 0x000fe200048070ff */
[----:B------:R-:W-:Y:S01]  /*11200*/  IMAD R33, R101, 0xe, RZ ;  /* 0x0000000e65217824 */ /* 0x000fe200078e02ff */
[----:B------:R-:W-:Y:S01]  /*11210*/  F2FP.SATFINITE.E4M3.F32.PACK_AB_MERGE_C R99, R35, R34, RZ ;  /* 0x000000222363723e */ /* 0x000fe200048070ff */
[----:B------:R-:W-:Y:S01]  /*11220*/  IMAD R35, R101, 0xf, RZ ;  /* 0x0000000f65237824 */ /* 0x000fe200078e02ff */
[-C--:B------:R-:W-:Y:S01]  /*11230*/  LEA.HI.X.SX32 R9, R7, R5.reuse, 0x1, P2 ;  /* 0x0000000507097211 */ /* 0x080fe200010f0eff */
[----:B------:R-:W-:Y:S01]  /*11240*/  FFMA R3, R0, 0.69314718246459960938, R65 ;  /* 0x3f31721800037823 */ /* 0x000fe20000000041 */
[----:B------:R-:W-:Y:S01]  /*11250*/  LEA.HI.X.SX32 R11, R11, R5, 0x1, P3 ;  /* 0x000000050b0b7211 */ /* 0x000fe200018f0eff */
[----:B------:R-:W-:Y:S01]  /*11260*/  IMAD R65, R101, 0x1e, RZ ;  /* 0x0000001e65417824 */ /* 0x000fe200078e02ff */
[-C--:B------:R-:W-:Y:S01]  /*11270*/  IADD3 R14, P5, PT, R15, R4.reuse, RZ ;  /* 0x000000040f0e7210 */ /* 0x080fe20007fbe0ff */
[----:B-1----:R-:W-:Y:S01]  /*11280*/  UIMAD UR4, UR9, UR4, URZ ;  /* 0x00000004090472a4 */ /* 0x002fe2000f8e02ff */
[----:B------:R-:W-:-:S02]  /*11290*/  IADD3 R16, P6, PT, R17, R4, RZ ;  /* 0x0000000411107210 */ /* 0x000fc40007fde0ff */
[-C--:B------:R-:W-:Y:S01]  /*112a0*/  IADD3 R18, P0, PT, R19, R4.reuse, RZ ;  /* 0x0000000413127210 */ /* 0x080fe20007f1e0ff */
[----:B------:R-:W-:Y:S01]  /*112b0*/  USHF.L.U32 UR6, UR4, 0x2, URZ ;  /* 0x0000000204067899 */ /* 0x000fe200080006ff */
[-C--:B------:R-:W-:Y:S01]  /*112c0*/  IADD3 R20, P1, PT, R21, R4.reuse, RZ ;  /* 0x0000000415147210 */ /* 0x080fe20007f3e0ff */
[----:B------:R-:W-:Y:S01]  /*112d0*/  UIMAD.WIDE UR4, UR4, 0x4, URZ ;  /* 0x00000004040478a5 */ /* 0x000fe2000f8e02ff */
[-C--:B------:R-:W-:Y:S02]  /*112e0*/  IADD3 R22, P2, PT, R23, R4.reuse, RZ ;  /* 0x0000000417167210 */ /* 0x080fe40007f5e0ff */
[-C--:B------:R-:W-:Y:S02]  /*112f0*/  IADD3 R24, P3, PT, R25, R4.reuse, RZ ;  /* 0x0000000419187210 */ /* 0x080fe40007f7e0ff */
[----:B------:R-:W-:Y:S02]  /*11300*/  LEA.HI.X.SX32 R13, R13, R5, 0x1, P4 ;  /* 0x000000050d0d7211 */ /* 0x000fe400020f0eff */
[----:B------:R-:W-:-:S02]  /*11310*/  IADD3 R26, P4, PT, R27, R4, RZ ;  /* 0x000000041b1a7210 */ /* 0x000fc40007f9e0ff */
[-C--:B------:R-:W-:Y:S02]  /*11320*/  LEA.HI.X.SX32 R15, R15, R5.reuse, 0x1, P5 ;  /* 0x000000050f0f7211 */ /* 0x080fe400028f0eff */
[-C--:B------:R-:W-:Y:S02]  /*11330*/  LEA.HI.X.SX32 R17, R17, R5.reuse, 0x1, P6 ;  /* 0x0000000511117211 */ /* 0x080fe400030f0eff */
[-C--:B------:R-:W-:Y:S02]  /*11340*/  LEA.HI.X.SX32 R19, R19, R5.reuse, 0x1, P0 ;  /* 0x0000000513137211 */ /* 0x080fe400000f0eff */
[-C--:B------:R-:W-:Y:S02]  /*11350*/  LEA.HI.X.SX32 R21, R21, R5.reuse, 0x1, P1 ;  /* 0x0000000515157211 */ /* 0x080fe400008f0eff */
[-C--:B------:R-:W-:Y:S02]  /*11360*/  LEA.HI.X.SX32 R23, R23, R5.reuse, 0x1, P2 ;  /* 0x0000000517177211 */ /* 0x080fe400010f0eff */
[----:B------:R-:W-:-:S02]  /*11370*/  LEA.HI.X.SX32 R25, R25, R5, 0x1, P3 ;  /* 0x0000000519197211 */ /* 0x000fc400018f0eff */
[-C--:B------:R-:W-:Y:S02]  /*11380*/  IADD3 R28, P5, PT, R29, R4.reuse, RZ ;  /* 0x000000041d1c7210 */ /* 0x080fe40007fbe0ff */
[-C--:B------:R-:W-:Y:S02]  /*11390*/  IADD3 R30, P6, PT, R31, R4.reuse, RZ ;  /* 0x000000041f1e7210 */ /* 0x080fe40007fde0ff */
[-C--:B------:R-:W-:Y:S02]  /*113a0*/  IADD3 R32, P0, PT, R33, R4.reuse, RZ ;  /* 0x0000000421207210 */ /* 0x080fe40007f1e0ff */
[-C--:B------:R-:W-:Y:S02]  /*113b0*/  IADD3 R34, P1, PT, R35, R4.reuse, RZ ;  /* 0x0000000423227210 */ /* 0x080fe40007f3e0ff */
[-C--:B------:R-:W-:Y:S02]  /*113c0*/  IADD3 R36, P2, PT, R37, R4.reuse, RZ ;  /* 0x0000000425247210 */ /* 0x080fe40007f5e0ff */
[----:B------:R-:W-:-:S02]  /*113d0*/  IADD3 R38, P3, PT, R39, R4, RZ ;  /* 0x0000000427267210 */ /* 0x000fc40007f7e0ff */
[-C--:B------:R-:W-:Y:S02]  /*113e0*/  LEA.HI.X.SX32 R27, R27, R5.reuse, 0x1, P4 ;  /* 0x000000051b1b7211 */ /* 0x080fe400020f0eff */
[----:B------:R-:W-:Y:S02]  /*113f0*/  IADD3 R40, P4, PT, R41, R4, RZ ;  /* 0x0000000429287210 */ /* 0x000fe40007f9e0ff */
[-C--:B------:R-:W-:Y:S02]  /*11400*/  LEA.HI.X.SX32 R29, R29, R5.reuse, 0x1, P5 ;  /* 0x000000051d1d7211 */ /* 0x080fe400028f0eff */
[-C--:B------:R-:W-:Y:S02]  /*11410*/  LEA.HI.X.SX32 R31, R31, R5.reuse, 0x1, P6 ;  /* 0x000000051f1f7211 */ /* 0x080fe400030f0eff */
[-C--:B------:R-:W-:Y:S02]  /*11420*/  LEA.HI.X.SX32 R33, R33, R5.reuse, 0x1, P0 ;  /* 0x0000000521217211 */ /* 0x080fe400000f0eff */
[----:B------:R-:W-:-:S02]  /*11430*/  LEA.HI.X.SX32 R35, R35, R5, 0x1, P1 ;  /* 0x0000000523237211 */ /* 0x000fc400008f0eff */
[-C--:B------:R-:W-:Y:S02]  /*11440*/  LEA.HI.X.SX32 R37, R37, R5.reuse, 0x1, P2 ;  /* 0x0000000525257211 */ /* 0x080fe400010f0eff */
[----:B------:R-:W-:Y:S02]  /*11450*/  LEA.HI.X.SX32 R39, R39, R5, 0x1, P3 ;  /* 0x0000000527277211 */ /* 0x000fe400018f0eff */
[-C--:B------:R-:W-:Y:S02]  /*11460*/  IADD3 R42, P5, PT, R43, R4.reuse, RZ ;  /* 0x000000042b2a7210 */ /* 0x080fe40007fbe0ff */
[-C--:B------:R-:W-:Y:S02]  /*11470*/  IADD3 R44, P6, PT, R45, R4.reuse, RZ ;  /* 0x000000042d2c7210 */ /* 0x080fe40007fde0ff */
[-C--:B------:R-:W-:Y:S02]  /*11480*/  IADD3 R46, P0, PT, R47, R4.reuse, RZ ;  /* 0x000000042f2e7210 */ /* 0x080fe40007f1e0ff */
[----:B------:R-:W-:-:S02]  /*11490*/  IADD3 R48, P1, PT, R49, R4, RZ ;  /* 0x0000000431307210 */ /* 0x000fc40007f3e0ff */
[-C--:B------:R-:W-:Y:S02]  /*114a0*/  IADD3 R50, P2, PT, R51, R4.reuse, RZ ;  /* 0x0000000433327210 */ /* 0x080fe40007f5e0ff */
[-C--:B------:R-:W-:Y:S02]  /*114b0*/  IADD3 R52, P3, PT, R53, R4.reuse, RZ ;  /* 0x0000000435347210 */ /* 0x080fe40007f7e0ff */
[-C--:B------:R-:W-:Y:S02]  /*114c0*/  LEA.HI.X.SX32 R41, R41, R5.reuse, 0x1, P4 ;  /* 0x0000000529297211 */ /* 0x080fe400020f0eff */
[----:B------:R-:W-:Y:S02]  /*114d0*/  IADD3 R54, P4, PT, R55, R4, RZ ;  /* 0x0000000437367210 */ /* 0x000fe40007f9e0ff */
[-C--:B------:R-:W-:Y:S02]  /*114e0*/  LEA.HI.X.SX32 R43, R43, R5.reuse, 0x1, P5 ;  /* 0x000000052b2b7211 */ /* 0x080fe400028f0eff */
[----:B------:R-:W-:-:S02]  /*114f0*/  LEA.HI.X.SX32 R45, R45, R5, 0x1, P6 ;  /* 0x000000052d2d7211 */ /* 0x000fc400030f0eff */
[-C--:B------:R-:W-:Y:S02]  /*11500*/  LEA.HI.X.SX32 R47, R47, R5.reuse, 0x1, P0 ;  /* 0x000000052f2f7211 */ /* 0x080fe400000f0eff */
[-C--:B------:R-:W-:Y:S02]  /*11510*/  LEA.HI.X.SX32 R49, R49, R5.reuse, 0x1, P1 ;  /* 0x0000000531317211 */ /* 0x080fe400008f0eff */
[-C--:B------:R-:W-:Y:S02]  /*11520*/  LEA.HI.X.SX32 R51, R51, R5.reuse, 0x1, P2 ;  /* 0x0000000533337211 */ /* 0x080fe400010f0eff */
[----:B------:R-:W-:Y:S02]  /*11530*/  LEA.HI.X.SX32 R53, R53, R5, 0x1, P3 ;  /* 0x0000000535357211 */ /* 0x000fe400018f0eff */
[-C--:B------:R-:W-:Y:S02]  /*11540*/  IADD3 R56, P5, PT, R57, R4.reuse, RZ ;  /* 0x0000000439387210 */ /* 0x080fe40007fbe0ff */
[----:B------:R-:W-:-:S02]  /*11550*/  IADD3 R58, P6, PT, R59, R4, RZ ;  /* 0x000000043b3a7210 */ /* 0x000fc40007fde0ff */
[-C--:B------:R-:W-:Y:S02]  /*11560*/  IADD3 R60, P0, PT, R61, R4.reuse, RZ ;  /* 0x000000043d3c7210 */ /* 0x080fe40007f1e0ff */
[-C--:B------:R-:W-:Y:S02]  /*11570*/  IADD3 R62, P1, PT, R63, R4.reuse, RZ ;  /* 0x000000043f3e7210 */ /* 0x080fe40007f3e0ff */
[-C--:B------:R-:W-:Y:S02]  /*11580*/  IADD3 R64, P2, PT, R65, R4.reuse, RZ ;  /* 0x0000000441407210 */ /* 0x080fe40007f5e0ff */
[----:B------:R-:W-:Y:S02]  /*11590*/  IADD3 R6, P3, PT, R4, R101, RZ ;  /* 0x0000006504067210 */ /* 0x000fe40007f7e0ff */
[----:B------:R-:W-:Y:S02]  /*115a0*/  LEA.HI.X.SX32 R55, R55, R5, 0x1, P4 ;  /* 0x0000000537377211 */ /* 0x000fe400020f0eff */
[----:B0-----:R-:W-:-:S02]  /*115b0*/  IADD3 R4, P4, PT, R67, R4, RZ ;  /* 0x0000000443047210 */ /* 0x001fc40007f9e0ff */
[----:B------:R-:W-:Y:S02]  /*115c0*/  PRMT R69, R69, 0x9910, RZ ;  /* 0x0000991045457816 */ /* 0x000fe400000000ff */
[----:B------:R-:W-:Y:S02]  /*115d0*/  PRMT R0, R71, 0x9910, RZ ;  /* 0x0000991047007816 */ /* 0x000fe400000000ff */
[-C--:B------:R-:W-:Y:S02]  /*115e0*/  LEA.HI.X.SX32 R57, R57, R5.reuse, 0x1, P5 ;  /* 0x0000000539397211 */ /* 0x080fe400028f0eff */
[-C--:B------:R-:W-:Y:S02]  /*115f0*/  LEA.HI.X.SX32 R59, R59, R5.reuse, 0x1, P6 ;  /* 0x000000053b3b7211 */ /* 0x080fe400030f0eff */
[-C--:B------:R-:W-:Y:S02]  /*11600*/  LEA.HI.X.SX32 R61, R61, R5.reuse, 0x1, P0 ;  /* 0x000000053d3d7211 */ /* 0x080fe400000f0eff */
[----:B------:R-:W-:-:S02]  /*11610*/  LEA.HI.X.SX32 R63, R63, R5, 0x1, P1 ;  /* 0x000000053f3f7211 */ /* 0x000fc400008f0eff */
[-C--:B------:R-:W-:Y:S02]  /*11620*/  LEA.HI.X.SX32 R7, R101, R5.reuse, 0x1, P3 ;  /* 0x0000000565077211 */ /* 0x080fe400018f0eff */
[-C--:B------:R-:W-:Y:S02]  /*11630*/  LEA.HI.X.SX32 R65, R65, R5.reuse, 0x1, P2 ;  /* 0x0000000541417211 */ /* 0x080fe400010f0eff */
[----:B------:R-:W-:Y:S02]  /*11640*/  SHF.R.S32.HI R69, RZ, 0x8, R69 ;  /* 0x00000008ff457819 */ /* 0x000fe40000011445 */
[----:B------:R-:W-:Y:S01]  /*11650*/  LEA.HI.X.SX32 R5, R67, R5, 0x1, P4 ;  /* 0x0000000543057211 */ /* 0x000fe200020f0eff */
[----:B------:R-:W-:Y:S01]  /*11660*/  IMAD.MOV.U32 R67, RZ, RZ, R0 ;  /* 0x000000ffff437224 */ /* 0x000fe200078e0000 */
[----:B------:R-:W-:Y:S01]  /*11670*/  PRMT R101, R73, 0x9910, RZ ;  /* 0x0000991049657816 */ /* 0x000fe200000000ff */
[----:B------:R0:W-:Y:S01]  /*11680*/  STG.E.U8 desc[UR24][R6.64], R69 ;  /* 0x0000004506007986 */ /* 0x0001e2000c101118 */
[----:B------:R-:W-:-:S02]  /*11690*/  PRMT R0, R75, 0x9910, RZ ;  /* 0x000099104b007816 */ /* 0x000fc400000000ff */
[----:B------:R-:W-:Y:S01]  /*116a0*/  SHF.R.S32.HI R67, RZ, 0x8, R67 ;  /* 0x00000008ff437819 */ /* 0x000fe20000011443 */
[----:B------:R1:W-:Y:S01]  /*116b0*/  STG.E.U8 desc[UR24][R8.64], R71 ;  /* 0x0000004708007986 */ /* 0x0003e2000c101118 */
[----:B------:R-:W-:-:S03]  /*116c0*/  SHF.R.S32.HI R101, RZ, 0x8, R101 ;  /* 0x00000008ff657819 */ /* 0x000fc60000011465 */
[----:B------:R3:W-:Y:S01]  /*116d0*/  STG.E.U8 desc[UR24][R10.64], R67 ;  /* 0x000000430a007986 */ /* 0x0007e2000c101118 */
[----:B0-----:R-:W-:-:S03]  /*116e0*/  PRMT R6, R77, 0x9910, RZ ;  /* 0x000099104d067816 */ /* 0x001fc600000000ff */
[----:B------:R0:W-:Y:S01]  /*116f0*/  STG.E.U8 desc[UR24][R12.64], R73 ;  /* 0x000000490c007986 */ /* 0x0001e2000c101118 */
[----:B------:R-:W-:Y:S02]  /*11700*/  SHF.R.S32.HI R7, RZ, 0x8, R0 ;  /* 0x00000008ff077819 */ /* 0x000fe40000011400 */
[----:B------:R-:W-:Y:S01]  /*11710*/  PRMT R0, R81, 0x9910, RZ ;  /* 0x0000991051007816 */ /* 0x000fe200000000ff */
[----:B-1----:R-:W-:Y:S01]  /*11720*/  IMAD.MOV.U32 R9, RZ, RZ, R6 ;  /* 0x000000ffff097224 */ /* 0x002fe200078e0006 */
[----:B------:R-:W-:Y:S01]  /*11730*/  PRMT R6, R83, 0x9910, RZ ;  /* 0x0000991053067816 */ /* 0x000fe200000000ff */
[----:B------:R1:W-:Y:S01]  /*11740*/  STG.E.U8 desc[UR24][R14.64], R101 ;  /* 0x000000650e007986 */ /* 0x0003e2000c101118 */
[----:B---3--:R-:W-:Y:S02]  /*11750*/  PRMT R11, R79, 0x9910, RZ ;  /* 0x000099104f0b7816 */ /* 0x008fe400000000ff */
[----:B------:R-:W-:Y:S01]  /*11760*/  SHF.R.S32.HI R9, RZ, 0x8, R9 ;  /* 0x00000008ff097819 */ /* 0x000fe20000011409 */
[----:B------:R-:W-:Y:S01]  /*11770*/  STG.E.U8 desc[UR24][R16.64], R75 ;  /* 0x0000004b10007986 */ /* 0x000fe2000c101118 */
[----:B------:R-:W-:Y:S01]  /*11780*/  SHF.R.S32.HI R11, RZ, 0x8, R11 ;  /* 0x00000008ff0b7819 */ /* 0x000fe2000001140b */
[----:B0-----:R-:W-:-:S02]  /*11790*/  IMAD.SHL.U32 R13, R2, 0x4, RZ ;  /* 0x00000004020d7824 */ /* 0x001fc400078e00ff */
[----:B------:R0:W-:Y:S01]  /*117a0*/  STG.E.U8 desc[UR24][R18.64], R7 ;  /* 0x0000000712007986 */ /* 0x0001e2000c101118 */
[----:B------:R-:W-:-:S03]  /*117b0*/  IMAD.HI R2, R2, 0x4, RZ ;  /* 0x0000000402027827 */ /* 0x000fc600078e02ff */
[----:B------:R-:W-:Y:S01]  /*117c0*/  STG.E.U8 desc[UR24][R20.64], R77 ;  /* 0x0000004d14007986 */ /* 0x000fe2000c101118 */
[----:B-1----:R-:W1:Y:S03]  /*117d0*/  LDC.64 R14, c[0x0][0x3a0] ;  /* 0x0000e800ff0e7b82 */ /* 0x002e660000000a00 */
[----:B------:R3:W-:Y:S01]  /*117e0*/  STG.E.U8 desc[UR24][R22.64], R9 ;  /* 0x0000000916007986 */ /* 0x0007e2000c101118 */
[----:B0-----:R-:W-:Y:S01]  /*117f0*/  SHF.R.S32.HI R7, RZ, 0x8, R0 ;  /* 0x00000008ff077819 */ /* 0x001fe20000011400 */
[----:B------:R-:W-:Y:S01]  /*11800*/  IMAD.MOV.U32 R0, RZ, RZ, R6 ;  /* 0x000000ffff007224 */ /* 0x000fe200078e0006 */
[----:B------:R-:W-:Y:S01]  /*11810*/  PRMT R6, R85, 0x9910, RZ ;  /* 0x0000991055067816 */ /* 0x000fe200000000ff */
[----:B------:R-:W-:Y:S04]  /*11820*/  STG.E.U8 desc[UR24][R24.64], R79 ;  /* 0x0000004f18007986 */ /* 0x000fe8000c101118 */
[----:B------:R0:W-:Y:S01]  /*11830*/  STG.E.U8 desc[UR24][R26.64], R11 ;  /* 0x0000000b1a007986 */ /* 0x0001e2000c101118 */
[----:B---3--:R-:W-:Y:S01]  /*11840*/  SHF.R.S32.HI R9, RZ, 0x8, R0 ;  /* 0x00000008ff097819 */ /* 0x008fe20000011400 */
[----:B------:R-:W-:Y:S01]  /*11850*/  IMAD.MOV.U32 R0, RZ, RZ, R6 ;  /* 0x000000ffff007224 */ /* 0x000fe200078e0006 */
[----:B------:R-:W-:Y:S01]  /*11860*/  PRMT R6, R87, 0x9910, RZ ;  /* 0x0000991057067816 */ /* 0x000fe200000000ff */
[----:B------:R-:W-:Y:S04]  /*11870*/  STG.E.U8 desc[UR24][R28.64], R81 ;  /* 0x000000511c007986 */ /* 0x000fe8000c101118 */
        /* <DEDUP_REMOVED lines=11> */
[----:B0-----:R-:W-:-:S03]  /*11930*/  SHF.R.S32.HI R9, RZ, 0x8, R0 ;  /* 0x00000008ff097819 */ /* 0x001fc60000011400 */
[----:B------:R-:W-:Y:S01]  /*11940*/  STG.E.U8 desc[UR24][R40.64], R87 ;  /* 0x0000005728007986 */ /* 0x000fe2000c101118 */
[----:B------:R-:W-:-:S03]  /*11950*/  PRMT R0, R91, 0x9910, RZ ;  /* 0x000099105b007816 */ /* 0x000fc600000000ff */
[----:B------:R0:W-:Y:S01]  /*11960*/  STG.E.U8 desc[UR24][R42.64], R7 ;  /* 0x000000072a007986 */ /* 0x0001e2000c101118 */
[----:B---3--:R-:W-:-:S03]  /*11970*/  SHF.R.S32.HI R11, RZ, 0x8, R0 ;  /* 0x00000008ff0b7819 */ /* 0x008fc60000011400 */
[----:B------:R-:W-:Y:S01]  /*11980*/  STG.E.U8 desc[UR24][R44.64], R89 ;  /* 0x000000592c007986 */ /* 0x000fe2000c101118 */
[----:B------:R-:W-:-:S03]  /*11990*/  PRMT R0, R95, 0x9910, RZ ;  /* 0x000099105f007816 */ /* 0x000fc600000000ff */
[----:B------:R3:W-:Y:S01]  /*119a0*/  STG.E.U8 desc[UR24][R46.64], R9 ;  /* 0x000000092e007986 */ /* 0x0007e2000c101118 */
[----:B0-----:R-:W-:-:S03]  /*119b0*/  IMAD.MOV.U32 R7, RZ, RZ, R6 ;  /* 0x000000ffff077224 */ /* 0x001fc600078e0006 */
[----:B------:R-:W-:Y:S01]  /*119c0*/  STG.E.U8 desc[UR24][R48.64], R91 ;  /* 0x0000005b30007986 */ /* 0x000fe2000c101118 */
[----:B-1----:R-:W-:Y:S02]  /*119d0*/  IADD3 R6, P0, P1, R13, UR6, R14 ;  /* 0x000000060d067c10 */ /* 0x002fe4000f91e00e */
[----:B------:R-:W-:Y:S01]  /*119e0*/  SHF.R.S32.HI R7, RZ, 0x8, R7 ;  /* 0x00000008ff077819 */ /* 0x000fe20000011407 */
[----:B------:R0:W-:Y:S01]  /*119f0*/  STG.E.U8 desc[UR24][R50.64], R11 ;  /* 0x0000000b32007986 */ /* 0x0001e2000c101118 */
[----:B---3--:R-:W-:Y:S02]  /*11a00*/  SHF.R.S32.HI R9, RZ, 0x8, R0 ;  /* 0x00000008ff097819 */ /* 0x008fe40000011400 */
[----:B------:R-:W-:Y:S01]  /*11a10*/  PRMT R0, R97, 0x9910, RZ ;  /* 0x0000991061007816 */ /* 0x000fe200000000ff */
[----:B------:R-:W-:Y:S04]  /*11a20*/  STG.E.U8 desc[UR24][R52.64], R93 ;  /* 0x0000005d34007986 */ /* 0x000fe8000c101118 */
[----:B------:R1:W-:Y:S01]  /*11a30*/  STG.E.U8 desc[UR24][R54.64], R7 ;  /* 0x0000000736007986 */ /* 0x0003e2000c101118 */
[----:B0-----:R-:W-:Y:S01]  /*11a40*/  IMAD.MOV.U32 R11, RZ, RZ, R0 ;  /* 0x000000ffff0b7224 */ /* 0x001fe200078e0000 */
[----:B------:R-:W-:-:S02]  /*11a50*/  PRMT R0, R99, 0x9910, RZ ;  /* 0x0000991063007816 */ /* 0x000fc400000000ff */
[----:B------:R-:W-:Y:S02]  /*11a60*/  STG.E.U8 desc[UR24][R56.64], R95 ;  /* 0x0000005f38007986 */ /* 0x000fe4000c101118 */
[----:B------:R-:W-:Y:S02]  /*11a70*/  SHF.R.S32.HI R11, RZ, 0x8, R11 ;  /* 0x00000008ff0b7819 */ /* 0x000fe4000001140b */
[----:B------:R0:W-:Y:S01]  /*11a80*/  STG.E.U8 desc[UR24][R58.64], R9 ;  /* 0x000000093a007986 */ /* 0x0001e2000c101118 */
[----:B-1----:R-:W-:-:S03]  /*11a90*/  IADD3.X R7, PT, PT, R2, UR5, R15, P0, P1 ;  /* 0x0000000502077c10 */ /* 0x002fc600087e240f */
[----:B------:R1:W-:Y:S04]  /*11aa0*/  STG.E.U8 desc[UR24][R60.64], R97 ;  /* 0x000000613c007986 */ /* 0x0003e8000c101118 */
[----:B------:R1:W-:Y:S01]  /*11ab0*/  STG.E.U8 desc[UR24][R62.64], R11 ;  /* 0x0000000b3e007986 */ /* 0x0003e2000c101118 */
[----:B0-----:R-:W-:-:S03]  /*11ac0*/  IMAD.MOV.U32 R9, RZ, RZ, R0 ;  /* 0x000000ffff097224 */ /* 0x001fc600078e0000 */
[----:B------:R1:W-:Y:S02]  /*11ad0*/  STG.E.U8 desc[UR24][R64.64], R99 ;  /* 0x0000006340007986 */ /* 0x0003e4000c101118 */
[----:B------:R-:W-:-:S05]  /*11ae0*/  SHF.R.S32.HI R9, RZ, 0x8, R9 ;  /* 0x00000008ff097819 */ /* 0x000fca0000011409 */
[----:B------:R1:W-:Y:S04]  /*11af0*/  STG.E.U8 desc[UR24][R4.64], R9 ;  /* 0x0000000904007986 */ /* 0x0003e8000c101118 */
[----:B------:R1:W-:Y:S01]  /*11b00*/  STG.E desc[UR24][R6.64], R3 ;  /* 0x0000000306007986 */ /* 0x0003e2000c101918 */
[----:B--2---:R-:W-:Y:S06]  /*11b10*/  BAR.SYNC.DEFER_BLOCKING 0x0 ;  /* 0x0000000000007b1d */ /* 0x004fec0000010000 */
[----:B------:R-:W-:Y:S05]  /*11b20*/  BRA.U UP0, `(.L_x_19) ;  /* 0x0000000100a07547 */ /* 0x000fea000b800000 */
[----:B------:R-:W0:Y:S01]  /*11b30*/  S2UR UR5, SR_CgaCtaId ;  /* 0x00000000000579c3 */ /* 0x000e220000008800 */
[----:B------:R-:W-:Y:S01]  /*11b40*/  NOP ;  /* 0x0000000000007918 */ /* 0x000fe20000000000 */
[----:B------:R-:W-:Y:S01]  /*11b50*/  UMOV UR4, 0x50 ;  /* 0x0000005000047882 */ /* 0x000fe20000000000 */
[----:B------:R-:W-:Y:S02]  /*11b60*/  IMAD.U32 R0, RZ, RZ, UR8 ;  /* 0x00000008ff007e24 */ /* 0x000fe4000f8e00ff */
[----:B-1----:R-:W-:Y:S02]  /*11b70*/  IMAD.MOV.U32 R3, RZ, RZ, 0xff ;  /* 0x000000ffff037424 */ /* 0x002fe400078e00ff */
[----:B------:R-:W-:Y:S01]  /*11b80*/  IMAD.MOV.U32 R7, RZ, RZ, 0x1 ;  /* 0x00000001ff077424 */ /* 0x000fe200078e00ff */
[----:B------:R-:W-:-:S04]  /*11b90*/  LOP3.LUT R0, R0, 0xffff, RZ, 0xc0, !PT ;  /* 0x0000ffff00007812 */ /* 0x000fc800078ec0ff */
[----:B------:R-:W-:-:S05]  /*11ba0*/  SHF.R.U32.HI R0, RZ, 0x5, R0 ;  /* 0x00000005ff007819 */ /* 0x000fca0000011600 */
[----:B------:R-:W-:Y:S01]  /*11bb0*/  VIADD R2, R0, 0x10 ;  /* 0x0000001000027836 */ /* 0x000fe20000000000 */
[----:B------:R-:W-:Y:S01]  /*11bc0*/  SHF.L.U32 R0, R3, R0, RZ ;  /* 0x0000000003007219 */ /* 0x000fe200000006ff */
[----:B0-----:R-:W-:-:S03]  /*11bd0*/  ULEA UR6, UR5, UR4, 0x18 ;  /* 0x0000000405067291 */ /* 0x001fc6000f8ec0ff */
[----:B------:R-:W-:-:S04]  /*11be0*/  SHF.L.U32 R3, R7, R2, RZ ;  /* 0x0000000207037219 */ /* 0x000fc800000006ff */
[----:B------:R-:W-:Y:S02]  /*11bf0*/  LOP3.LUT R0, R3, R0, RZ, 0xfc, !PT ;  /* 0x0000000003007212 */ /* 0x000fe400078efcff */
[----:B------:R-:W0:Y:S02]  /*11c00*/  LDS R5, [UR6] ;  /* 0x00000006ff057984 */ /* 0x000e240008000800 */
[C---:B------:R-:W-:Y:S02]  /*11c10*/  LOP3.LUT R2, R0.reuse, 0xffff, RZ, 0xc0, !PT ;  /* 0x0000ffff00027812 */ /* 0x040fe400078ec0ff */
[----:B0-----:R-:W-:-:S04]  /*11c20*/  LOP3.LUT R3, R0, 0xffff, R5, 0x80, !PT ;  /* 0x0000ffff00037812 */ /* 0x001fc800078e8005 */
[----:B------:R-:W-:-:S13]  /*11c30*/  ISETP.NE.AND P0, PT, R3, R2, PT ;  /* 0x000000020300720c */ /* 0x000fda0003f05270 */
[----:B------:R-:W-:Y:S05]  /*11c40*/  @P0 BRA `(.L_x_20) ;  /* 0x0000000000500947 */ /* 0x000fea0003800000 */
[----:B------:R-:W-:Y:S02]  /*11c50*/  SHF.R.U32.HI R5, RZ, 0x10, R5 ;  /* 0x00000010ff057819 */ /* 0x000fe40000011605 */
[----:B------:R-:W-:-:S04]  /*11c60*/  SHF.R.U32.HI R2, RZ, 0x10, R0 ;  /* 0x00000010ff027819 */ /* 0x000fc80000011600 */
[----:B------:R-:W-:-:S04]  /*11c70*/  LOP3.LUT R5, R5, R2, RZ, 0xc0, !PT ;  /* 0x0000000205057212 */ /* 0x000fc800078ec0ff */
[----:B------:R-:W-:-:S13]  /*11c80*/  ISETP.NE.AND P0, PT, R5, R2, PT ;  /* 0x000000020500720c */ /* 0x000fda0003f05270 */
[----:B------:R-:W-:Y:S05]  /*11c90*/  @P0 BRA `(.L_x_21) ;  /* 0x0000000000300947 */ /* 0x000fea0003800000 */
[----:B------:R-:W-:Y:S01]  /*11ca0*/  R2UR UR4, R0 ;  /* 0x00000000000472ca */ /* 0x000fe200000e0000 */
[----:B------:R-:W-:Y:S01]  /*11cb0*/  VOTEU.ANY UR5, UPT, PT ;  /* 0x0000000000057886 */ /* 0x000fe200038e0100 */
[----:B------:R-:W0:Y:S01]  /*11cc0*/  S2R R0, SR_LANEID ;  /* 0x0000000000007919 */ /* 0x000e220000000000 */
[----:B------:R-:W-:-:S10]  /*11cd0*/  UFLO.U32 UR5, UR5 ;  /* 0x00000005000572bd */ /* 0x000fd400080e0000 */
[----:B------:R-:W-:-:S06]  /*11ce0*/  ULOP3.LUT UR4, URZ, UR4, URZ, 0x33, !UPT ;  /* 0x00000004ff047292 */ /* 0x000fcc000f8e33ff */
[----:B------:R-:W-:-:S04]  /*11cf0*/  IMAD.U32 R2, RZ, RZ, UR4 ;  /* 0x00000004ff027e24 */ /* 0x000fc8000f8e00ff */
[----:B------:R-:W1:Y:S02]  /*11d00*/  REDUX UR7, R2 ;  /* 0x00000000020773c4 */ /* 0x000e640000000000 */
[----:B------:R2:W-:Y:S01]  /*11d10*/  UTCATOMSWS.AND URZ, UR4 ;  /* 0x0000000400ff79e3 */ /* 0x0005e20008000000 */
[----:B0-----:R-:W-:Y:S01]  /*11d20*/  ISETP.EQ.U32.AND P0, PT, R0, UR5, PT ;  /* 0x0000000500007c0c */ /* 0x001fe2000bf02070 */
[----:B-1----:R-:W-:-:S12]  /*11d30*/  IMAD.U32 R0, RZ, RZ, UR7 ;  /* 0x00000007ff007e24 */ /* 0x002fd8000f8e00ff */
[----:B------:R2:W-:Y:S01]  /*11d40*/  @P0 ATOMS.AND RZ, [UR6], R0 ;  /* 0x00000000ffff098c */ /* 0x0005e2000a800006 */
[----:B------:R-:W-:Y:S05]  /*11d50*/  BRA `(.L_x_19) ;  /* 0x0000000000147947 */ /* 0x000fea0003800000 */
.L_x_21:
[----:B------:R-:W-:-:S07]  /*11d60*/  MOV R2, 0x11d80 ;  /* 0x00011d8000027802 */ /* 0x000fce0000000f00 */
[----:B------:R-:W-:Y:S05]  /*11d70*/  CALL.REL.NOINC `($__internal_0_$__cuda_sm10x_tcgen05_guardrail_trap_col_being_dealloced_not_returned_by_alloc) ;  /* 0x0000000000447944 */ /* 0x000fea0003c00000 */
[----:B------:R-:W-:Y:S05]  /*11d80*/  BRA `(.L_x_19) ;  /* 0x0000000000087947 */ /* 0x000fea0003800000 */
.L_x_20:
[----:B------:R-:W-:-:S07]  /*11d90*/  MOV R2, 0x11db0 ;  /* 0x00011db000027802 */ /* 0x000fce0000000f00 */
[----:B------:R-:W-:Y:S05]  /*11da0*/  CALL.REL.NOINC `($__internal_2_$__cuda_sm10x_tcgen05_guardrail_trap_unallocated_columns_being_dealloced) ;  /* 0x0000000000507944 */ /* 0x000fea0003c00000 */
.L_x_19:
[----:B------:R-:W-:Y:S01]  /*11db0*/  NOP ;  /* 0x0000000000007918 */ /* 0x000fe20000000000 */
[----:B--2---:R-:W-:Y:S05]  /*11dc0*/  EXIT ;  /* 0x000000000000794d */ /* 0x004fea0003800000 */
.L_x_8:
[----:B------:R-:W1:Y:S02]  /*11dd0*/  SYNCS.PHASECHK.TRANS64.TRYWAIT P2, [UR11+0x6000], RZ ;  /* 0x006000ffff0075a7 */ /* 0x000e64000804110b */
[----:B-1----:R-:W-:Y:S05]  /*11de0*/  @!P2 BRA `(.L_x_8) ;  /* 0xfffffffc00f8a947 */ /* 0x002fea000383ffff */
[----:B------:R-:W-:Y:S05]  /*11df0*/  BRA `(.L_x_7) ;  /* 0xffffff04009c7947 */ /* 0x000fea000383ffff */
.L_x_13:
[----:B------:R-:W1:Y:S02]  /*11e00*/  SYNCS.PHASECHK.TRANS64.TRYWAIT P0, [UR11+0x8010], RZ ;  /* 0x008010ffff0075a7 */ /* 0x000e64000800110b */
[----:B-1----:R-:W-:Y:S05]  /*11e10*/  @!P0 BRA `(.L_x_13) ;  /* 0xfffffffc00f88947 */ /* 0x002fea000383ffff */
[----:B------:R-:W-:Y:S05]  /*11e20*/  BRA `(.L_x_22) ;  /* 0xffffff7800b07947 */ /* 0x000fea000383ffff */
.L_x_14:
[----:B------:R-:W0:Y:S02]  /*11e30*/  SYNCS.PHASECHK.TRANS64.TRYWAIT P0, [UR13], R21 ;  /* 0x00000015ff0075a7 */ /* 0x000e24000800110d */
[----:B0-----:R-:W-:Y:S05]  /*11e40*/  @!P0 BRA `(.L_x_14) ;  /* 0xfffffffc00f88947 */ /* 0x001fea000383ffff */
[----:B------:R-:W-:Y:S05]  /*11e50*/  BRA `(.L_x_23) ;  /* 0xffffffbc008c7947 */ /* 0x000fea000383ffff */
.L_x_18:
[----:B------:R-:W3:Y:S02]  /*11e60*/  SYNCS.PHASECHK.TRANS64.TRYWAIT P0, [UR13], R0 ;  /* 0x00000000ff0075a7 */ /* 0x000ee4000800110d */
[----:B---3--:R-:W-:Y:S05]  /*11e70*/  @!P0 BRA `(.L_x_18) ;  /* 0xfffffffc00f88947 */ /* 0x008fea000383ffff */
[----:B------:R-:W-:Y:S05]  /*11e80*/  BRA `(.L_x_17) ;  /* 0xffffffe400e07947 */ /* 0x000fea000383ffff */
        .weak           $__internal_0_$__cuda_sm10x_tcgen05_guardrail_trap_col_being_dealloced_not_returned_by_alloc
        .type           $__internal_0_$__cuda_sm10x_tcgen05_guardrail_trap_col_being_dealloced_not_returned_by_alloc,@function
        .size           $__internal_0_$__cuda_sm10x_tcgen05_guardrail_trap_col_being_dealloced_not_returned_by_alloc,($__internal_1_$__cuda_sm10x_tcgen05_guardrail_trap_phase_invalid_during_alloc - $__internal_0_$__cuda_sm10x_tcgen05_guardrail_trap_col_being_dealloced_not_returned_by_alloc)
$__internal_0_$__cuda_sm10x_tcgen05_guardrail_trap_col_being_dealloced_not_returned_by_alloc:
[----:B------:R-:W-:Y:S05]  /*11e90*/  BPT.TRAP 0x1 ;  /* 0x000000040000795c */ /* 0x000fea0000300000 */
[----:B------:R-:W-:-:S04]  /*11ea0*/  IMAD.MOV.U32 R3, RZ, RZ, 0x0 ;  /* 0x00000000ff037424 */ /* 0x000fc800078e00ff */
[----:B------:R-:W-:Y:S05]  /*11eb0*/  RET.REL.NODEC R2 `(attn_fwd) ;  /* 0xfffffee002507950 */ /* 0x000fea0003c3ffff */
        .weak           $__internal_1_$__cuda_sm10x_tcgen05_guardrail_trap_phase_invalid_during_alloc
        .type           $__internal_1_$__cuda_sm10x_tcgen05_guardrail_trap_phase_invalid_during_alloc,@function
        .size           $__internal_1_$__cuda_sm10x_tcgen05_guardrail_trap_phase_invalid_during_alloc,($__internal_2_$__cuda_sm10x_tcgen05_guardrail_trap_unallocated_columns_being_dealloced - $__internal_1_$__cuda_sm10x_tcgen05_guardrail_trap_phase_invalid_during_alloc)
$__internal_1_$__cuda_sm10x_tcgen05_guardrail_trap_phase_invalid_during_alloc:
[----:B------:R-:W-:Y:S05]  /*11ec0*/  BPT.TRAP 0x1 ;  /* 0x000000040000795c */ /* 0x000fea0000300000 */
[----:B------:R-:W-:-:S04]  /*11ed0*/  IMAD.MOV.U32 R3, RZ, RZ, 0x0 ;  /* 0x00000000ff037424 */ /* 0x000fc800078e00ff */
[----:B------:R-:W-:Y:S05]  /*11ee0*/  RET.REL.NODEC R2 `(attn_fwd) ;  /* 0xfffffee002447950 */ /* 0x000fea0003c3ffff */
        .weak           $__internal_2_$__cuda_sm10x_tcgen05_guardrail_trap_unallocated_columns_being_dealloced
        .type           $__internal_2_$__cuda_sm10x_tcgen05_guardrail_trap_unallocated_columns_being_dealloced,@function
        .size           $__internal_2_$__cuda_sm10x_tcgen05_guardrail_trap_unallocated_columns_being_dealloced,(.L_x_27 - $__internal_2_$__cuda_sm10x_tcgen05_guardrail_trap_unallocated_columns_being_dealloced)
$__internal_2_$__cuda_sm10x_tcgen05_guardrail_trap_unallocated_columns_being_dealloced:
[----:B------:R-:W-:Y:S05]  /*11ef0*/  BPT.TRAP 0x1 ;  /* 0x000000040000795c */ /* 0x000fea0000300000 */
[----:B------:R-:W-:-:S04]  /*11f00*/  IMAD.MOV.U32 R3, RZ, RZ, 0x0 ;  /* 0x00000000ff037424 */ /* 0x000fc800078e00ff */
[----:B------:R-:W-:Y:S05]  /*11f10*/  RET.REL.NODEC R2 `(attn_fwd) ;  /* 0xfffffee002387950 */ /* 0x000fea0003c3ffff */
.L_x_24:
[----:B------:R-:W-:-:S00]  /*11f20*/  BRA `(.L_x_24) ;  /* 0xfffffffc00fc7947 */ /* 0x000fc0000383ffff */
[----:B------:R-:W-:-:S00]  /*11f30*/  NOP ;  /* 0x0000000000007918 */ /* 0x000fc00000000000 */
        /* <DEDUP_REMOVED lines=12> */
.L_x_27:


//--------------------- .nv.global.init           --------------------------
	.section	.nv.global.init,"aw",@progbits
.nv.global.init:
	.type		_$_str,@object
	.size		_$_str,(.L_3 - _$_str)
_$_str:
        /*0000*/ 	.byte	0x5f, 0x5f, 0x43, 0x55, 0x44, 0x41, 0x5f, 0x46, 0x54, 0x5a, 0x00
.L_3:


//--------------------- .nv.shared.attn_fwd       --------------------------
	.section	.nv.shared.attn_fwd,"aw",@nobits
	.sectionflags	@""
	.align	16
	.zero		1024


//--------------------- .nv.shared.reserved.0     --------------------------
	.section	.nv.shared.reserved.0,"aw",@nobits
	.align	8
	.weak		__nv_reservedSMEM_offset_0_alias
	.size		__nv_reservedSMEM_offset_0_alias, 0, 64
	.other		__nv_reservedSMEM_offset_0_alias,@"STO_CUDA_RESERVED_SHARED STV_DEFAULT"
__nv_reservedSMEM_offset_0_alias:
	.zero		0
.nv.shared.reserved.0:
	.zero		64
	.weak		__nv_reservedSMEM_allocation_phase
	.type		__nv_reservedSMEM_allocation_phase,@object
	.size		__nv_reservedSMEM_allocation_phase,(.L_0 - __nv_reservedSMEM_allocation_phase)
__nv_reservedSMEM_allocation_phase:
	.zero		1
.L_0:
	.zero		7
	.weak		__nv_reservedSMEM_devtool_atexit_pc
	.type		__nv_reservedSMEM_devtool_atexit_pc,@object
	.size		__nv_reservedSMEM_devtool_atexit_pc,(__nv_reservedSMEM_allocation_mask - __nv_reservedSMEM_devtool_atexit_pc)
__nv_reservedSMEM_devtool_atexit_pc:
	.zero		8
	.weak		__nv_reservedSMEM_allocation_mask
	.type		__nv_reservedSMEM_allocation_mask,@object
	.size		__nv_reservedSMEM_allocation_mask,(.L_2 - __nv_reservedSMEM_allocation_mask)
__nv_reservedSMEM_allocation_mask:
	.zero		4
.L_2:


//--------------------- .nv.constant0.attn_fwd    --------------------------
	.section	.nv.constant0.attn_fwd,"a",@progbits
	.sectionflags	@""
	.align	4
.nv.constant0.attn_fwd:
	.zero		1032


//--------------------- SYMBOLS --------------------------

	.type		.nv.reservedSmem.offset0,@object
	.size		.nv.reservedSmem.offset0,0x4
	.type		.nv.reservedSmem.cap,@object
	.size		.nv.reservedSmem.cap,0x4
